//
// Generated by NVIDIA NVVM Compiler
//
// Compiler Build ID: CL-36424714
// Cuda compilation tools, release 13.0, V13.0.88
// Based on NVVM 20.0.0
//

.version 9.0
.target sm_100
.address_size 64

	// .globl	_ZN3cub18CUB_300001_SM_10006detail11EmptyKernelIvEEvv
.func  (.param .b64 func_retval0) __internal_accurate_pow
(
	.param .b64 __internal_accurate_pow_param_0
)
;
// _ZZN13cuda_renderer24compute_distances_renderEPfiiS0_iiiS0_E8shared_A has been demoted
// _ZZN13cuda_renderer24compute_distances_renderEPfiiS0_iiiS0_E8shared_B has been demoted
// _ZZN13cuda_renderer24compute_distances_renderEPfiiS0_iiiS0_E7begin_A has been demoted
// _ZZN13cuda_renderer24compute_distances_renderEPfiiS0_iiiS0_E7begin_B has been demoted
// _ZZN13cuda_renderer24compute_distances_renderEPfiiS0_iiiS0_E6step_A has been demoted
// _ZZN13cuda_renderer24compute_distances_renderEPfiiS0_iiiS0_E6step_B has been demoted
// _ZZN13cuda_renderer24compute_distances_renderEPfiiS0_iiiS0_E5end_A has been demoted
.global .align 1 .b8 _ZN34_INTERNAL_51f054fb_4_k_cu_12e54d584cuda3std3__45__cpo5beginE[1];
.global .align 1 .b8 _ZN34_INTERNAL_51f054fb_4_k_cu_12e54d584cuda3std3__45__cpo3endE[1];
.global .align 1 .b8 _ZN34_INTERNAL_51f054fb_4_k_cu_12e54d584cuda3std3__45__cpo6cbeginE[1];
.global .align 1 .b8 _ZN34_INTERNAL_51f054fb_4_k_cu_12e54d584cuda3std3__45__cpo4cendE[1];
.global .align 1 .b8 _ZN34_INTERNAL_51f054fb_4_k_cu_12e54d584cuda3std3__45__cpo6rbeginE[1];
.global .align 1 .b8 _ZN34_INTERNAL_51f054fb_4_k_cu_12e54d584cuda3std3__45__cpo4rendE[1];
.global .align 1 .b8 _ZN34_INTERNAL_51f054fb_4_k_cu_12e54d584cuda3std3__45__cpo7crbeginE[1];
.global .align 1 .b8 _ZN34_INTERNAL_51f054fb_4_k_cu_12e54d584cuda3std3__45__cpo5crendE[1];
.global .align 1 .b8 _ZN34_INTERNAL_51f054fb_4_k_cu_12e54d584cuda3std3__436_GLOBAL__N__51f054fb_4_k_cu_12e54d586ignoreE[1];
.global .align 1 .b8 _ZN34_INTERNAL_51f054fb_4_k_cu_12e54d584cuda3std3__419piecewise_constructE[1];
.global .align 1 .b8 _ZN34_INTERNAL_51f054fb_4_k_cu_12e54d584cuda3std3__48in_placeE[1];
.global .align 1 .b8 _ZN34_INTERNAL_51f054fb_4_k_cu_12e54d584cuda3std3__420unreachable_sentinelE[1];
.global .align 1 .b8 _ZN34_INTERNAL_51f054fb_4_k_cu_12e54d584cuda3std3__47nulloptE[1];
.global .align 1 .b8 _ZN34_INTERNAL_51f054fb_4_k_cu_12e54d584cuda3std3__48unexpectE[1];
.global .align 1 .b8 _ZN34_INTERNAL_51f054fb_4_k_cu_12e54d584cuda3std6ranges3__45__cpo4swapE[1];
.global .align 1 .b8 _ZN34_INTERNAL_51f054fb_4_k_cu_12e54d584cuda3std6ranges3__45__cpo9iter_moveE[1];
.global .align 1 .b8 _ZN34_INTERNAL_51f054fb_4_k_cu_12e54d584cuda3std6ranges3__45__cpo5beginE[1];
.global .align 1 .b8 _ZN34_INTERNAL_51f054fb_4_k_cu_12e54d584cuda3std6ranges3__45__cpo3endE[1];
.global .align 1 .b8 _ZN34_INTERNAL_51f054fb_4_k_cu_12e54d584cuda3std6ranges3__45__cpo6cbeginE[1];
.global .align 1 .b8 _ZN34_INTERNAL_51f054fb_4_k_cu_12e54d584cuda3std6ranges3__45__cpo4cendE[1];
.global .align 1 .b8 _ZN34_INTERNAL_51f054fb_4_k_cu_12e54d584cuda3std6ranges3__45__cpo7advanceE[1];
.global .align 1 .b8 _ZN34_INTERNAL_51f054fb_4_k_cu_12e54d584cuda3std6ranges3__45__cpo9iter_swapE[1];
.global .align 1 .b8 _ZN34_INTERNAL_51f054fb_4_k_cu_12e54d584cuda3std6ranges3__45__cpo4nextE[1];
.global .align 1 .b8 _ZN34_INTERNAL_51f054fb_4_k_cu_12e54d584cuda3std6ranges3__45__cpo4prevE[1];
.global .align 1 .b8 _ZN34_INTERNAL_51f054fb_4_k_cu_12e54d584cuda3std6ranges3__45__cpo4dataE[1];
.global .align 1 .b8 _ZN34_INTERNAL_51f054fb_4_k_cu_12e54d584cuda3std6ranges3__45__cpo5cdataE[1];
.global .align 1 .b8 _ZN34_INTERNAL_51f054fb_4_k_cu_12e54d584cuda3std6ranges3__45__cpo4sizeE[1];
.global .align 1 .b8 _ZN34_INTERNAL_51f054fb_4_k_cu_12e54d584cuda3std6ranges3__45__cpo5ssizeE[1];
.global .align 1 .b8 _ZN34_INTERNAL_51f054fb_4_k_cu_12e54d584cuda3std6ranges3__45__cpo8distanceE[1];
.global .align 1 .b8 _ZN34_INTERNAL_51f054fb_4_k_cu_12e54d586thrust24THRUST_300001_SM_1000_NS8cuda_cub3parE[1];
.global .align 1 .b8 _ZN34_INTERNAL_51f054fb_4_k_cu_12e54d586thrust24THRUST_300001_SM_1000_NS8cuda_cub10par_nosyncE[1];
.global .align 1 .b8 _ZN34_INTERNAL_51f054fb_4_k_cu_12e54d586thrust24THRUST_300001_SM_1000_NS6system6detail10sequential3seqE[1];
.global .align 1 .b8 _ZN34_INTERNAL_51f054fb_4_k_cu_12e54d586thrust24THRUST_300001_SM_1000_NS12placeholders2_1E[1];
.global .align 1 .b8 _ZN34_INTERNAL_51f054fb_4_k_cu_12e54d586thrust24THRUST_300001_SM_1000_NS12placeholders2_2E[1];
.global .align 1 .b8 _ZN34_INTERNAL_51f054fb_4_k_cu_12e54d586thrust24THRUST_300001_SM_1000_NS12placeholders2_3E[1];
.global .align 1 .b8 _ZN34_INTERNAL_51f054fb_4_k_cu_12e54d586thrust24THRUST_300001_SM_1000_NS12placeholders2_4E[1];
.global .align 1 .b8 _ZN34_INTERNAL_51f054fb_4_k_cu_12e54d586thrust24THRUST_300001_SM_1000_NS12placeholders2_5E[1];
.global .align 1 .b8 _ZN34_INTERNAL_51f054fb_4_k_cu_12e54d586thrust24THRUST_300001_SM_1000_NS12placeholders2_6E[1];
.global .align 1 .b8 _ZN34_INTERNAL_51f054fb_4_k_cu_12e54d586thrust24THRUST_300001_SM_1000_NS12placeholders2_7E[1];
.global .align 1 .b8 _ZN34_INTERNAL_51f054fb_4_k_cu_12e54d586thrust24THRUST_300001_SM_1000_NS12placeholders2_8E[1];
.global .align 1 .b8 _ZN34_INTERNAL_51f054fb_4_k_cu_12e54d586thrust24THRUST_300001_SM_1000_NS12placeholders2_9E[1];
.global .align 1 .b8 _ZN34_INTERNAL_51f054fb_4_k_cu_12e54d586thrust24THRUST_300001_SM_1000_NS12placeholders3_10E[1];
.global .align 1 .b8 _ZN34_INTERNAL_51f054fb_4_k_cu_12e54d586thrust24THRUST_300001_SM_1000_NS3seqE[1];
.global .align 4 .b8 __cudart_i2opi_f[24] = {65, 144, 67, 60, 153, 149, 98, 219, 192, 221, 52, 245, 209, 87, 39, 252, 41, 21, 68, 78, 110, 131, 249, 162};

.visible .entry _ZN3cub18CUB_300001_SM_10006detail11EmptyKernelIvEEvv()
{


	ret;

}
	// .globl	_ZN13cuda_renderer24compute_distances_renderEPfiiS0_iiiS0_
.visible .entry _ZN13cuda_renderer24compute_distances_renderEPfiiS0_iiiS0_(
	.param .u64 .ptr .align 1 _ZN13cuda_renderer24compute_distances_renderEPfiiS0_iiiS0__param_0,
	.param .u32 _ZN13cuda_renderer24compute_distances_renderEPfiiS0_iiiS0__param_1,
	.param .u32 _ZN13cuda_renderer24compute_distances_renderEPfiiS0_iiiS0__param_2,
	.param .u64 .ptr .align 1 _ZN13cuda_renderer24compute_distances_renderEPfiiS0_iiiS0__param_3,
	.param .u32 _ZN13cuda_renderer24compute_distances_renderEPfiiS0_iiiS0__param_4,
	.param .u32 _ZN13cuda_renderer24compute_distances_renderEPfiiS0_iiiS0__param_5,
	.param .u32 _ZN13cuda_renderer24compute_distances_renderEPfiiS0_iiiS0__param_6,
	.param .u64 .ptr .align 1 _ZN13cuda_renderer24compute_distances_renderEPfiiS0_iiiS0__param_7
)
{
	.reg .pred 	%p<13>;
	.reg .b32 	%r<50>;
	.reg .b32 	%f<83>;
	.reg .b64 	%rd<13>;
	// demoted variable
	.shared .align 4 .b8 _ZZN13cuda_renderer24compute_distances_renderEPfiiS0_iiiS0_E8shared_A[1024];
	// demoted variable
	.shared .align 4 .b8 _ZZN13cuda_renderer24compute_distances_renderEPfiiS0_iiiS0_E8shared_B[1024];
	// demoted variable
	.shared .align 4 .u32 _ZZN13cuda_renderer24compute_distances_renderEPfiiS0_iiiS0_E7begin_A;
	// demoted variable
	.shared .align 4 .u32 _ZZN13cuda_renderer24compute_distances_renderEPfiiS0_iiiS0_E7begin_B;
	// demoted variable
	.shared .align 4 .u32 _ZZN13cuda_renderer24compute_distances_renderEPfiiS0_iiiS0_E6step_A;
	// demoted variable
	.shared .align 4 .u32 _ZZN13cuda_renderer24compute_distances_renderEPfiiS0_iiiS0_E6step_B;
	// demoted variable
	.shared .align 4 .u32 _ZZN13cuda_renderer24compute_distances_renderEPfiiS0_iiiS0_E5end_A;
	ld.param.u64 	%rd3, [_ZN13cuda_renderer24compute_distances_renderEPfiiS0_iiiS0__param_0];
	ld.param.u32 	%r18, [_ZN13cuda_renderer24compute_distances_renderEPfiiS0_iiiS0__param_1];
	ld.param.u32 	%r19, [_ZN13cuda_renderer24compute_distances_renderEPfiiS0_iiiS0__param_2];
	ld.param.u64 	%rd4, [_ZN13cuda_renderer24compute_distances_renderEPfiiS0_iiiS0__param_3];
	ld.param.u32 	%r20, [_ZN13cuda_renderer24compute_distances_renderEPfiiS0_iiiS0__param_4];
	ld.param.u32 	%r21, [_ZN13cuda_renderer24compute_distances_renderEPfiiS0_iiiS0__param_5];
	ld.param.u32 	%r22, [_ZN13cuda_renderer24compute_distances_renderEPfiiS0_iiiS0__param_6];
	ld.param.u64 	%rd5, [_ZN13cuda_renderer24compute_distances_renderEPfiiS0_iiiS0__param_7];
	mov.u32 	%r1, %tid.x;
	mov.u32 	%r2, %tid.y;
	mov.u32 	%r23, %ctaid.y;
	shl.b32 	%r49, %r23, 4;
	st.shared.u32 	[_ZZN13cuda_renderer24compute_distances_renderEPfiiS0_iiiS0_E7begin_A], %r49;
	mov.u32 	%r24, %ctaid.x;
	shl.b32 	%r48, %r24, 4;
	st.shared.u32 	[_ZZN13cuda_renderer24compute_distances_renderEPfiiS0_iiiS0_E7begin_B], %r48;
	shl.b32 	%r25, %r19, 4;
	st.shared.u32 	[_ZZN13cuda_renderer24compute_distances_renderEPfiiS0_iiiS0_E6step_A], %r25;
	shl.b32 	%r26, %r21, 4;
	st.shared.u32 	[_ZZN13cuda_renderer24compute_distances_renderEPfiiS0_iiiS0_E6step_B], %r26;
	add.s32 	%r27, %r22, -1;
	mul.lo.s32 	%r28, %r27, %r19;
	add.s32 	%r29, %r49, %r28;
	st.shared.u32 	[_ZZN13cuda_renderer24compute_distances_renderEPfiiS0_iiiS0_E5end_A], %r29;
	add.s32 	%r5, %r48, %r1;
	add.s32 	%r6, %r49, %r2;
	setp.lt.s32 	%p2, %r28, 0;
	mov.f32 	%f81, 0f00000000;
	@%p2 bra 	$L__BB1_11;
	setp.lt.s32 	%p3, %r6, %r18;
	setp.lt.s32 	%p4, %r5, %r20;
	shl.b32 	%r30, %r2, 6;
	mov.u32 	%r31, _ZZN13cuda_renderer24compute_distances_renderEPfiiS0_iiiS0_E8shared_A;
	add.s32 	%r32, %r31, %r30;
	shl.b32 	%r33, %r1, 2;
	add.s32 	%r7, %r32, %r33;
	mov.u32 	%r34, _ZZN13cuda_renderer24compute_distances_renderEPfiiS0_iiiS0_E8shared_B;
	add.s32 	%r12, %r34, %r33;
	add.s32 	%r8, %r12, %r30;
	mad.lo.s32 	%r9, %r19, %r2, %r1;
	mad.lo.s32 	%r10, %r21, %r2, %r1;
	and.pred  	%p1, %p3, %p4;
	mad.lo.s32 	%r11, %r2, -60, %r32;
	add.s32 	%r13, %r49, %r1;
	cvta.to.global.u64 	%rd1, %rd3;
	cvta.to.global.u64 	%rd2, %rd4;
	mov.f32 	%f81, 0f00000000;
	not.pred 	%p8, %p1;
$L__BB1_2:
	div.s32 	%r35, %r49, %r19;
	add.s32 	%r36, %r35, %r2;
	setp.ge.s32 	%p5, %r36, %r22;
	mov.f32 	%f80, 0f00000000;
	@%p5 bra 	$L__BB1_7;
	setp.ge.s32 	%p6, %r13, %r18;
	mov.f32 	%f79, 0f00000000;
	@%p6 bra 	$L__BB1_5;
	add.s32 	%r38, %r9, %r49;
	mul.wide.s32 	%rd6, %r38, 4;
	add.s64 	%rd7, %rd1, %rd6;
	ld.global.f32 	%f79, [%rd7];
$L__BB1_5:
	setp.ge.s32 	%p7, %r5, %r20;
	st.shared.f32 	[%r7], %f79;
	@%p7 bra 	$L__BB1_8;
	add.s32 	%r39, %r10, %r48;
	mul.wide.s32 	%rd8, %r39, 4;
	add.s64 	%rd9, %rd2, %rd8;
	ld.global.f32 	%f80, [%rd9];
	bra.uni 	$L__BB1_8;
$L__BB1_7:
	mov.b32 	%r37, 0;
	st.shared.u32 	[%r7], %r37;
$L__BB1_8:
	st.shared.f32 	[%r8], %f80;
	bar.sync 	0;
	@%p8 bra 	$L__BB1_10;
	ld.shared.f32 	%f14, [%r11];
	ld.shared.f32 	%f15, [%r12];
	sub.f32 	%f16, %f14, %f15;
	fma.rn.f32 	%f17, %f16, %f16, %f81;
	ld.shared.f32 	%f18, [%r11+64];
	ld.shared.f32 	%f19, [%r12+64];
	sub.f32 	%f20, %f18, %f19;
	fma.rn.f32 	%f21, %f20, %f20, %f17;
	ld.shared.f32 	%f22, [%r11+128];
	ld.shared.f32 	%f23, [%r12+128];
	sub.f32 	%f24, %f22, %f23;
	fma.rn.f32 	%f25, %f24, %f24, %f21;
	ld.shared.f32 	%f26, [%r11+192];
	ld.shared.f32 	%f27, [%r12+192];
	sub.f32 	%f28, %f26, %f27;
	fma.rn.f32 	%f29, %f28, %f28, %f25;
	ld.shared.f32 	%f30, [%r11+256];
	ld.shared.f32 	%f31, [%r12+256];
	sub.f32 	%f32, %f30, %f31;
	fma.rn.f32 	%f33, %f32, %f32, %f29;
	ld.shared.f32 	%f34, [%r11+320];
	ld.shared.f32 	%f35, [%r12+320];
	sub.f32 	%f36, %f34, %f35;
	fma.rn.f32 	%f37, %f36, %f36, %f33;
	ld.shared.f32 	%f38, [%r11+384];
	ld.shared.f32 	%f39, [%r12+384];
	sub.f32 	%f40, %f38, %f39;
	fma.rn.f32 	%f41, %f40, %f40, %f37;
	ld.shared.f32 	%f42, [%r11+448];
	ld.shared.f32 	%f43, [%r12+448];
	sub.f32 	%f44, %f42, %f43;
	fma.rn.f32 	%f45, %f44, %f44, %f41;
	ld.shared.f32 	%f46, [%r11+512];
	ld.shared.f32 	%f47, [%r12+512];
	sub.f32 	%f48, %f46, %f47;
	fma.rn.f32 	%f49, %f48, %f48, %f45;
	ld.shared.f32 	%f50, [%r11+576];
	ld.shared.f32 	%f51, [%r12+576];
	sub.f32 	%f52, %f50, %f51;
	fma.rn.f32 	%f53, %f52, %f52, %f49;
	ld.shared.f32 	%f54, [%r11+640];
	ld.shared.f32 	%f55, [%r12+640];
	sub.f32 	%f56, %f54, %f55;
	fma.rn.f32 	%f57, %f56, %f56, %f53;
	ld.shared.f32 	%f58, [%r11+704];
	ld.shared.f32 	%f59, [%r12+704];
	sub.f32 	%f60, %f58, %f59;
	fma.rn.f32 	%f61, %f60, %f60, %f57;
	ld.shared.f32 	%f62, [%r11+768];
	ld.shared.f32 	%f63, [%r12+768];
	sub.f32 	%f64, %f62, %f63;
	fma.rn.f32 	%f65, %f64, %f64, %f61;
	ld.shared.f32 	%f66, [%r11+832];
	ld.shared.f32 	%f67, [%r12+832];
	sub.f32 	%f68, %f66, %f67;
	fma.rn.f32 	%f69, %f68, %f68, %f65;
	ld.shared.f32 	%f70, [%r11+896];
	ld.shared.f32 	%f71, [%r12+896];
	sub.f32 	%f72, %f70, %f71;
	fma.rn.f32 	%f73, %f72, %f72, %f69;
	ld.shared.f32 	%f74, [%r11+960];
	ld.shared.f32 	%f75, [%r12+960];
	sub.f32 	%f76, %f74, %f75;
	fma.rn.f32 	%f81, %f76, %f76, %f73;
$L__BB1_10:
	bar.sync 	0;
	ld.shared.u32 	%r40, [_ZZN13cuda_renderer24compute_distances_renderEPfiiS0_iiiS0_E6step_A];
	add.s32 	%r49, %r40, %r49;
	ld.shared.u32 	%r41, [_ZZN13cuda_renderer24compute_distances_renderEPfiiS0_iiiS0_E6step_B];
	add.s32 	%r48, %r41, %r48;
	ld.shared.u32 	%r42, [_ZZN13cuda_renderer24compute_distances_renderEPfiiS0_iiiS0_E5end_A];
	setp.le.s32 	%p9, %r49, %r42;
	@%p9 bra 	$L__BB1_2;
$L__BB1_11:
	setp.ge.s32 	%p10, %r6, %r18;
	setp.ge.s32 	%p11, %r5, %r20;
	or.pred  	%p12, %p10, %p11;
	@%p12 bra 	$L__BB1_13;
	ld.shared.u32 	%r43, [_ZZN13cuda_renderer24compute_distances_renderEPfiiS0_iiiS0_E7begin_A];
	add.s32 	%r44, %r43, %r2;
	ld.shared.u32 	%r45, [_ZZN13cuda_renderer24compute_distances_renderEPfiiS0_iiiS0_E7begin_B];
	add.s32 	%r46, %r45, %r1;
	mad.lo.s32 	%r47, %r44, %r21, %r46;
	cvta.to.global.u64 	%rd10, %rd5;
	mul.wide.s32 	%rd11, %r47, 4;
	add.s64 	%rd12, %rd10, %rd11;
	st.global.f32 	[%rd12], %f81;
$L__BB1_13:
	ret;

}
	// .globl	_ZN13cuda_renderer13depth_to_maskEPiS0_iiiS0_
.visible .entry _ZN13cuda_renderer13depth_to_maskEPiS0_iiiS0_(
	.param .u64 .ptr .align 1 _ZN13cuda_renderer13depth_to_maskEPiS0_iiiS0__param_0,
	.param .u64 .ptr .align 1 _ZN13cuda_renderer13depth_to_maskEPiS0_iiiS0__param_1,
	.param .u32 _ZN13cuda_renderer13depth_to_maskEPiS0_iiiS0__param_2,
	.param .u32 _ZN13cuda_renderer13depth_to_maskEPiS0_iiiS0__param_3,
	.param .u32 _ZN13cuda_renderer13depth_to_maskEPiS0_iiiS0__param_4,
	.param .u64 .ptr .align 1 _ZN13cuda_renderer13depth_to_maskEPiS0_iiiS0__param_5
)
{
	.reg .pred 	%p<5>;
	.reg .b32 	%r<25>;
	.reg .b32 	%f<2>;
	.reg .b64 	%rd<9>;

	ld.param.u64 	%rd1, [_ZN13cuda_renderer13depth_to_maskEPiS0_iiiS0__param_0];
	ld.param.u64 	%rd2, [_ZN13cuda_renderer13depth_to_maskEPiS0_iiiS0__param_1];
	ld.param.u32 	%r5, [_ZN13cuda_renderer13depth_to_maskEPiS0_iiiS0__param_2];
	ld.param.u32 	%r7, [_ZN13cuda_renderer13depth_to_maskEPiS0_iiiS0__param_3];
	ld.param.u32 	%r8, [_ZN13cuda_renderer13depth_to_maskEPiS0_iiiS0__param_4];
	mov.u32 	%r9, %ctaid.x;
	mov.u32 	%r10, %ntid.x;
	mov.u32 	%r11, %tid.x;
	mad.lo.s32 	%r12, %r9, %r10, %r11;
	div.s32 	%r13, %r5, %r8;
	div.u32 	%r1, %r12, %r13;
	mul.lo.s32 	%r14, %r1, %r13;
	sub.s32 	%r15, %r12, %r14;
	mov.u32 	%r16, %ctaid.y;
	mov.u32 	%r17, %ntid.y;
	mov.u32 	%r18, %tid.y;
	mad.lo.s32 	%r19, %r16, %r17, %r18;
	mul.lo.s32 	%r2, %r15, %r8;
	mul.lo.s32 	%r20, %r8, %r19;
	setp.ge.s32 	%p1, %r2, %r5;
	setp.ge.s32 	%p2, %r20, %r7;
	or.pred  	%p3, %p1, %p2;
	@%p3 bra 	$L__BB2_3;
	cvta.to.global.u64 	%rd3, %rd1;
	cvt.rn.f32.u32 	%f1, %r1;
	cvt.rzi.s32.f32 	%r21, %f1;
	mad.lo.s32 	%r22, %r21, %r7, %r20;
	mad.lo.s32 	%r4, %r22, %r5, %r2;
	mul.wide.u32 	%rd4, %r4, 4;
	add.s64 	%rd5, %rd3, %rd4;
	ld.global.u32 	%r23, [%rd5];
	setp.lt.s32 	%p4, %r23, 1;
	@%p4 bra 	$L__BB2_3;
	cvta.to.global.u64 	%rd6, %rd2;
	add.s64 	%rd8, %rd6, %rd4;
	mov.b32 	%r24, 1;
	st.global.u32 	[%rd8], %r24;
$L__BB2_3:
	ret;

}
	// .globl	_ZN13cuda_renderer17depth_to_2d_cloudEPiPhS1_S1_PfmS1_iS0_iifffffiS0_S1_S0_
.visible .entry _ZN13cuda_renderer17depth_to_2d_cloudEPiPhS1_S1_PfmS1_iS0_iifffffiS0_S1_S0_(
	.param .u64 .ptr .align 1 _ZN13cuda_renderer17depth_to_2d_cloudEPiPhS1_S1_PfmS1_iS0_iifffffiS0_S1_S0__param_0,
	.param .u64 .ptr .align 1 _ZN13cuda_renderer17depth_to_2d_cloudEPiPhS1_S1_PfmS1_iS0_iifffffiS0_S1_S0__param_1,
	.param .u64 .ptr .align 1 _ZN13cuda_renderer17depth_to_2d_cloudEPiPhS1_S1_PfmS1_iS0_iifffffiS0_S1_S0__param_2,
	.param .u64 .ptr .align 1 _ZN13cuda_renderer17depth_to_2d_cloudEPiPhS1_S1_PfmS1_iS0_iifffffiS0_S1_S0__param_3,
	.param .u64 .ptr .align 1 _ZN13cuda_renderer17depth_to_2d_cloudEPiPhS1_S1_PfmS1_iS0_iifffffiS0_S1_S0__param_4,
	.param .u64 _ZN13cuda_renderer17depth_to_2d_cloudEPiPhS1_S1_PfmS1_iS0_iifffffiS0_S1_S0__param_5,
	.param .u64 .ptr .align 1 _ZN13cuda_renderer17depth_to_2d_cloudEPiPhS1_S1_PfmS1_iS0_iifffffiS0_S1_S0__param_6,
	.param .u32 _ZN13cuda_renderer17depth_to_2d_cloudEPiPhS1_S1_PfmS1_iS0_iifffffiS0_S1_S0__param_7,
	.param .u64 .ptr .align 1 _ZN13cuda_renderer17depth_to_2d_cloudEPiPhS1_S1_PfmS1_iS0_iifffffiS0_S1_S0__param_8,
	.param .u32 _ZN13cuda_renderer17depth_to_2d_cloudEPiPhS1_S1_PfmS1_iS0_iifffffiS0_S1_S0__param_9,
	.param .u32 _ZN13cuda_renderer17depth_to_2d_cloudEPiPhS1_S1_PfmS1_iS0_iifffffiS0_S1_S0__param_10,
	.param .f32 _ZN13cuda_renderer17depth_to_2d_cloudEPiPhS1_S1_PfmS1_iS0_iifffffiS0_S1_S0__param_11,
	.param .f32 _ZN13cuda_renderer17depth_to_2d_cloudEPiPhS1_S1_PfmS1_iS0_iifffffiS0_S1_S0__param_12,
	.param .f32 _ZN13cuda_renderer17depth_to_2d_cloudEPiPhS1_S1_PfmS1_iS0_iifffffiS0_S1_S0__param_13,
	.param .f32 _ZN13cuda_renderer17depth_to_2d_cloudEPiPhS1_S1_PfmS1_iS0_iifffffiS0_S1_S0__param_14,
	.param .f32 _ZN13cuda_renderer17depth_to_2d_cloudEPiPhS1_S1_PfmS1_iS0_iifffffiS0_S1_S0__param_15,
	.param .u32 _ZN13cuda_renderer17depth_to_2d_cloudEPiPhS1_S1_PfmS1_iS0_iifffffiS0_S1_S0__param_16,
	.param .u64 .ptr .align 1 _ZN13cuda_renderer17depth_to_2d_cloudEPiPhS1_S1_PfmS1_iS0_iifffffiS0_S1_S0__param_17,
	.param .u64 .ptr .align 1 _ZN13cuda_renderer17depth_to_2d_cloudEPiPhS1_S1_PfmS1_iS0_iifffffiS0_S1_S0__param_18,
	.param .u64 .ptr .align 1 _ZN13cuda_renderer17depth_to_2d_cloudEPiPhS1_S1_PfmS1_iS0_iifffffiS0_S1_S0__param_19
)
{
	.reg .pred 	%p<6>;
	.reg .b16 	%rs<4>;
	.reg .b32 	%r<27>;
	.reg .b32 	%f<17>;
	.reg .b64 	%rd<49>;

	ld.param.u64 	%rd1, [_ZN13cuda_renderer17depth_to_2d_cloudEPiPhS1_S1_PfmS1_iS0_iifffffiS0_S1_S0__param_0];
	ld.param.u64 	%rd5, [_ZN13cuda_renderer17depth_to_2d_cloudEPiPhS1_S1_PfmS1_iS0_iifffffiS0_S1_S0__param_4];
	ld.param.u32 	%r7, [_ZN13cuda_renderer17depth_to_2d_cloudEPiPhS1_S1_PfmS1_iS0_iifffffiS0_S1_S0__param_7];
	ld.param.u64 	%rd8, [_ZN13cuda_renderer17depth_to_2d_cloudEPiPhS1_S1_PfmS1_iS0_iifffffiS0_S1_S0__param_8];
	ld.param.u32 	%r8, [_ZN13cuda_renderer17depth_to_2d_cloudEPiPhS1_S1_PfmS1_iS0_iifffffiS0_S1_S0__param_9];
	ld.param.u32 	%r10, [_ZN13cuda_renderer17depth_to_2d_cloudEPiPhS1_S1_PfmS1_iS0_iifffffiS0_S1_S0__param_10];
	ld.param.f32 	%f1, [_ZN13cuda_renderer17depth_to_2d_cloudEPiPhS1_S1_PfmS1_iS0_iifffffiS0_S1_S0__param_11];
	ld.param.f32 	%f2, [_ZN13cuda_renderer17depth_to_2d_cloudEPiPhS1_S1_PfmS1_iS0_iifffffiS0_S1_S0__param_12];
	ld.param.f32 	%f3, [_ZN13cuda_renderer17depth_to_2d_cloudEPiPhS1_S1_PfmS1_iS0_iifffffiS0_S1_S0__param_13];
	ld.param.f32 	%f4, [_ZN13cuda_renderer17depth_to_2d_cloudEPiPhS1_S1_PfmS1_iS0_iifffffiS0_S1_S0__param_14];
	ld.param.f32 	%f5, [_ZN13cuda_renderer17depth_to_2d_cloudEPiPhS1_S1_PfmS1_iS0_iifffffiS0_S1_S0__param_15];
	ld.param.u32 	%r11, [_ZN13cuda_renderer17depth_to_2d_cloudEPiPhS1_S1_PfmS1_iS0_iifffffiS0_S1_S0__param_16];
	ld.param.u64 	%rd9, [_ZN13cuda_renderer17depth_to_2d_cloudEPiPhS1_S1_PfmS1_iS0_iifffffiS0_S1_S0__param_17];
	ld.param.u64 	%rd10, [_ZN13cuda_renderer17depth_to_2d_cloudEPiPhS1_S1_PfmS1_iS0_iifffffiS0_S1_S0__param_18];
	ld.param.u64 	%rd11, [_ZN13cuda_renderer17depth_to_2d_cloudEPiPhS1_S1_PfmS1_iS0_iifffffiS0_S1_S0__param_19];
	mov.u32 	%r12, %ctaid.x;
	mov.u32 	%r13, %ntid.x;
	mov.u32 	%r14, %tid.x;
	mad.lo.s32 	%r15, %r12, %r13, %r14;
	div.s32 	%r16, %r8, %r11;
	div.u32 	%r17, %r15, %r16;
	cvt.rn.f32.u32 	%f6, %r17;
	cvt.rzi.s32.f32 	%r1, %f6;
	mul.lo.s32 	%r18, %r17, %r16;
	sub.s32 	%r19, %r15, %r18;
	mov.u32 	%r20, %ctaid.y;
	mov.u32 	%r21, %ntid.y;
	mov.u32 	%r22, %tid.y;
	mad.lo.s32 	%r23, %r20, %r21, %r22;
	mul.lo.s32 	%r2, %r19, %r11;
	mul.lo.s32 	%r24, %r11, %r23;
	setp.ge.s32 	%p1, %r2, %r8;
	setp.ge.s32 	%p2, %r24, %r10;
	or.pred  	%p3, %p1, %p2;
	@%p3 bra 	$L__BB3_4;
	cvta.to.global.u64 	%rd12, %rd1;
	mad.lo.s32 	%r25, %r1, %r10, %r24;
	mad.lo.s32 	%r4, %r25, %r8, %r2;
	mul.wide.u32 	%rd13, %r4, 4;
	add.s64 	%rd14, %rd12, %rd13;
	ld.global.u32 	%r5, [%rd14];
	setp.lt.s32 	%p4, %r5, 1;
	@%p4 bra 	$L__BB3_4;
	ld.param.u64 	%rd48, [_ZN13cuda_renderer17depth_to_2d_cloudEPiPhS1_S1_PfmS1_iS0_iifffffiS0_S1_S0__param_6];
	ld.param.u64 	%rd47, [_ZN13cuda_renderer17depth_to_2d_cloudEPiPhS1_S1_PfmS1_iS0_iifffffiS0_S1_S0__param_5];
	ld.param.u64 	%rd46, [_ZN13cuda_renderer17depth_to_2d_cloudEPiPhS1_S1_PfmS1_iS0_iifffffiS0_S1_S0__param_3];
	ld.param.u64 	%rd45, [_ZN13cuda_renderer17depth_to_2d_cloudEPiPhS1_S1_PfmS1_iS0_iifffffiS0_S1_S0__param_2];
	ld.param.u64 	%rd44, [_ZN13cuda_renderer17depth_to_2d_cloudEPiPhS1_S1_PfmS1_iS0_iifffffiS0_S1_S0__param_1];
	cvt.u64.u32 	%rd15, %r4;
	cvt.rn.f32.u32 	%f7, %r5;
	div.rn.f32 	%f8, %f7, %f5;
	cvt.rn.f32.s32 	%f9, %r2;
	sub.f32 	%f10, %f9, %f1;
	div.rn.f32 	%f11, %f10, %f3;
	mul.f32 	%f12, %f11, %f8;
	cvt.rn.f32.s32 	%f13, %r24;
	sub.f32 	%f14, %f13, %f2;
	div.rn.f32 	%f15, %f14, %f4;
	mul.f32 	%f16, %f15, %f8;
	cvta.to.global.u64 	%rd16, %rd8;
	mul.wide.u32 	%rd17, %r4, 4;
	add.s64 	%rd18, %rd16, %rd17;
	ld.global.u32 	%r6, [%rd18];
	cvt.s64.s32 	%rd19, %r6;
	cvta.to.global.u64 	%rd20, %rd5;
	mul.wide.s32 	%rd21, %r6, 4;
	add.s64 	%rd22, %rd20, %rd21;
	st.global.f32 	[%rd22], %f12;
	add.s64 	%rd23, %rd22, %rd47;
	st.global.f32 	[%rd23], %f16;
	add.s64 	%rd24, %rd23, %rd47;
	st.global.f32 	[%rd24], %f8;
	cvta.to.global.u64 	%rd25, %rd44;
	add.s64 	%rd26, %rd25, %rd15;
	ld.global.u8 	%rs1, [%rd26];
	cvta.to.global.u64 	%rd27, %rd48;
	add.s64 	%rd28, %rd27, %rd19;
	st.global.u8 	[%rd28], %rs1;
	cvta.to.global.u64 	%rd29, %rd45;
	add.s64 	%rd30, %rd29, %rd15;
	ld.global.u8 	%rs2, [%rd30];
	cvt.s64.s32 	%rd31, %r7;
	add.s64 	%rd32, %rd28, %rd31;
	st.global.u8 	[%rd32], %rs2;
	cvta.to.global.u64 	%rd33, %rd46;
	add.s64 	%rd34, %rd33, %rd15;
	ld.global.u8 	%rs3, [%rd34];
	add.s64 	%rd35, %rd32, %rd31;
	st.global.u8 	[%rd35], %rs3;
	cvta.to.global.u64 	%rd36, %rd9;
	add.s64 	%rd37, %rd36, %rd21;
	st.global.u32 	[%rd37], %r1;
	setp.eq.s64 	%p5, %rd10, 0;
	@%p5 bra 	$L__BB3_4;
	cvta.to.global.u64 	%rd39, %rd10;
	add.s64 	%rd40, %rd39, %rd15;
	ld.global.u8 	%r26, [%rd40];
	cvta.to.global.u64 	%rd41, %rd11;
	add.s64 	%rd43, %rd41, %rd21;
	st.global.u32 	[%rd43], %r26;
$L__BB3_4:
	ret;

}
	// .globl	_ZN13cuda_renderer14depth_to_cloudEPiPhS1_S1_PfS1_iS0_iifffffiS0_S1_S0_
.visible .entry _ZN13cuda_renderer14depth_to_cloudEPiPhS1_S1_PfS1_iS0_iifffffiS0_S1_S0_(
	.param .u64 .ptr .align 1 _ZN13cuda_renderer14depth_to_cloudEPiPhS1_S1_PfS1_iS0_iifffffiS0_S1_S0__param_0,
	.param .u64 .ptr .align 1 _ZN13cuda_renderer14depth_to_cloudEPiPhS1_S1_PfS1_iS0_iifffffiS0_S1_S0__param_1,
	.param .u64 .ptr .align 1 _ZN13cuda_renderer14depth_to_cloudEPiPhS1_S1_PfS1_iS0_iifffffiS0_S1_S0__param_2,
	.param .u64 .ptr .align 1 _ZN13cuda_renderer14depth_to_cloudEPiPhS1_S1_PfS1_iS0_iifffffiS0_S1_S0__param_3,
	.param .u64 .ptr .align 1 _ZN13cuda_renderer14depth_to_cloudEPiPhS1_S1_PfS1_iS0_iifffffiS0_S1_S0__param_4,
	.param .u64 .ptr .align 1 _ZN13cuda_renderer14depth_to_cloudEPiPhS1_S1_PfS1_iS0_iifffffiS0_S1_S0__param_5,
	.param .u32 _ZN13cuda_renderer14depth_to_cloudEPiPhS1_S1_PfS1_iS0_iifffffiS0_S1_S0__param_6,
	.param .u64 .ptr .align 1 _ZN13cuda_renderer14depth_to_cloudEPiPhS1_S1_PfS1_iS0_iifffffiS0_S1_S0__param_7,
	.param .u32 _ZN13cuda_renderer14depth_to_cloudEPiPhS1_S1_PfS1_iS0_iifffffiS0_S1_S0__param_8,
	.param .u32 _ZN13cuda_renderer14depth_to_cloudEPiPhS1_S1_PfS1_iS0_iifffffiS0_S1_S0__param_9,
	.param .f32 _ZN13cuda_renderer14depth_to_cloudEPiPhS1_S1_PfS1_iS0_iifffffiS0_S1_S0__param_10,
	.param .f32 _ZN13cuda_renderer14depth_to_cloudEPiPhS1_S1_PfS1_iS0_iifffffiS0_S1_S0__param_11,
	.param .f32 _ZN13cuda_renderer14depth_to_cloudEPiPhS1_S1_PfS1_iS0_iifffffiS0_S1_S0__param_12,
	.param .f32 _ZN13cuda_renderer14depth_to_cloudEPiPhS1_S1_PfS1_iS0_iifffffiS0_S1_S0__param_13,
	.param .f32 _ZN13cuda_renderer14depth_to_cloudEPiPhS1_S1_PfS1_iS0_iifffffiS0_S1_S0__param_14,
	.param .u32 _ZN13cuda_renderer14depth_to_cloudEPiPhS1_S1_PfS1_iS0_iifffffiS0_S1_S0__param_15,
	.param .u64 .ptr .align 1 _ZN13cuda_renderer14depth_to_cloudEPiPhS1_S1_PfS1_iS0_iifffffiS0_S1_S0__param_16,
	.param .u64 .ptr .align 1 _ZN13cuda_renderer14depth_to_cloudEPiPhS1_S1_PfS1_iS0_iifffffiS0_S1_S0__param_17,
	.param .u64 .ptr .align 1 _ZN13cuda_renderer14depth_to_cloudEPiPhS1_S1_PfS1_iS0_iifffffiS0_S1_S0__param_18
)
{
	.reg .pred 	%p<6>;
	.reg .b16 	%rs<4>;
	.reg .b32 	%r<27>;
	.reg .b32 	%f<17>;
	.reg .b64 	%rd<49>;

	ld.param.u64 	%rd1, [_ZN13cuda_renderer14depth_to_cloudEPiPhS1_S1_PfS1_iS0_iifffffiS0_S1_S0__param_0];
	ld.param.u32 	%r7, [_ZN13cuda_renderer14depth_to_cloudEPiPhS1_S1_PfS1_iS0_iifffffiS0_S1_S0__param_6];
	ld.param.u64 	%rd7, [_ZN13cuda_renderer14depth_to_cloudEPiPhS1_S1_PfS1_iS0_iifffffiS0_S1_S0__param_7];
	ld.param.u32 	%r8, [_ZN13cuda_renderer14depth_to_cloudEPiPhS1_S1_PfS1_iS0_iifffffiS0_S1_S0__param_8];
	ld.param.u32 	%r10, [_ZN13cuda_renderer14depth_to_cloudEPiPhS1_S1_PfS1_iS0_iifffffiS0_S1_S0__param_9];
	ld.param.f32 	%f1, [_ZN13cuda_renderer14depth_to_cloudEPiPhS1_S1_PfS1_iS0_iifffffiS0_S1_S0__param_10];
	ld.param.f32 	%f2, [_ZN13cuda_renderer14depth_to_cloudEPiPhS1_S1_PfS1_iS0_iifffffiS0_S1_S0__param_11];
	ld.param.f32 	%f3, [_ZN13cuda_renderer14depth_to_cloudEPiPhS1_S1_PfS1_iS0_iifffffiS0_S1_S0__param_12];
	ld.param.f32 	%f4, [_ZN13cuda_renderer14depth_to_cloudEPiPhS1_S1_PfS1_iS0_iifffffiS0_S1_S0__param_13];
	ld.param.f32 	%f5, [_ZN13cuda_renderer14depth_to_cloudEPiPhS1_S1_PfS1_iS0_iifffffiS0_S1_S0__param_14];
	ld.param.u32 	%r11, [_ZN13cuda_renderer14depth_to_cloudEPiPhS1_S1_PfS1_iS0_iifffffiS0_S1_S0__param_15];
	ld.param.u64 	%rd8, [_ZN13cuda_renderer14depth_to_cloudEPiPhS1_S1_PfS1_iS0_iifffffiS0_S1_S0__param_16];
	ld.param.u64 	%rd9, [_ZN13cuda_renderer14depth_to_cloudEPiPhS1_S1_PfS1_iS0_iifffffiS0_S1_S0__param_17];
	ld.param.u64 	%rd10, [_ZN13cuda_renderer14depth_to_cloudEPiPhS1_S1_PfS1_iS0_iifffffiS0_S1_S0__param_18];
	mov.u32 	%r12, %ctaid.x;
	mov.u32 	%r13, %ntid.x;
	mov.u32 	%r14, %tid.x;
	mad.lo.s32 	%r15, %r12, %r13, %r14;
	div.s32 	%r16, %r8, %r11;
	div.u32 	%r17, %r15, %r16;
	cvt.rn.f32.u32 	%f6, %r17;
	cvt.rzi.s32.f32 	%r1, %f6;
	mul.lo.s32 	%r18, %r17, %r16;
	sub.s32 	%r19, %r15, %r18;
	mov.u32 	%r20, %ctaid.y;
	mov.u32 	%r21, %ntid.y;
	mov.u32 	%r22, %tid.y;
	mad.lo.s32 	%r23, %r20, %r21, %r22;
	mul.lo.s32 	%r2, %r19, %r11;
	mul.lo.s32 	%r24, %r11, %r23;
	setp.ge.s32 	%p1, %r2, %r8;
	setp.ge.s32 	%p2, %r24, %r10;
	or.pred  	%p3, %p1, %p2;
	@%p3 bra 	$L__BB4_4;
	cvta.to.global.u64 	%rd11, %rd1;
	mad.lo.s32 	%r25, %r1, %r10, %r24;
	mad.lo.s32 	%r4, %r25, %r8, %r2;
	mul.wide.u32 	%rd12, %r4, 4;
	add.s64 	%rd13, %rd11, %rd12;
	ld.global.u32 	%r5, [%rd13];
	setp.lt.s32 	%p4, %r5, 1;
	@%p4 bra 	$L__BB4_4;
	ld.param.u64 	%rd48, [_ZN13cuda_renderer14depth_to_cloudEPiPhS1_S1_PfS1_iS0_iifffffiS0_S1_S0__param_5];
	ld.param.u64 	%rd47, [_ZN13cuda_renderer14depth_to_cloudEPiPhS1_S1_PfS1_iS0_iifffffiS0_S1_S0__param_4];
	ld.param.u64 	%rd46, [_ZN13cuda_renderer14depth_to_cloudEPiPhS1_S1_PfS1_iS0_iifffffiS0_S1_S0__param_3];
	ld.param.u64 	%rd45, [_ZN13cuda_renderer14depth_to_cloudEPiPhS1_S1_PfS1_iS0_iifffffiS0_S1_S0__param_2];
	ld.param.u64 	%rd44, [_ZN13cuda_renderer14depth_to_cloudEPiPhS1_S1_PfS1_iS0_iifffffiS0_S1_S0__param_1];
	cvt.u64.u32 	%rd14, %r4;
	cvt.rn.f32.u32 	%f7, %r5;
	div.rn.f32 	%f8, %f7, %f5;
	cvt.rn.f32.s32 	%f9, %r2;
	sub.f32 	%f10, %f9, %f1;
	div.rn.f32 	%f11, %f10, %f3;
	mul.f32 	%f12, %f11, %f8;
	cvt.rn.f32.s32 	%f13, %r24;
	sub.f32 	%f14, %f13, %f2;
	div.rn.f32 	%f15, %f14, %f4;
	mul.f32 	%f16, %f15, %f8;
	cvta.to.global.u64 	%rd15, %rd7;
	mul.wide.u32 	%rd16, %r4, 4;
	add.s64 	%rd17, %rd15, %rd16;
	ld.global.u32 	%r6, [%rd17];
	cvt.s64.s32 	%rd18, %r6;
	cvta.to.global.u64 	%rd19, %rd47;
	mul.wide.s32 	%rd20, %r6, 4;
	add.s64 	%rd21, %rd19, %rd20;
	st.global.f32 	[%rd21], %f12;
	cvt.s64.s32 	%rd22, %r7;
	mul.wide.s32 	%rd23, %r7, 4;
	add.s64 	%rd24, %rd21, %rd23;
	st.global.f32 	[%rd24], %f16;
	add.s64 	%rd25, %rd24, %rd23;
	st.global.f32 	[%rd25], %f8;
	cvta.to.global.u64 	%rd26, %rd44;
	add.s64 	%rd27, %rd26, %rd14;
	ld.global.u8 	%rs1, [%rd27];
	cvta.to.global.u64 	%rd28, %rd48;
	add.s64 	%rd29, %rd28, %rd18;
	st.global.u8 	[%rd29], %rs1;
	cvta.to.global.u64 	%rd30, %rd45;
	add.s64 	%rd31, %rd30, %rd14;
	ld.global.u8 	%rs2, [%rd31];
	add.s64 	%rd32, %rd29, %rd22;
	st.global.u8 	[%rd32], %rs2;
	cvta.to.global.u64 	%rd33, %rd46;
	add.s64 	%rd34, %rd33, %rd14;
	ld.global.u8 	%rs3, [%rd34];
	add.s64 	%rd35, %rd32, %rd22;
	st.global.u8 	[%rd35], %rs3;
	cvta.to.global.u64 	%rd36, %rd8;
	add.s64 	%rd37, %rd36, %rd20;
	st.global.u32 	[%rd37], %r1;
	setp.eq.s64 	%p5, %rd9, 0;
	@%p5 bra 	$L__BB4_4;
	cvta.to.global.u64 	%rd39, %rd9;
	add.s64 	%rd40, %rd39, %rd14;
	ld.global.u8 	%r26, [%rd40];
	cvta.to.global.u64 	%rd41, %rd10;
	add.s64 	%rd43, %rd41, %rd20;
	st.global.u32 	[%rd43], %r26;
$L__BB4_4:
	ret;

}
	// .globl	_ZN13cuda_renderer30modified_insertion_sort_renderEPfiPiiiii
.visible .entry _ZN13cuda_renderer30modified_insertion_sort_renderEPfiPiiiii(
	.param .u64 .ptr .align 1 _ZN13cuda_renderer30modified_insertion_sort_renderEPfiPiiiii_param_0,
	.param .u32 _ZN13cuda_renderer30modified_insertion_sort_renderEPfiPiiiii_param_1,
	.param .u64 .ptr .align 1 _ZN13cuda_renderer30modified_insertion_sort_renderEPfiPiiiii_param_2,
	.param .u32 _ZN13cuda_renderer30modified_insertion_sort_renderEPfiPiiiii_param_3,
	.param .u32 _ZN13cuda_renderer30modified_insertion_sort_renderEPfiPiiiii_param_4,
	.param .u32 _ZN13cuda_renderer30modified_insertion_sort_renderEPfiPiiiii_param_5,
	.param .u32 _ZN13cuda_renderer30modified_insertion_sort_renderEPfiPiiiii_param_6
)
{
	.reg .pred 	%p<18>;
	.reg .b32 	%r<78>;
	.reg .b32 	%f<20>;
	.reg .b64 	%rd<52>;

	ld.param.u64 	%rd10, [_ZN13cuda_renderer30modified_insertion_sort_renderEPfiPiiiii_param_0];
	ld.param.u32 	%r29, [_ZN13cuda_renderer30modified_insertion_sort_renderEPfiPiiiii_param_1];
	ld.param.u64 	%rd11, [_ZN13cuda_renderer30modified_insertion_sort_renderEPfiPiiiii_param_2];
	ld.param.u32 	%r30, [_ZN13cuda_renderer30modified_insertion_sort_renderEPfiPiiiii_param_3];
	ld.param.u32 	%r33, [_ZN13cuda_renderer30modified_insertion_sort_renderEPfiPiiiii_param_4];
	ld.param.u32 	%r31, [_ZN13cuda_renderer30modified_insertion_sort_renderEPfiPiiiii_param_5];
	ld.param.u32 	%r32, [_ZN13cuda_renderer30modified_insertion_sort_renderEPfiPiiiii_param_6];
	mov.u32 	%r34, %ctaid.x;
	mov.u32 	%r35, %ntid.x;
	mov.u32 	%r36, %tid.x;
	mad.lo.s32 	%r1, %r34, %r35, %r36;
	setp.ge.u32 	%p1, %r1, %r33;
	@%p1 bra 	$L__BB5_28;
	cvta.to.global.u64 	%rd12, %rd11;
	cvta.to.global.u64 	%rd13, %rd10;
	mul.wide.u32 	%rd14, %r1, 4;
	add.s64 	%rd1, %rd13, %rd14;
	add.s64 	%rd2, %rd12, %rd14;
	mov.b32 	%r37, 0;
	st.global.u32 	[%rd2], %r37;
	setp.lt.s32 	%p2, %r31, 2;
	@%p2 bra 	$L__BB5_28;
	add.s32 	%r2, %r32, -1;
	mul.lo.s32 	%r38, %r2, %r29;
	mul.wide.s32 	%rd15, %r38, 4;
	add.s64 	%rd3, %rd1, %rd15;
	setp.lt.s32 	%p3, %r32, 2;
	@%p3 bra 	$L__BB5_11;
	mov.b32 	%r68, 1;
	mul.wide.s32 	%rd4, %r29, 4;
	mul.wide.s32 	%rd46, %r30, 4;
$L__BB5_4:
	mul.lo.s32 	%r62, %r68, %r29;
	mul.wide.s32 	%rd40, %r62, 4;
	add.s64 	%rd41, %rd1, %rd40;
	ld.global.f32 	%f1, [%rd41];
	setp.lt.s32 	%p13, %r68, %r32;
	@%p13 bra 	$L__BB5_6;
	ld.global.f32 	%f16, [%rd3];
	setp.ge.f32 	%p14, %f1, %f16;
	@%p14 bra 	$L__BB5_10;
$L__BB5_6:
	min.s32 	%r70, %r68, %r2;
$L__BB5_7:
	add.s32 	%r6, %r70, -1;
	mul.lo.s32 	%r63, %r6, %r29;
	mul.wide.s32 	%rd42, %r63, 4;
	add.s64 	%rd5, %rd1, %rd42;
	ld.global.f32 	%f2, [%rd5];
	setp.leu.f32 	%p15, %f2, %f1;
	@%p15 bra 	$L__BB5_9;
	add.s64 	%rd43, %rd5, %rd4;
	st.global.f32 	[%rd43], %f2;
	mul.lo.s32 	%r64, %r6, %r30;
	mul.wide.s32 	%rd44, %r64, 4;
	add.s64 	%rd45, %rd2, %rd44;
	ld.global.u32 	%r65, [%rd45];
	add.s64 	%rd47, %rd45, %rd46;
	st.global.u32 	[%rd47], %r65;
	setp.gt.s32 	%p16, %r70, 1;
	mov.u32 	%r70, %r6;
	@%p16 bra 	$L__BB5_7;
$L__BB5_9:
	mul.lo.s32 	%r66, %r70, %r29;
	mul.wide.s32 	%rd48, %r66, 4;
	add.s64 	%rd49, %rd1, %rd48;
	st.global.f32 	[%rd49], %f1;
	mul.lo.s32 	%r67, %r70, %r30;
	mul.wide.s32 	%rd50, %r67, 4;
	add.s64 	%rd51, %rd2, %rd50;
	st.global.u32 	[%rd51], %r68;
$L__BB5_10:
	add.s32 	%r68, %r68, 1;
	setp.eq.s32 	%p17, %r68, %r31;
	@%p17 bra 	$L__BB5_28;
	bra.uni 	$L__BB5_4;
$L__BB5_11:
	add.s32 	%r9, %r31, -1;
	add.s32 	%r40, %r31, -2;
	and.b32  	%r10, %r9, 3;
	setp.lt.u32 	%p4, %r40, 3;
	mov.b32 	%r77, 1;
	@%p4 bra 	$L__BB5_23;
	and.b32  	%r42, %r9, -4;
	neg.s32 	%r73, %r42;
	shl.b32 	%r12, %r29, 2;
	mov.b32 	%r72, 2;
	mul.wide.s32 	%rd7, %r29, 4;
	mov.u32 	%r71, %r29;
$L__BB5_13:
	mul.wide.s32 	%rd16, %r71, 4;
	add.s64 	%rd6, %rd1, %rd16;
	ld.global.f32 	%f3, [%rd6];
	ld.global.f32 	%f18, [%rd3];
	setp.ge.f32 	%p5, %f3, %f18;
	@%p5 bra 	$L__BB5_15;
	add.s32 	%r43, %r72, -1;
	min.s32 	%r44, %r43, %r2;
	mul.lo.s32 	%r45, %r44, %r29;
	mul.wide.s32 	%rd17, %r45, 4;
	add.s64 	%rd18, %rd1, %rd17;
	st.global.f32 	[%rd18], %f3;
	mul.lo.s32 	%r46, %r44, %r30;
	mul.wide.s32 	%rd19, %r46, 4;
	add.s64 	%rd20, %rd2, %rd19;
	st.global.u32 	[%rd20], %r43;
	ld.global.f32 	%f18, [%rd3];
$L__BB5_15:
	add.s64 	%rd8, %rd6, %rd7;
	ld.global.f32 	%f7, [%rd8];
	setp.ge.f32 	%p6, %f7, %f18;
	@%p6 bra 	$L__BB5_17;
	min.s32 	%r47, %r72, %r2;
	mul.lo.s32 	%r48, %r47, %r29;
	mul.wide.s32 	%rd21, %r48, 4;
	add.s64 	%rd22, %rd1, %rd21;
	st.global.f32 	[%rd22], %f7;
	mul.lo.s32 	%r49, %r47, %r30;
	mul.wide.s32 	%rd23, %r49, 4;
	add.s64 	%rd24, %rd2, %rd23;
	st.global.u32 	[%rd24], %r72;
	ld.global.f32 	%f18, [%rd3];
$L__BB5_17:
	add.s64 	%rd9, %rd8, %rd7;
	ld.global.f32 	%f10, [%rd9];
	setp.ge.f32 	%p7, %f10, %f18;
	@%p7 bra 	$L__BB5_19;
	add.s32 	%r50, %r72, 1;
	min.s32 	%r51, %r50, %r2;
	mul.lo.s32 	%r52, %r51, %r29;
	mul.wide.s32 	%rd25, %r52, 4;
	add.s64 	%rd26, %rd1, %rd25;
	st.global.f32 	[%rd26], %f10;
	mul.lo.s32 	%r53, %r51, %r30;
	mul.wide.s32 	%rd27, %r53, 4;
	add.s64 	%rd28, %rd2, %rd27;
	st.global.u32 	[%rd28], %r50;
	ld.global.f32 	%f18, [%rd3];
$L__BB5_19:
	add.s64 	%rd29, %rd9, %rd7;
	ld.global.f32 	%f13, [%rd29];
	setp.ge.f32 	%p8, %f13, %f18;
	@%p8 bra 	$L__BB5_21;
	add.s32 	%r54, %r72, 2;
	min.s32 	%r55, %r54, %r2;
	mul.lo.s32 	%r56, %r55, %r29;
	mul.wide.s32 	%rd30, %r56, 4;
	add.s64 	%rd31, %rd1, %rd30;
	st.global.f32 	[%rd31], %f13;
	mul.lo.s32 	%r57, %r55, %r30;
	mul.wide.s32 	%rd32, %r57, 4;
	add.s64 	%rd33, %rd2, %rd32;
	st.global.u32 	[%rd33], %r54;
$L__BB5_21:
	add.s32 	%r73, %r73, 4;
	add.s32 	%r72, %r72, 4;
	add.s32 	%r71, %r71, %r12;
	setp.ne.s32 	%p9, %r73, 0;
	@%p9 bra 	$L__BB5_13;
	add.s32 	%r77, %r72, -1;
$L__BB5_23:
	setp.eq.s32 	%p10, %r10, 0;
	@%p10 bra 	$L__BB5_28;
	mul.lo.s32 	%r76, %r77, %r29;
	neg.s32 	%r75, %r10;
$L__BB5_25:
	.pragma "nounroll";
	mul.wide.s32 	%rd34, %r76, 4;
	add.s64 	%rd35, %rd1, %rd34;
	ld.global.f32 	%f14, [%rd35];
	ld.global.f32 	%f15, [%rd3];
	setp.ge.f32 	%p11, %f14, %f15;
	@%p11 bra 	$L__BB5_27;
	min.s32 	%r58, %r77, %r2;
	mul.lo.s32 	%r59, %r58, %r29;
	mul.wide.s32 	%rd36, %r59, 4;
	add.s64 	%rd37, %rd1, %rd36;
	st.global.f32 	[%rd37], %f14;
	mul.lo.s32 	%r60, %r58, %r30;
	mul.wide.s32 	%rd38, %r60, 4;
	add.s64 	%rd39, %rd2, %rd38;
	st.global.u32 	[%rd39], %r77;
$L__BB5_27:
	add.s32 	%r77, %r77, 1;
	add.s32 	%r76, %r76, %r29;
	add.s32 	%r75, %r75, 1;
	setp.ne.s32 	%p12, %r75, 0;
	@%p12 bra 	$L__BB5_25;
$L__BB5_28:
	ret;

}
	// .globl	_ZN13cuda_renderer19compute_sqrt_renderEPfiii
.visible .entry _ZN13cuda_renderer19compute_sqrt_renderEPfiii(
	.param .u64 .ptr .align 1 _ZN13cuda_renderer19compute_sqrt_renderEPfiii_param_0,
	.param .u32 _ZN13cuda_renderer19compute_sqrt_renderEPfiii_param_1,
	.param .u32 _ZN13cuda_renderer19compute_sqrt_renderEPfiii_param_2,
	.param .u32 _ZN13cuda_renderer19compute_sqrt_renderEPfiii_param_3
)
{
	.reg .pred 	%p<4>;
	.reg .b32 	%r<15>;
	.reg .b32 	%f<3>;
	.reg .b64 	%rd<5>;

	ld.param.u64 	%rd1, [_ZN13cuda_renderer19compute_sqrt_renderEPfiii_param_0];
	ld.param.u32 	%r4, [_ZN13cuda_renderer19compute_sqrt_renderEPfiii_param_1];
	ld.param.u32 	%r3, [_ZN13cuda_renderer19compute_sqrt_renderEPfiii_param_2];
	ld.param.u32 	%r5, [_ZN13cuda_renderer19compute_sqrt_renderEPfiii_param_3];
	mov.u32 	%r7, %ctaid.x;
	mov.u32 	%r8, %ntid.x;
	mov.u32 	%r9, %tid.x;
	mad.lo.s32 	%r1, %r7, %r8, %r9;
	mov.u32 	%r10, %ctaid.y;
	mov.u32 	%r11, %ntid.y;
	mov.u32 	%r12, %tid.y;
	mad.lo.s32 	%r13, %r10, %r11, %r12;
	setp.ge.u32 	%p1, %r1, %r4;
	setp.ge.u32 	%p2, %r13, %r5;
	or.pred  	%p3, %p1, %p2;
	@%p3 bra 	$L__BB6_2;
	cvta.to.global.u64 	%rd2, %rd1;
	mad.lo.s32 	%r14, %r3, %r13, %r1;
	mul.wide.u32 	%rd3, %r14, 4;
	add.s64 	%rd4, %rd2, %rd3;
	ld.global.f32 	%f1, [%rd4];
	sqrt.rn.f32 	%f2, %f1;
	st.global.f32 	[%rd4], %f2;
$L__BB6_2:
	ret;

}
	// .globl	_ZN13cuda_renderer19compute_render_costEPfPiS1_S1_S0_fiiS0_PhS2_S0_S2_S1_S1_if
.visible .entry _ZN13cuda_renderer19compute_render_costEPfPiS1_S1_S0_fiiS0_PhS2_S0_S2_S1_S1_if(
	.param .u64 .ptr .align 1 _ZN13cuda_renderer19compute_render_costEPfPiS1_S1_S0_fiiS0_PhS2_S0_S2_S1_S1_if_param_0,
	.param .u64 .ptr .align 1 _ZN13cuda_renderer19compute_render_costEPfPiS1_S1_S0_fiiS0_PhS2_S0_S2_S1_S1_if_param_1,
	.param .u64 .ptr .align 1 _ZN13cuda_renderer19compute_render_costEPfPiS1_S1_S0_fiiS0_PhS2_S0_S2_S1_S1_if_param_2,
	.param .u64 .ptr .align 1 _ZN13cuda_renderer19compute_render_costEPfPiS1_S1_S0_fiiS0_PhS2_S0_S2_S1_S1_if_param_3,
	.param .u64 .ptr .align 1 _ZN13cuda_renderer19compute_render_costEPfPiS1_S1_S0_fiiS0_PhS2_S0_S2_S1_S1_if_param_4,
	.param .f32 _ZN13cuda_renderer19compute_render_costEPfPiS1_S1_S0_fiiS0_PhS2_S0_S2_S1_S1_if_param_5,
	.param .u32 _ZN13cuda_renderer19compute_render_costEPfPiS1_S1_S0_fiiS0_PhS2_S0_S2_S1_S1_if_param_6,
	.param .u32 _ZN13cuda_renderer19compute_render_costEPfPiS1_S1_S0_fiiS0_PhS2_S0_S2_S1_S1_if_param_7,
	.param .u64 .ptr .align 1 _ZN13cuda_renderer19compute_render_costEPfPiS1_S1_S0_fiiS0_PhS2_S0_S2_S1_S1_if_param_8,
	.param .u64 .ptr .align 1 _ZN13cuda_renderer19compute_render_costEPfPiS1_S1_S0_fiiS0_PhS2_S0_S2_S1_S1_if_param_9,
	.param .u64 .ptr .align 1 _ZN13cuda_renderer19compute_render_costEPfPiS1_S1_S0_fiiS0_PhS2_S0_S2_S1_S1_if_param_10,
	.param .u64 .ptr .align 1 _ZN13cuda_renderer19compute_render_costEPfPiS1_S1_S0_fiiS0_PhS2_S0_S2_S1_S1_if_param_11,
	.param .u64 .ptr .align 1 _ZN13cuda_renderer19compute_render_costEPfPiS1_S1_S0_fiiS0_PhS2_S0_S2_S1_S1_if_param_12,
	.param .u64 .ptr .align 1 _ZN13cuda_renderer19compute_render_costEPfPiS1_S1_S0_fiiS0_PhS2_S0_S2_S1_S1_if_param_13,
	.param .u64 .ptr .align 1 _ZN13cuda_renderer19compute_render_costEPfPiS1_S1_S0_fiiS0_PhS2_S0_S2_S1_S1_if_param_14,
	.param .u32 _ZN13cuda_renderer19compute_render_costEPfPiS1_S1_S0_fiiS0_PhS2_S0_S2_S1_S1_if_param_15,
	.param .f32 _ZN13cuda_renderer19compute_render_costEPfPiS1_S1_S0_fiiS0_PhS2_S0_S2_S1_S1_if_param_16
)
{
	.local .align 4 .b8 	__local_depot7[28];
	.reg .b64 	%SP;
	.reg .b64 	%SPL;
	.reg .pred 	%p<194>;
	.reg .b16 	%rs<13>;
	.reg .b32 	%r<514>;
	.reg .b32 	%f<396>;
	.reg .b64 	%rd<188>;
	.reg .b64 	%fd<407>;

	mov.u64 	%SPL, __local_depot7;
	ld.param.u64 	%rd61, [_ZN13cuda_renderer19compute_render_costEPfPiS1_S1_S0_fiiS0_PhS2_S0_S2_S1_S1_if_param_4];
	ld.param.u32 	%r115, [_ZN13cuda_renderer19compute_render_costEPfPiS1_S1_S0_fiiS0_PhS2_S0_S2_S1_S1_if_param_6];
	ld.param.u32 	%r116, [_ZN13cuda_renderer19compute_render_costEPfPiS1_S1_S0_fiiS0_PhS2_S0_S2_S1_S1_if_param_7];
	ld.param.u64 	%rd62, [_ZN13cuda_renderer19compute_render_costEPfPiS1_S1_S0_fiiS0_PhS2_S0_S2_S1_S1_if_param_12];
	cvta.to.global.u64 	%rd1, %rd62;
	cvta.to.global.u64 	%rd2, %rd61;
	add.u64 	%rd3, %SPL, 0;
	mov.u32 	%r118, %ctaid.x;
	mov.u32 	%r119, %ntid.x;
	mov.u32 	%r120, %tid.x;
	mad.lo.s32 	%r121, %r118, %r119, %r120;
	cvt.u64.u32 	%rd4, %r121;
	cvt.s64.s32 	%rd5, %r115;
	setp.ge.u64 	%p1, %rd4, %rd5;
	@%p1 bra 	$L__BB7_156;
	ld.param.u64 	%rd164, [_ZN13cuda_renderer19compute_render_costEPfPiS1_S1_S0_fiiS0_PhS2_S0_S2_S1_S1_if_param_3];
	ld.param.u64 	%rd163, [_ZN13cuda_renderer19compute_render_costEPfPiS1_S1_S0_fiiS0_PhS2_S0_S2_S1_S1_if_param_2];
	ld.param.u64 	%rd162, [_ZN13cuda_renderer19compute_render_costEPfPiS1_S1_S0_fiiS0_PhS2_S0_S2_S1_S1_if_param_1];
	cvta.to.global.u64 	%rd64, %rd163;
	cvta.to.global.u64 	%rd65, %rd162;
	cvta.to.global.u64 	%rd66, %rd164;
	shl.b64 	%rd67, %rd4, 2;
	add.s64 	%rd68, %rd64, %rd67;
	ld.global.u32 	%r1, [%rd68];
	add.s64 	%rd69, %rd65, %rd67;
	ld.global.u32 	%r2, [%rd69];
	mul.wide.s32 	%rd70, %r1, 4;
	add.s64 	%rd71, %rd66, %rd70;
	ld.global.u32 	%r122, [%rd71];
	setp.eq.s32 	%p2, %r122, 0;
	@%p2 bra 	$L__BB7_3;
	add.s64 	%rd73, %rd2, %rd70;
	mov.b32 	%r123, -1082130432;
	st.global.u32 	[%rd73], %r123;
	bra.uni 	$L__BB7_156;
$L__BB7_3:
	ld.param.u64 	%rd165, [_ZN13cuda_renderer19compute_render_costEPfPiS1_S1_S0_fiiS0_PhS2_S0_S2_S1_S1_if_param_8];
	ld.param.f32 	%f382, [_ZN13cuda_renderer19compute_render_costEPfPiS1_S1_S0_fiiS0_PhS2_S0_S2_S1_S1_if_param_5];
	ld.param.u64 	%rd161, [_ZN13cuda_renderer19compute_render_costEPfPiS1_S1_S0_fiiS0_PhS2_S0_S2_S1_S1_if_param_0];
	cvta.to.global.u64 	%rd74, %rd165;
	add.s64 	%rd76, %rd74, %rd70;
	atom.global.add.f32 	%f80, [%rd76], 0f3F800000;
	cvta.to.global.u64 	%rd77, %rd161;
	add.s64 	%rd79, %rd77, %rd67;
	ld.global.f32 	%f81, [%rd79];
	setp.leu.f32 	%p3, %f81, %f382;
	@%p3 bra 	$L__BB7_5;
	add.s64 	%rd160, %rd2, %rd70;
	atom.global.add.f32 	%f381, [%rd160], 0f3F800000;
	bra.uni 	$L__BB7_156;
$L__BB7_5:
	ld.param.u32 	%r483, [_ZN13cuda_renderer19compute_render_costEPfPiS1_S1_S0_fiiS0_PhS2_S0_S2_S1_S1_if_param_15];
	ld.param.u64 	%rd167, [_ZN13cuda_renderer19compute_render_costEPfPiS1_S1_S0_fiiS0_PhS2_S0_S2_S1_S1_if_param_10];
	ld.param.u64 	%rd166, [_ZN13cuda_renderer19compute_render_costEPfPiS1_S1_S0_fiiS0_PhS2_S0_S2_S1_S1_if_param_9];
	cvta.to.global.u64 	%rd80, %rd166;
	cvta.to.global.u64 	%rd6, %rd167;
	shl.b32 	%r124, %r115, 1;
	cvt.s64.s32 	%rd81, %r124;
	add.s64 	%rd82, %rd81, %rd4;
	add.s64 	%rd7, %rd80, %rd82;
	add.s64 	%rd83, %rd5, %rd4;
	add.s64 	%rd8, %rd80, %rd83;
	add.s64 	%rd9, %rd80, %rd4;
	setp.eq.s32 	%p4, %r483, 0;
	@%p4 bra 	$L__BB7_152;
	ld.param.u32 	%r484, [_ZN13cuda_renderer19compute_render_costEPfPiS1_S1_S0_fiiS0_PhS2_S0_S2_S1_S1_if_param_15];
	setp.eq.s32 	%p5, %r484, 2;
	@%p5 bra 	$L__BB7_153;
	ld.param.u32 	%r485, [_ZN13cuda_renderer19compute_render_costEPfPiS1_S1_S0_fiiS0_PhS2_S0_S2_S1_S1_if_param_15];
	setp.ne.s32 	%p6, %r485, 1;
	@%p6 bra 	$L__BB7_156;
	shl.b32 	%r129, %r116, 1;
	add.s32 	%r130, %r2, %r129;
	cvt.s64.s32 	%rd96, %r2;
	add.s64 	%rd97, %rd6, %rd96;
	ld.global.u8 	%rs1, [%rd97];
	sub.s32 	%r131, %r130, %r116;
	cvt.s64.s32 	%rd98, %r131;
	add.s64 	%rd99, %rd6, %rd98;
	ld.global.u8 	%rs2, [%rd99];
	cvt.s64.s32 	%rd100, %r130;
	add.s64 	%rd101, %rd6, %rd100;
	ld.global.u8 	%rs3, [%rd101];
	ld.global.u8 	%rs6, [%rd9];
	ld.global.u8 	%rs7, [%rd8];
	ld.global.u8 	%rs8, [%rd7];
	cvt.rn.f64.u16 	%fd101, %rs8;
	div.rn.f64 	%fd1, %fd101, 0d406FE00000000000;
	cvt.rn.f64.u16 	%fd102, %rs7;
	div.rn.f64 	%fd2, %fd102, 0d406FE00000000000;
	cvt.rn.f64.u16 	%fd103, %rs6;
	div.rn.f64 	%fd3, %fd103, 0d406FE00000000000;
	setp.leu.f64 	%p8, %fd1, 0d3FA4B5DCC63F1412;
	@%p8 bra 	$L__BB7_15;
	add.f64 	%fd104, %fd1, 0d3FAC28F5C28F5C29;
	div.rn.f64 	%fd4, %fd104, 0d3FF0E147AE147AE1;
	{
	.reg .b32 %temp; 
	mov.b64 	{%temp, %r3}, %fd4;
	}
	mov.f64 	%fd105, 0d4003333333333333;
	{
	.reg .b32 %temp; 
	mov.b64 	{%temp, %r4}, %fd105;
	}
	and.b32  	%r5, %r4, 2146435072;
	setp.neu.f64 	%p9, %fd4, 0d0000000000000000;
	@%p9 bra 	$L__BB7_11;
	setp.eq.s32 	%p11, %r5, 1127219200;
	selp.b32 	%r132, %r3, 0, %p11;
	setp.lt.s32 	%p12, %r4, 0;
	or.b32  	%r133, %r132, 2146435072;
	selp.b32 	%r134, %r133, %r132, %p12;
	mov.b32 	%r135, 0;
	mov.b64 	%fd383, {%r135, %r134};
	bra.uni 	$L__BB7_12;
$L__BB7_11:
	{ // callseq 0, 0
	.param .b64 param0;
	st.param.f64 	[param0], %fd4;
	.param .b64 retval0;
	call.uni (retval0), 
	__internal_accurate_pow, 
	(
	param0
	);
	ld.param.f64 	%fd106, [retval0];
	} // callseq 0
	setp.lt.s32 	%p10, %r3, 0;
	selp.f64 	%fd383, 0dFFF8000000000000, %fd106, %p10;
$L__BB7_12:
	add.f64 	%fd108, %fd4, 0d4003333333333333;
	{
	.reg .b32 %temp; 
	mov.b64 	{%temp, %r136}, %fd108;
	}
	and.b32  	%r137, %r136, 2146435072;
	setp.ne.s32 	%p13, %r137, 2146435072;
	setp.neu.f64 	%p14, %fd4, 0d7FF0000000000000;
	or.pred  	%p15, %p14, %p13;
	@%p15 bra 	$L__BB7_14;
	setp.eq.s32 	%p16, %r5, 1127219200;
	setp.lt.s32 	%p17, %r4, 0;
	selp.b32 	%r139, 0, 2146435072, %p17;
	setp.lt.s32 	%p18, %r3, 0;
	and.b32  	%r140, %r4, 2147483647;
	setp.ne.s32 	%p19, %r140, 1071644672;
	or.b32  	%r141, %r139, -2147483648;
	selp.b32 	%r142, %r141, %r139, %p19;
	selp.b32 	%r143, %r142, %r139, %p16;
	selp.b32 	%r144, %r143, %r139, %p18;
	mov.b32 	%r145, 0;
	mov.b64 	%fd383, {%r145, %r144};
$L__BB7_14:
	setp.eq.f64 	%p20, %fd4, 0d3FF0000000000000;
	selp.f64 	%fd384, 0d3FF0000000000000, %fd383, %p20;
	bra.uni 	$L__BB7_16;
$L__BB7_15:
	div.rn.f64 	%fd384, %fd1, 0d4029D70A3D70A3D7;
$L__BB7_16:
	setp.leu.f64 	%p21, %fd2, 0d3FA4B5DCC63F1412;
	@%p21 bra 	$L__BB7_23;
	add.f64 	%fd109, %fd2, 0d3FAC28F5C28F5C29;
	div.rn.f64 	%fd13, %fd109, 0d3FF0E147AE147AE1;
	{
	.reg .b32 %temp; 
	mov.b64 	{%temp, %r6}, %fd13;
	}
	mov.f64 	%fd110, 0d4003333333333333;
	{
	.reg .b32 %temp; 
	mov.b64 	{%temp, %r7}, %fd110;
	}
	and.b32  	%r8, %r7, 2146435072;
	setp.neu.f64 	%p22, %fd13, 0d0000000000000000;
	@%p22 bra 	$L__BB7_19;
	setp.eq.s32 	%p24, %r8, 1127219200;
	selp.b32 	%r146, %r6, 0, %p24;
	setp.lt.s32 	%p25, %r7, 0;
	or.b32  	%r147, %r146, 2146435072;
	selp.b32 	%r148, %r147, %r146, %p25;
	mov.b32 	%r149, 0;
	mov.b64 	%fd386, {%r149, %r148};
	bra.uni 	$L__BB7_20;
$L__BB7_19:
	{ // callseq 1, 0
	.param .b64 param0;
	st.param.f64 	[param0], %fd13;
	.param .b64 retval0;
	call.uni (retval0), 
	__internal_accurate_pow, 
	(
	param0
	);
	ld.param.f64 	%fd111, [retval0];
	} // callseq 1
	setp.lt.s32 	%p23, %r6, 0;
	selp.f64 	%fd386, 0dFFF8000000000000, %fd111, %p23;
$L__BB7_20:
	add.f64 	%fd113, %fd13, 0d4003333333333333;
	{
	.reg .b32 %temp; 
	mov.b64 	{%temp, %r150}, %fd113;
	}
	and.b32  	%r151, %r150, 2146435072;
	setp.ne.s32 	%p26, %r151, 2146435072;
	setp.neu.f64 	%p27, %fd13, 0d7FF0000000000000;
	or.pred  	%p28, %p27, %p26;
	@%p28 bra 	$L__BB7_22;
	setp.eq.s32 	%p29, %r8, 1127219200;
	setp.lt.s32 	%p30, %r7, 0;
	selp.b32 	%r153, 0, 2146435072, %p30;
	setp.lt.s32 	%p31, %r6, 0;
	and.b32  	%r154, %r7, 2147483647;
	setp.ne.s32 	%p32, %r154, 1071644672;
	or.b32  	%r155, %r153, -2147483648;
	selp.b32 	%r156, %r155, %r153, %p32;
	selp.b32 	%r157, %r156, %r153, %p29;
	selp.b32 	%r158, %r157, %r153, %p31;
	mov.b32 	%r159, 0;
	mov.b64 	%fd386, {%r159, %r158};
$L__BB7_22:
	setp.eq.f64 	%p33, %fd13, 0d3FF0000000000000;
	selp.f64 	%fd387, 0d3FF0000000000000, %fd386, %p33;
	bra.uni 	$L__BB7_24;
$L__BB7_23:
	div.rn.f64 	%fd387, %fd2, 0d4029D70A3D70A3D7;
$L__BB7_24:
	setp.leu.f64 	%p34, %fd3, 0d3FA4B5DCC63F1412;
	@%p34 bra 	$L__BB7_31;
	add.f64 	%fd114, %fd3, 0d3FAC28F5C28F5C29;
	div.rn.f64 	%fd22, %fd114, 0d3FF0E147AE147AE1;
	{
	.reg .b32 %temp; 
	mov.b64 	{%temp, %r9}, %fd22;
	}
	mov.f64 	%fd115, 0d4003333333333333;
	{
	.reg .b32 %temp; 
	mov.b64 	{%temp, %r10}, %fd115;
	}
	and.b32  	%r11, %r10, 2146435072;
	setp.neu.f64 	%p35, %fd22, 0d0000000000000000;
	@%p35 bra 	$L__BB7_27;
	setp.eq.s32 	%p37, %r11, 1127219200;
	selp.b32 	%r160, %r9, 0, %p37;
	setp.lt.s32 	%p38, %r10, 0;
	or.b32  	%r161, %r160, 2146435072;
	selp.b32 	%r162, %r161, %r160, %p38;
	mov.b32 	%r163, 0;
	mov.b64 	%fd389, {%r163, %r162};
	bra.uni 	$L__BB7_28;
$L__BB7_27:
	{ // callseq 2, 0
	.param .b64 param0;
	st.param.f64 	[param0], %fd22;
	.param .b64 retval0;
	call.uni (retval0), 
	__internal_accurate_pow, 
	(
	param0
	);
	ld.param.f64 	%fd116, [retval0];
	} // callseq 2
	setp.lt.s32 	%p36, %r9, 0;
	selp.f64 	%fd389, 0dFFF8000000000000, %fd116, %p36;
$L__BB7_28:
	add.f64 	%fd118, %fd22, 0d4003333333333333;
	{
	.reg .b32 %temp; 
	mov.b64 	{%temp, %r164}, %fd118;
	}
	and.b32  	%r165, %r164, 2146435072;
	setp.ne.s32 	%p39, %r165, 2146435072;
	setp.neu.f64 	%p40, %fd22, 0d7FF0000000000000;
	or.pred  	%p41, %p40, %p39;
	@%p41 bra 	$L__BB7_30;
	setp.eq.s32 	%p42, %r11, 1127219200;
	setp.lt.s32 	%p43, %r10, 0;
	selp.b32 	%r167, 0, 2146435072, %p43;
	setp.lt.s32 	%p44, %r9, 0;
	and.b32  	%r168, %r10, 2147483647;
	setp.ne.s32 	%p45, %r168, 1071644672;
	or.b32  	%r169, %r167, -2147483648;
	selp.b32 	%r170, %r169, %r167, %p45;
	selp.b32 	%r171, %r170, %r167, %p42;
	selp.b32 	%r172, %r171, %r167, %p44;
	mov.b32 	%r173, 0;
	mov.b64 	%fd389, {%r173, %r172};
$L__BB7_30:
	setp.eq.f64 	%p46, %fd22, 0d3FF0000000000000;
	selp.f64 	%fd390, 0d3FF0000000000000, %fd389, %p46;
	bra.uni 	$L__BB7_32;
$L__BB7_31:
	div.rn.f64 	%fd390, %fd3, 0d4029D70A3D70A3D7;
$L__BB7_32:
	mul.f64 	%fd119, %fd387, 0d4059000000000000;
	mul.f64 	%fd120, %fd384, 0d4059000000000000;
	mul.f64 	%fd121, %fd390, 0d4059000000000000;
	mul.f64 	%fd122, %fd119, 0d3FD6E286DDD532CD;
	fma.rn.f64 	%fd123, %fd120, 0d3FDA65AF8741A841, %fd122;
	fma.rn.f64 	%fd124, %fd121, 0d3FC7189374BC6A7F, %fd123;
	mul.f64 	%fd125, %fd119, 0d3FE6E286DDD532CD;
	fma.rn.f64 	%fd126, %fd120, 0d3FCB38DD971F6BD6, %fd125;
	fma.rn.f64 	%fd127, %fd121, 0d3FB27A0F9096BB99, %fd126;
	mul.f64 	%fd128, %fd119, 0d3FBE835DEDF1E083;
	fma.rn.f64 	%fd129, %fd120, 0d3F93CC4410D1089C, %fd128;
	fma.rn.f64 	%fd130, %fd121, 0d3FEE68E424D8269D, %fd129;
	div.rn.f64 	%fd31, %fd124, 0d4057C3020C49BA5E;
	div.rn.f64 	%fd32, %fd127, 0d4059000000000000;
	div.rn.f64 	%fd33, %fd130, 0d405B3883126E978D;
	setp.leu.f64 	%p47, %fd31, 0d3F82231832FCAC8E;
	@%p47 bra 	$L__BB7_34;
	{
	.reg .b32 %temp; 
	mov.b64 	{%r174, %temp}, %fd31;
	}
	{
	.reg .b32 %temp; 
	mov.b64 	{%temp, %r175}, %fd31;
	}
	and.b32  	%r176, %r175, 2147483647;
	setp.lt.u32 	%p48, %r176, 1048576;
	mov.b64 	%fd131, {%r174, %r176};
	mul.f64 	%fd132, %fd131, 0d4350000000000000;
	{
	.reg .b32 %temp; 
	mov.b64 	{%r177, %temp}, %fd132;
	}
	{
	.reg .b32 %temp; 
	mov.b64 	{%temp, %r178}, %fd132;
	}
	selp.b32 	%r179, %r177, %r174, %p48;
	selp.b32 	%r180, %r178, %r176, %p48;
	selp.b32 	%r181, 4078, 1048576, %p48;
	shr.u32 	%r182, %r180, 20;
	add.s32 	%r183, %r182, -1022;
	cvt.rn.f32.s32 	%f83, %r183;
	mul.f32 	%f84, %f83, 0f3EAAAAAB;
	cvt.rni.s32.f32 	%r184, %f84;
	mad.lo.s32 	%r185, %r184, -3145728, %r180;
	mov.b64 	%fd133, {%r179, %r185};
	cvt.rn.f32.f64 	%f85, %fd133;
	lg2.approx.ftz.f32 	%f86, %f85;
	mul.f32 	%f87, %f86, 0f3EAAAAAB;
	ex2.approx.ftz.f32 	%f88, %f87;
	cvt.f64.f32 	%fd134, %f88;
	mul.f64 	%fd135, %fd134, %fd134;
	{
	.reg .b32 %temp; 
	mov.b64 	{%r186, %temp}, %fd135;
	}
	{
	.reg .b32 %temp; 
	mov.b64 	{%temp, %r187}, %fd135;
	}
	add.s32 	%r188, %r187, 1048576;
	mov.b64 	%fd136, {%r186, %r188};
	fma.rn.f64 	%fd137, %fd136, %fd134, %fd133;
	rcp.approx.ftz.f64 	%fd138, %fd137;
	neg.f64 	%fd139, %fd137;
	fma.rn.f64 	%fd140, %fd139, %fd138, 0d3FF0000000000000;
	fma.rn.f64 	%fd141, %fd140, %fd140, %fd140;
	fma.rn.f64 	%fd142, %fd141, %fd138, %fd138;
	neg.f64 	%fd143, %fd134;
	fma.rn.f64 	%fd144, %fd135, %fd143, %fd133;
	mul.f64 	%fd145, %fd144, %fd142;
	fma.rn.f64 	%fd146, %fd134, %fd145, %fd134;
	{
	.reg .b32 %temp; 
	mov.b64 	{%r189, %temp}, %fd146;
	}
	{
	.reg .b32 %temp; 
	mov.b64 	{%temp, %r190}, %fd146;
	}
	add.s32 	%r191, %r184, %r181;
	shl.b32 	%r192, %r191, 20;
	add.s32 	%r193, %r190, %r192;
	mov.b64 	%fd147, {%r189, %r193};
	abs.f64 	%fd148, %fd147;
	add.f64 	%fd149, %fd31, %fd31;
	setp.equ.f64 	%p49, %fd149, %fd31;
	selp.f64 	%fd391, %fd149, %fd148, %p49;
	bra.uni 	$L__BB7_35;
$L__BB7_34:
	fma.rn.f64 	%fd391, %fd31, 0d401F25E353F7CED9, 0d3FC1A7B9611A7B96;
$L__BB7_35:
	setp.leu.f64 	%p50, %fd32, 0d3F82231832FCAC8E;
	@%p50 bra 	$L__BB7_37;
	{
	.reg .b32 %temp; 
	mov.b64 	{%r194, %temp}, %fd32;
	}
	{
	.reg .b32 %temp; 
	mov.b64 	{%temp, %r195}, %fd32;
	}
	and.b32  	%r196, %r195, 2147483647;
	setp.lt.u32 	%p51, %r196, 1048576;
	mov.b64 	%fd150, {%r194, %r196};
	mul.f64 	%fd151, %fd150, 0d4350000000000000;
	{
	.reg .b32 %temp; 
	mov.b64 	{%r197, %temp}, %fd151;
	}
	{
	.reg .b32 %temp; 
	mov.b64 	{%temp, %r198}, %fd151;
	}
	selp.b32 	%r199, %r197, %r194, %p51;
	selp.b32 	%r200, %r198, %r196, %p51;
	selp.b32 	%r201, 4078, 1048576, %p51;
	shr.u32 	%r202, %r200, 20;
	add.s32 	%r203, %r202, -1022;
	cvt.rn.f32.s32 	%f89, %r203;
	mul.f32 	%f90, %f89, 0f3EAAAAAB;
	cvt.rni.s32.f32 	%r204, %f90;
	mad.lo.s32 	%r205, %r204, -3145728, %r200;
	mov.b64 	%fd152, {%r199, %r205};
	cvt.rn.f32.f64 	%f91, %fd152;
	lg2.approx.ftz.f32 	%f92, %f91;
	mul.f32 	%f93, %f92, 0f3EAAAAAB;
	ex2.approx.ftz.f32 	%f94, %f93;
	cvt.f64.f32 	%fd153, %f94;
	mul.f64 	%fd154, %fd153, %fd153;
	{
	.reg .b32 %temp; 
	mov.b64 	{%r206, %temp}, %fd154;
	}
	{
	.reg .b32 %temp; 
	mov.b64 	{%temp, %r207}, %fd154;
	}
	add.s32 	%r208, %r207, 1048576;
	mov.b64 	%fd155, {%r206, %r208};
	fma.rn.f64 	%fd156, %fd155, %fd153, %fd152;
	rcp.approx.ftz.f64 	%fd157, %fd156;
	neg.f64 	%fd158, %fd156;
	fma.rn.f64 	%fd159, %fd158, %fd157, 0d3FF0000000000000;
	fma.rn.f64 	%fd160, %fd159, %fd159, %fd159;
	fma.rn.f64 	%fd161, %fd160, %fd157, %fd157;
	neg.f64 	%fd162, %fd153;
	fma.rn.f64 	%fd163, %fd154, %fd162, %fd152;
	mul.f64 	%fd164, %fd163, %fd161;
	fma.rn.f64 	%fd165, %fd153, %fd164, %fd153;
	{
	.reg .b32 %temp; 
	mov.b64 	{%r209, %temp}, %fd165;
	}
	{
	.reg .b32 %temp; 
	mov.b64 	{%temp, %r210}, %fd165;
	}
	add.s32 	%r211, %r204, %r201;
	shl.b32 	%r212, %r211, 20;
	add.s32 	%r213, %r210, %r212;
	mov.b64 	%fd166, {%r209, %r213};
	abs.f64 	%fd167, %fd166;
	add.f64 	%fd168, %fd32, %fd32;
	setp.equ.f64 	%p52, %fd168, %fd32;
	selp.f64 	%fd392, %fd168, %fd167, %p52;
	bra.uni 	$L__BB7_38;
$L__BB7_37:
	fma.rn.f64 	%fd392, %fd32, 0d401F25E353F7CED9, 0d3FC1A7B9611A7B96;
$L__BB7_38:
	setp.leu.f64 	%p53, %fd33, 0d3F82231832FCAC8E;
	@%p53 bra 	$L__BB7_40;
	{
	.reg .b32 %temp; 
	mov.b64 	{%r214, %temp}, %fd33;
	}
	{
	.reg .b32 %temp; 
	mov.b64 	{%temp, %r215}, %fd33;
	}
	and.b32  	%r216, %r215, 2147483647;
	setp.lt.u32 	%p54, %r216, 1048576;
	mov.b64 	%fd169, {%r214, %r216};
	mul.f64 	%fd170, %fd169, 0d4350000000000000;
	{
	.reg .b32 %temp; 
	mov.b64 	{%r217, %temp}, %fd170;
	}
	{
	.reg .b32 %temp; 
	mov.b64 	{%temp, %r218}, %fd170;
	}
	selp.b32 	%r219, %r217, %r214, %p54;
	selp.b32 	%r220, %r218, %r216, %p54;
	selp.b32 	%r221, 4078, 1048576, %p54;
	shr.u32 	%r222, %r220, 20;
	add.s32 	%r223, %r222, -1022;
	cvt.rn.f32.s32 	%f95, %r223;
	mul.f32 	%f96, %f95, 0f3EAAAAAB;
	cvt.rni.s32.f32 	%r224, %f96;
	mad.lo.s32 	%r225, %r224, -3145728, %r220;
	mov.b64 	%fd171, {%r219, %r225};
	cvt.rn.f32.f64 	%f97, %fd171;
	lg2.approx.ftz.f32 	%f98, %f97;
	mul.f32 	%f99, %f98, 0f3EAAAAAB;
	ex2.approx.ftz.f32 	%f100, %f99;
	cvt.f64.f32 	%fd172, %f100;
	mul.f64 	%fd173, %fd172, %fd172;
	{
	.reg .b32 %temp; 
	mov.b64 	{%r226, %temp}, %fd173;
	}
	{
	.reg .b32 %temp; 
	mov.b64 	{%temp, %r227}, %fd173;
	}
	add.s32 	%r228, %r227, 1048576;
	mov.b64 	%fd174, {%r226, %r228};
	fma.rn.f64 	%fd175, %fd174, %fd172, %fd171;
	rcp.approx.ftz.f64 	%fd176, %fd175;
	neg.f64 	%fd177, %fd175;
	fma.rn.f64 	%fd178, %fd177, %fd176, 0d3FF0000000000000;
	fma.rn.f64 	%fd179, %fd178, %fd178, %fd178;
	fma.rn.f64 	%fd180, %fd179, %fd176, %fd176;
	neg.f64 	%fd181, %fd172;
	fma.rn.f64 	%fd182, %fd173, %fd181, %fd171;
	mul.f64 	%fd183, %fd182, %fd180;
	fma.rn.f64 	%fd184, %fd172, %fd183, %fd172;
	{
	.reg .b32 %temp; 
	mov.b64 	{%r229, %temp}, %fd184;
	}
	{
	.reg .b32 %temp; 
	mov.b64 	{%temp, %r230}, %fd184;
	}
	add.s32 	%r231, %r224, %r221;
	shl.b32 	%r232, %r231, 20;
	add.s32 	%r233, %r230, %r232;
	mov.b64 	%fd185, {%r229, %r233};
	abs.f64 	%fd186, %fd185;
	add.f64 	%fd187, %fd33, %fd33;
	setp.equ.f64 	%p55, %fd187, %fd33;
	selp.f64 	%fd393, %fd187, %fd186, %p55;
	bra.uni 	$L__BB7_41;
$L__BB7_40:
	fma.rn.f64 	%fd393, %fd33, 0d401F25E353F7CED9, 0d3FC1A7B9611A7B96;
$L__BB7_41:
	fma.rn.f64 	%fd188, %fd392, 0d405D000000000000, 0dC030000000000000;
	cvt.rn.f32.f64 	%f1, %fd188;
	sub.f64 	%fd189, %fd391, %fd392;
	mul.f64 	%fd190, %fd189, 0d407F400000000000;
	cvt.rn.f32.f64 	%f2, %fd190;
	sub.f64 	%fd191, %fd392, %fd393;
	mul.f64 	%fd192, %fd191, 0d4069000000000000;
	cvt.rn.f32.f64 	%f3, %fd192;
	cvt.rn.f64.u16 	%fd193, %rs3;
	div.rn.f64 	%fd43, %fd193, 0d406FE00000000000;
	cvt.rn.f64.u16 	%fd194, %rs2;
	div.rn.f64 	%fd44, %fd194, 0d406FE00000000000;
	cvt.rn.f64.u16 	%fd195, %rs1;
	div.rn.f64 	%fd45, %fd195, 0d406FE00000000000;
	setp.leu.f64 	%p56, %fd43, 0d3FA4B5DCC63F1412;
	@%p56 bra 	$L__BB7_48;
	add.f64 	%fd196, %fd43, 0d3FAC28F5C28F5C29;
	div.rn.f64 	%fd46, %fd196, 0d3FF0E147AE147AE1;
	{
	.reg .b32 %temp; 
	mov.b64 	{%temp, %r12}, %fd46;
	}
	mov.f64 	%fd197, 0d4003333333333333;
	{
	.reg .b32 %temp; 
	mov.b64 	{%temp, %r13}, %fd197;
	}
	and.b32  	%r14, %r13, 2146435072;
	setp.neu.f64 	%p57, %fd46, 0d0000000000000000;
	@%p57 bra 	$L__BB7_44;
	setp.eq.s32 	%p59, %r14, 1127219200;
	selp.b32 	%r234, %r12, 0, %p59;
	setp.lt.s32 	%p60, %r13, 0;
	or.b32  	%r235, %r234, 2146435072;
	selp.b32 	%r236, %r235, %r234, %p60;
	mov.b32 	%r237, 0;
	mov.b64 	%fd395, {%r237, %r236};
	bra.uni 	$L__BB7_45;
$L__BB7_44:
	{ // callseq 3, 0
	.param .b64 param0;
	st.param.f64 	[param0], %fd46;
	.param .b64 retval0;
	call.uni (retval0), 
	__internal_accurate_pow, 
	(
	param0
	);
	ld.param.f64 	%fd198, [retval0];
	} // callseq 3
	setp.lt.s32 	%p58, %r12, 0;
	selp.f64 	%fd395, 0dFFF8000000000000, %fd198, %p58;
$L__BB7_45:
	add.f64 	%fd200, %fd46, 0d4003333333333333;
	{
	.reg .b32 %temp; 
	mov.b64 	{%temp, %r238}, %fd200;
	}
	and.b32  	%r239, %r238, 2146435072;
	setp.ne.s32 	%p61, %r239, 2146435072;
	setp.neu.f64 	%p62, %fd46, 0d7FF0000000000000;
	or.pred  	%p63, %p62, %p61;
	@%p63 bra 	$L__BB7_47;
	setp.eq.s32 	%p64, %r14, 1127219200;
	setp.lt.s32 	%p65, %r13, 0;
	selp.b32 	%r241, 0, 2146435072, %p65;
	setp.lt.s32 	%p66, %r12, 0;
	and.b32  	%r242, %r13, 2147483647;
	setp.ne.s32 	%p67, %r242, 1071644672;
	or.b32  	%r243, %r241, -2147483648;
	selp.b32 	%r244, %r243, %r241, %p67;
	selp.b32 	%r245, %r244, %r241, %p64;
	selp.b32 	%r246, %r245, %r241, %p66;
	mov.b32 	%r247, 0;
	mov.b64 	%fd395, {%r247, %r246};
$L__BB7_47:
	setp.eq.f64 	%p68, %fd46, 0d3FF0000000000000;
	selp.f64 	%fd396, 0d3FF0000000000000, %fd395, %p68;
	bra.uni 	$L__BB7_49;
$L__BB7_48:
	div.rn.f64 	%fd396, %fd43, 0d4029D70A3D70A3D7;
$L__BB7_49:
	setp.leu.f64 	%p69, %fd44, 0d3FA4B5DCC63F1412;
	@%p69 bra 	$L__BB7_56;
	add.f64 	%fd201, %fd44, 0d3FAC28F5C28F5C29;
	div.rn.f64 	%fd55, %fd201, 0d3FF0E147AE147AE1;
	{
	.reg .b32 %temp; 
	mov.b64 	{%temp, %r15}, %fd55;
	}
	mov.f64 	%fd202, 0d4003333333333333;
	{
	.reg .b32 %temp; 
	mov.b64 	{%temp, %r16}, %fd202;
	}
	and.b32  	%r17, %r16, 2146435072;
	setp.neu.f64 	%p70, %fd55, 0d0000000000000000;
	@%p70 bra 	$L__BB7_52;
	setp.eq.s32 	%p72, %r17, 1127219200;
	selp.b32 	%r248, %r15, 0, %p72;
	setp.lt.s32 	%p73, %r16, 0;
	or.b32  	%r249, %r248, 2146435072;
	selp.b32 	%r250, %r249, %r248, %p73;
	mov.b32 	%r251, 0;
	mov.b64 	%fd398, {%r251, %r250};
	bra.uni 	$L__BB7_53;
$L__BB7_52:
	{ // callseq 4, 0
	.param .b64 param0;
	st.param.f64 	[param0], %fd55;
	.param .b64 retval0;
	call.uni (retval0), 
	__internal_accurate_pow, 
	(
	param0
	);
	ld.param.f64 	%fd203, [retval0];
	} // callseq 4
	setp.lt.s32 	%p71, %r15, 0;
	selp.f64 	%fd398, 0dFFF8000000000000, %fd203, %p71;
$L__BB7_53:
	add.f64 	%fd205, %fd55, 0d4003333333333333;
	{
	.reg .b32 %temp; 
	mov.b64 	{%temp, %r252}, %fd205;
	}
	and.b32  	%r253, %r252, 2146435072;
	setp.ne.s32 	%p74, %r253, 2146435072;
	setp.neu.f64 	%p75, %fd55, 0d7FF0000000000000;
	or.pred  	%p76, %p75, %p74;
	@%p76 bra 	$L__BB7_55;
	setp.eq.s32 	%p77, %r17, 1127219200;
	setp.lt.s32 	%p78, %r16, 0;
	selp.b32 	%r255, 0, 2146435072, %p78;
	setp.lt.s32 	%p79, %r15, 0;
	and.b32  	%r256, %r16, 2147483647;
	setp.ne.s32 	%p80, %r256, 1071644672;
	or.b32  	%r257, %r255, -2147483648;
	selp.b32 	%r258, %r257, %r255, %p80;
	selp.b32 	%r259, %r258, %r255, %p77;
	selp.b32 	%r260, %r259, %r255, %p79;
	mov.b32 	%r261, 0;
	mov.b64 	%fd398, {%r261, %r260};
$L__BB7_55:
	setp.eq.f64 	%p81, %fd55, 0d3FF0000000000000;
	selp.f64 	%fd399, 0d3FF0000000000000, %fd398, %p81;
	bra.uni 	$L__BB7_57;
$L__BB7_56:
	div.rn.f64 	%fd399, %fd44, 0d4029D70A3D70A3D7;
$L__BB7_57:
	setp.leu.f64 	%p82, %fd45, 0d3FA4B5DCC63F1412;
	@%p82 bra 	$L__BB7_64;
	add.f64 	%fd206, %fd45, 0d3FAC28F5C28F5C29;
	div.rn.f64 	%fd64, %fd206, 0d3FF0E147AE147AE1;
	{
	.reg .b32 %temp; 
	mov.b64 	{%temp, %r18}, %fd64;
	}
	mov.f64 	%fd207, 0d4003333333333333;
	{
	.reg .b32 %temp; 
	mov.b64 	{%temp, %r19}, %fd207;
	}
	and.b32  	%r20, %r19, 2146435072;
	setp.neu.f64 	%p83, %fd64, 0d0000000000000000;
	@%p83 bra 	$L__BB7_60;
	setp.eq.s32 	%p85, %r20, 1127219200;
	selp.b32 	%r262, %r18, 0, %p85;
	setp.lt.s32 	%p86, %r19, 0;
	or.b32  	%r263, %r262, 2146435072;
	selp.b32 	%r264, %r263, %r262, %p86;
	mov.b32 	%r265, 0;
	mov.b64 	%fd401, {%r265, %r264};
	bra.uni 	$L__BB7_61;
$L__BB7_60:
	{ // callseq 5, 0
	.param .b64 param0;
	st.param.f64 	[param0], %fd64;
	.param .b64 retval0;
	call.uni (retval0), 
	__internal_accurate_pow, 
	(
	param0
	);
	ld.param.f64 	%fd208, [retval0];
	} // callseq 5
	setp.lt.s32 	%p84, %r18, 0;
	selp.f64 	%fd401, 0dFFF8000000000000, %fd208, %p84;
$L__BB7_61:
	add.f64 	%fd210, %fd64, 0d4003333333333333;
	{
	.reg .b32 %temp; 
	mov.b64 	{%temp, %r266}, %fd210;
	}
	and.b32  	%r267, %r266, 2146435072;
	setp.ne.s32 	%p87, %r267, 2146435072;
	setp.neu.f64 	%p88, %fd64, 0d7FF0000000000000;
	or.pred  	%p89, %p88, %p87;
	@%p89 bra 	$L__BB7_63;
	setp.eq.s32 	%p90, %r20, 1127219200;
	setp.lt.s32 	%p91, %r19, 0;
	selp.b32 	%r269, 0, 2146435072, %p91;
	setp.lt.s32 	%p92, %r18, 0;
	and.b32  	%r270, %r19, 2147483647;
	setp.ne.s32 	%p93, %r270, 1071644672;
	or.b32  	%r271, %r269, -2147483648;
	selp.b32 	%r272, %r271, %r269, %p93;
	selp.b32 	%r273, %r272, %r269, %p90;
	selp.b32 	%r274, %r273, %r269, %p92;
	mov.b32 	%r275, 0;
	mov.b64 	%fd401, {%r275, %r274};
$L__BB7_63:
	setp.eq.f64 	%p94, %fd64, 0d3FF0000000000000;
	selp.f64 	%fd402, 0d3FF0000000000000, %fd401, %p94;
	bra.uni 	$L__BB7_65;
$L__BB7_64:
	div.rn.f64 	%fd402, %fd45, 0d4029D70A3D70A3D7;
$L__BB7_65:
	mul.f64 	%fd211, %fd399, 0d4059000000000000;
	mul.f64 	%fd212, %fd396, 0d4059000000000000;
	mul.f64 	%fd213, %fd402, 0d4059000000000000;
	mul.f64 	%fd214, %fd211, 0d3FD6E286DDD532CD;
	fma.rn.f64 	%fd215, %fd212, 0d3FDA65AF8741A841, %fd214;
	fma.rn.f64 	%fd216, %fd213, 0d3FC7189374BC6A7F, %fd215;
	mul.f64 	%fd217, %fd211, 0d3FE6E286DDD532CD;
	fma.rn.f64 	%fd218, %fd212, 0d3FCB38DD971F6BD6, %fd217;
	fma.rn.f64 	%fd219, %fd213, 0d3FB27A0F9096BB99, %fd218;
	mul.f64 	%fd220, %fd211, 0d3FBE835DEDF1E083;
	fma.rn.f64 	%fd221, %fd212, 0d3F93CC4410D1089C, %fd220;
	fma.rn.f64 	%fd222, %fd213, 0d3FEE68E424D8269D, %fd221;
	div.rn.f64 	%fd73, %fd216, 0d4057C3020C49BA5E;
	div.rn.f64 	%fd74, %fd219, 0d4059000000000000;
	div.rn.f64 	%fd75, %fd222, 0d405B3883126E978D;
	setp.leu.f64 	%p95, %fd73, 0d3F82231832FCAC8E;
	@%p95 bra 	$L__BB7_67;
	{
	.reg .b32 %temp; 
	mov.b64 	{%r276, %temp}, %fd73;
	}
	{
	.reg .b32 %temp; 
	mov.b64 	{%temp, %r277}, %fd73;
	}
	and.b32  	%r278, %r277, 2147483647;
	setp.lt.u32 	%p96, %r278, 1048576;
	mov.b64 	%fd223, {%r276, %r278};
	mul.f64 	%fd224, %fd223, 0d4350000000000000;
	{
	.reg .b32 %temp; 
	mov.b64 	{%r279, %temp}, %fd224;
	}
	{
	.reg .b32 %temp; 
	mov.b64 	{%temp, %r280}, %fd224;
	}
	selp.b32 	%r281, %r279, %r276, %p96;
	selp.b32 	%r282, %r280, %r278, %p96;
	selp.b32 	%r283, 4078, 1048576, %p96;
	shr.u32 	%r284, %r282, 20;
	add.s32 	%r285, %r284, -1022;
	cvt.rn.f32.s32 	%f101, %r285;
	mul.f32 	%f102, %f101, 0f3EAAAAAB;
	cvt.rni.s32.f32 	%r286, %f102;
	mad.lo.s32 	%r287, %r286, -3145728, %r282;
	mov.b64 	%fd225, {%r281, %r287};
	cvt.rn.f32.f64 	%f103, %fd225;
	lg2.approx.ftz.f32 	%f104, %f103;
	mul.f32 	%f105, %f104, 0f3EAAAAAB;
	ex2.approx.ftz.f32 	%f106, %f105;
	cvt.f64.f32 	%fd226, %f106;
	mul.f64 	%fd227, %fd226, %fd226;
	{
	.reg .b32 %temp; 
	mov.b64 	{%r288, %temp}, %fd227;
	}
	{
	.reg .b32 %temp; 
	mov.b64 	{%temp, %r289}, %fd227;
	}
	add.s32 	%r290, %r289, 1048576;
	mov.b64 	%fd228, {%r288, %r290};
	fma.rn.f64 	%fd229, %fd228, %fd226, %fd225;
	rcp.approx.ftz.f64 	%fd230, %fd229;
	neg.f64 	%fd231, %fd229;
	fma.rn.f64 	%fd232, %fd231, %fd230, 0d3FF0000000000000;
	fma.rn.f64 	%fd233, %fd232, %fd232, %fd232;
	fma.rn.f64 	%fd234, %fd233, %fd230, %fd230;
	neg.f64 	%fd235, %fd226;
	fma.rn.f64 	%fd236, %fd227, %fd235, %fd225;
	mul.f64 	%fd237, %fd236, %fd234;
	fma.rn.f64 	%fd238, %fd226, %fd237, %fd226;
	{
	.reg .b32 %temp; 
	mov.b64 	{%r291, %temp}, %fd238;
	}
	{
	.reg .b32 %temp; 
	mov.b64 	{%temp, %r292}, %fd238;
	}
	add.s32 	%r293, %r286, %r283;
	shl.b32 	%r294, %r293, 20;
	add.s32 	%r295, %r292, %r294;
	mov.b64 	%fd239, {%r291, %r295};
	abs.f64 	%fd240, %fd239;
	add.f64 	%fd241, %fd73, %fd73;
	setp.equ.f64 	%p97, %fd241, %fd73;
	selp.f64 	%fd403, %fd241, %fd240, %p97;
	bra.uni 	$L__BB7_68;
$L__BB7_67:
	fma.rn.f64 	%fd403, %fd73, 0d401F25E353F7CED9, 0d3FC1A7B9611A7B96;
$L__BB7_68:
	setp.leu.f64 	%p98, %fd74, 0d3F82231832FCAC8E;
	@%p98 bra 	$L__BB7_70;
	{
	.reg .b32 %temp; 
	mov.b64 	{%r296, %temp}, %fd74;
	}
	{
	.reg .b32 %temp; 
	mov.b64 	{%temp, %r297}, %fd74;
	}
	and.b32  	%r298, %r297, 2147483647;
	setp.lt.u32 	%p99, %r298, 1048576;
	mov.b64 	%fd242, {%r296, %r298};
	mul.f64 	%fd243, %fd242, 0d4350000000000000;
	{
	.reg .b32 %temp; 
	mov.b64 	{%r299, %temp}, %fd243;
	}
	{
	.reg .b32 %temp; 
	mov.b64 	{%temp, %r300}, %fd243;
	}
	selp.b32 	%r301, %r299, %r296, %p99;
	selp.b32 	%r302, %r300, %r298, %p99;
	selp.b32 	%r303, 4078, 1048576, %p99;
	shr.u32 	%r304, %r302, 20;
	add.s32 	%r305, %r304, -1022;
	cvt.rn.f32.s32 	%f107, %r305;
	mul.f32 	%f108, %f107, 0f3EAAAAAB;
	cvt.rni.s32.f32 	%r306, %f108;
	mad.lo.s32 	%r307, %r306, -3145728, %r302;
	mov.b64 	%fd244, {%r301, %r307};
	cvt.rn.f32.f64 	%f109, %fd244;
	lg2.approx.ftz.f32 	%f110, %f109;
	mul.f32 	%f111, %f110, 0f3EAAAAAB;
	ex2.approx.ftz.f32 	%f112, %f111;
	cvt.f64.f32 	%fd245, %f112;
	mul.f64 	%fd246, %fd245, %fd245;
	{
	.reg .b32 %temp; 
	mov.b64 	{%r308, %temp}, %fd246;
	}
	{
	.reg .b32 %temp; 
	mov.b64 	{%temp, %r309}, %fd246;
	}
	add.s32 	%r310, %r309, 1048576;
	mov.b64 	%fd247, {%r308, %r310};
	fma.rn.f64 	%fd248, %fd247, %fd245, %fd244;
	rcp.approx.ftz.f64 	%fd249, %fd248;
	neg.f64 	%fd250, %fd248;
	fma.rn.f64 	%fd251, %fd250, %fd249, 0d3FF0000000000000;
	fma.rn.f64 	%fd252, %fd251, %fd251, %fd251;
	fma.rn.f64 	%fd253, %fd252, %fd249, %fd249;
	neg.f64 	%fd254, %fd245;
	fma.rn.f64 	%fd255, %fd246, %fd254, %fd244;
	mul.f64 	%fd256, %fd255, %fd253;
	fma.rn.f64 	%fd257, %fd245, %fd256, %fd245;
	{
	.reg .b32 %temp; 
	mov.b64 	{%r311, %temp}, %fd257;
	}
	{
	.reg .b32 %temp; 
	mov.b64 	{%temp, %r312}, %fd257;
	}
	add.s32 	%r313, %r306, %r303;
	shl.b32 	%r314, %r313, 20;
	add.s32 	%r315, %r312, %r314;
	mov.b64 	%fd258, {%r311, %r315};
	abs.f64 	%fd259, %fd258;
	add.f64 	%fd260, %fd74, %fd74;
	setp.equ.f64 	%p100, %fd260, %fd74;
	selp.f64 	%fd404, %fd260, %fd259, %p100;
	bra.uni 	$L__BB7_71;
$L__BB7_70:
	fma.rn.f64 	%fd404, %fd74, 0d401F25E353F7CED9, 0d3FC1A7B9611A7B96;
$L__BB7_71:
	setp.leu.f64 	%p101, %fd75, 0d3F82231832FCAC8E;
	@%p101 bra 	$L__BB7_73;
	{
	.reg .b32 %temp; 
	mov.b64 	{%r316, %temp}, %fd75;
	}
	{
	.reg .b32 %temp; 
	mov.b64 	{%temp, %r317}, %fd75;
	}
	and.b32  	%r318, %r317, 2147483647;
	setp.lt.u32 	%p102, %r318, 1048576;
	mov.b64 	%fd261, {%r316, %r318};
	mul.f64 	%fd262, %fd261, 0d4350000000000000;
	{
	.reg .b32 %temp; 
	mov.b64 	{%r319, %temp}, %fd262;
	}
	{
	.reg .b32 %temp; 
	mov.b64 	{%temp, %r320}, %fd262;
	}
	selp.b32 	%r321, %r319, %r316, %p102;
	selp.b32 	%r322, %r320, %r318, %p102;
	selp.b32 	%r323, 4078, 1048576, %p102;
	shr.u32 	%r324, %r322, 20;
	add.s32 	%r325, %r324, -1022;
	cvt.rn.f32.s32 	%f113, %r325;
	mul.f32 	%f114, %f113, 0f3EAAAAAB;
	cvt.rni.s32.f32 	%r326, %f114;
	mad.lo.s32 	%r327, %r326, -3145728, %r322;
	mov.b64 	%fd263, {%r321, %r327};
	cvt.rn.f32.f64 	%f115, %fd263;
	lg2.approx.ftz.f32 	%f116, %f115;
	mul.f32 	%f117, %f116, 0f3EAAAAAB;
	ex2.approx.ftz.f32 	%f118, %f117;
	cvt.f64.f32 	%fd264, %f118;
	mul.f64 	%fd265, %fd264, %fd264;
	{
	.reg .b32 %temp; 
	mov.b64 	{%r328, %temp}, %fd265;
	}
	{
	.reg .b32 %temp; 
	mov.b64 	{%temp, %r329}, %fd265;
	}
	add.s32 	%r330, %r329, 1048576;
	mov.b64 	%fd266, {%r328, %r330};
	fma.rn.f64 	%fd267, %fd266, %fd264, %fd263;
	rcp.approx.ftz.f64 	%fd268, %fd267;
	neg.f64 	%fd269, %fd267;
	fma.rn.f64 	%fd270, %fd269, %fd268, 0d3FF0000000000000;
	fma.rn.f64 	%fd271, %fd270, %fd270, %fd270;
	fma.rn.f64 	%fd272, %fd271, %fd268, %fd268;
	neg.f64 	%fd273, %fd264;
	fma.rn.f64 	%fd274, %fd265, %fd273, %fd263;
	mul.f64 	%fd275, %fd274, %fd272;
	fma.rn.f64 	%fd276, %fd264, %fd275, %fd264;
	{
	.reg .b32 %temp; 
	mov.b64 	{%r331, %temp}, %fd276;
	}
	{
	.reg .b32 %temp; 
	mov.b64 	{%temp, %r332}, %fd276;
	}
	add.s32 	%r333, %r326, %r323;
	shl.b32 	%r334, %r333, 20;
	add.s32 	%r335, %r332, %r334;
	mov.b64 	%fd277, {%r331, %r335};
	abs.f64 	%fd278, %fd277;
	add.f64 	%fd279, %fd75, %fd75;
	setp.equ.f64 	%p103, %fd279, %fd75;
	selp.f64 	%fd405, %fd279, %fd278, %p103;
	bra.uni 	$L__BB7_74;
$L__BB7_73:
	fma.rn.f64 	%fd405, %fd75, 0d401F25E353F7CED9, 0d3FC1A7B9611A7B96;
$L__BB7_74:
	fma.rn.f64 	%fd280, %fd404, 0d405D000000000000, 0dC030000000000000;
	cvt.rn.f32.f64 	%f4, %fd280;
	sub.f64 	%fd281, %fd403, %fd404;
	mul.f64 	%fd282, %fd281, 0d407F400000000000;
	cvt.rn.f32.f64 	%f119, %fd282;
	sub.f64 	%fd283, %fd404, %fd405;
	mul.f64 	%fd284, %fd283, 0d4069000000000000;
	cvt.rn.f32.f64 	%f120, %fd284;
	mul.f32 	%f121, %f120, %f120;
	fma.rn.f32 	%f122, %f119, %f119, %f121;
	sqrt.rn.f32 	%f123, %f122;
	cvt.f64.f32 	%fd285, %f123;
	mul.f32 	%f124, %f3, %f3;
	fma.rn.f32 	%f125, %f2, %f2, %f124;
	sqrt.rn.f32 	%f126, %f125;
	cvt.f64.f32 	%fd286, %f126;
	add.f64 	%fd287, %fd285, %fd286;
	mul.f64 	%fd288, %fd287, 0d3FE0000000000000;
	mul.f64 	%fd289, %fd288, %fd288;
	mul.f64 	%fd290, %fd288, %fd289;
	mul.f64 	%fd291, %fd290, %fd290;
	mul.f64 	%fd292, %fd288, %fd291;
	add.f64 	%fd293, %fd292, 0d41F6BCC41E900000;
	div.rn.f64 	%fd294, %fd292, %fd293;
	cvt.rn.f32.f64 	%f127, %fd294;
	sqrt.rn.f32 	%f128, %f127;
	mov.f32 	%f129, 0f3F800000;
	sub.f32 	%f130, %f129, %f128;
	cvt.f64.f32 	%fd295, %f130;
	cvt.f64.f32 	%fd296, %f119;
	fma.rn.f64 	%fd297, %fd295, 0d3FE0000000000000, 0d3FF0000000000000;
	mul.f64 	%fd298, %fd297, %fd296;
	cvt.f64.f32 	%fd299, %f2;
	mul.f64 	%fd85, %fd297, %fd299;
	cvt.f64.f32 	%fd300, %f121;
	fma.rn.f64 	%fd301, %fd298, %fd298, %fd300;
	cvt.rn.f32.f64 	%f131, %fd301;
	sqrt.rn.f32 	%f5, %f131;
	cvt.f64.f32 	%fd86, %f5;
	cvt.f64.f32 	%fd302, %f124;
	fma.rn.f64 	%fd303, %fd85, %fd85, %fd302;
	cvt.rn.f32.f64 	%f132, %fd303;
	sqrt.rn.f32 	%f6, %f132;
	cvt.rn.f32.f64 	%f133, %fd298;
	abs.f32 	%f134, %f133;
	abs.f32 	%f135, %f120;
	setp.gt.f32 	%p104, %f135, %f134;
	selp.f32 	%f136, %f135, %f134, %p104;
	selp.f32 	%f137, %f134, %f135, %p104;
	div.rn.f32 	%f138, %f137, %f136;
	mul.f32 	%f139, %f138, %f138;
	fma.rn.f32 	%f140, %f139, 0f3B33710B, 0fBC807748;
	fma.rn.f32 	%f141, %f140, %f139, 0f3D2CDAB2;
	fma.rn.f32 	%f142, %f141, %f139, 0fBD992D10;
	fma.rn.f32 	%f143, %f142, %f139, 0f3DD9EA6C;
	fma.rn.f32 	%f144, %f143, %f139, 0fBE117CB1;
	fma.rn.f32 	%f145, %f144, %f139, 0f3E4CBCE0;
	fma.rn.f32 	%f146, %f145, %f139, 0fBEAAAA7D;
	mul.f32 	%f147, %f139, %f146;
	fma.rn.f32 	%f148, %f147, %f138, %f138;
	neg.f32 	%f149, %f148;
	fma.rn.f32 	%f150, 0f3F6EE581, 0f3FD774EB, %f149;
	selp.f32 	%f151, %f150, %f148, %p104;
	selp.f32 	%f152, 0f3F6EE581, 0f3FEEE581, %p104;
	selp.f32 	%f153, %f148, %f149, %p104;
	fma.rn.f32 	%f154, %f152, 0f3FD774EB, %f153;
	mov.b64 	%rd102, %fd298;
	setp.lt.s64 	%p105, %rd102, 0;
	selp.f32 	%f155, %f154, %f151, %p105;
	add.f32 	%f156, %f135, %f134;
	setp.eq.f32 	%p106, %f136, 0f00000000;
	selp.f32 	%f157, 0f40490FDB, 0f00000000, %p105;
	setp.eq.f32 	%p107, %f134, %f135;
	selp.f32 	%f158, 0f4016CBE4, 0f3F490FDB, %p105;
	selp.f32 	%f159, %f158, %f155, %p107;
	selp.f32 	%f160, %f157, %f159, %p106;
	abs.f32 	%f161, %f156;
	setp.nan.f32 	%p108, %f161, %f161;
	abs.f32 	%f162, %f160;
	neg.f32 	%f163, %f162;
	mov.b64 	%rd103, %fd284;
	shr.u64 	%rd104, %rd103, 63;
	and.b64  	%rd105, %rd104, 1;
	setp.eq.b64 	%p109, %rd105, 1;
	selp.f32 	%f164, %f163, %f162, %p109;
	selp.f32 	%f165, %f156, %f164, %p108;
	cvt.f64.f32 	%fd304, %f165;
	add.f64 	%fd305, %fd304, 0d401921FB54442D18;
	cvt.rn.f32.f64 	%f7, %fd305;
	abs.f32 	%f386, %f7;
	setp.lt.f32 	%p110, %f386, 0f40C90FDB;
	@%p110 bra 	$L__BB7_85;
	setp.gtu.f32 	%p111, %f386, 0f4C490FDB;
	@%p111 bra 	$L__BB7_82;
	mov.f32 	%f166, 0f40C90FDB;
	div.approx.f32 	%f167, %f386, %f166;
	cvt.rzi.f32.f32 	%f384, %f167;
	fma.rn.f32 	%f10, %f384, 0fC0C90FDB, %f386;
	mov.b32 	%r21, %f10;
	setp.lt.u32 	%p112, %r21, 1086918619;
	@%p112 bra 	$L__BB7_81;
	setp.lt.u32 	%p113, %r21, -2147483647;
	@%p113 bra 	$L__BB7_79;
	add.f32 	%f171, %f384, 0fBF800000;
	setp.lt.f32 	%p116, %f10, 0fC0C90FDB;
	add.f32 	%f172, %f171, 0fBF800000;
	selp.f32 	%f384, %f172, %f171, %p116;
	bra.uni 	$L__BB7_81;
$L__BB7_79:
	add.f32 	%f384, %f384, 0f3F800000;
	setp.ltu.f32 	%p114, %f10, 0f41490FDB;
	@%p114 bra 	$L__BB7_81;
	add.f32 	%f168, %f384, 0f3F800000;
	fma.rn.f32 	%f169, 0f40C90FDB, 0fC0400000, %f10;
	setp.ge.f32 	%p115, %f169, 0f00000000;
	add.f32 	%f170, %f168, 0f3F800000;
	selp.f32 	%f384, %f170, %f168, %p115;
$L__BB7_81:
	fma.rn.f32 	%f386, %f384, 0fC0C90FDB, %f386;
	bra.uni 	$L__BB7_85;
$L__BB7_82:
	mov.b32 	%r22, %f386;
	and.b32  	%r336, %r22, 8388607;
	or.b32  	%r486, %r336, 1065353216;
	mov.b32 	%f385, %r486;
	and.b32  	%r337, %r22, -8388608;
	add.s32 	%r487, %r337, -1082130432;
	setp.eq.s32 	%p117, %r487, 0;
	@%p117 bra 	$L__BB7_84;
$L__BB7_83:
	min.u32 	%r338, %r487, 192937984;
	add.s32 	%r339, %r486, %r338;
	mov.b32 	%f173, %r339;
	mul.f32 	%f174, %f173, 0f3F22F983;
	fma.rn.f32 	%f175, %f174, 0fBFC90FDB, %f173;
	fma.rn.f32 	%f176, %f175, 0f3F22F983, %f174;
	fma.rn.f32 	%f177, %f176, 0fBFC90FDB, %f173;
	mov.f32 	%f178, 0f3F22F983;
	fma.rz.f32 	%f179, %f177, %f178, %f176;
	cvt.rzi.f32.f32 	%f180, %f179;
	fma.rn.f32 	%f385, %f180, 0fBFC90FDB, %f173;
	sub.s32 	%r487, %r487, %r338;
	mov.b32 	%r486, %f385;
	setp.ne.s32 	%p118, %r487, 0;
	setp.ne.s32 	%p119, %r486, 0;
	and.pred  	%p120, %p118, %p119;
	@%p120 bra 	$L__BB7_83;
$L__BB7_84:
	setp.gt.u32 	%p121, %r22, 2139095039;
	selp.f32 	%f182, 0f7FFFFFFF, 0f4C000000, %p121;
	mul.f32 	%f183, %f385, 0f34000000;
	mul.f32 	%f386, %f182, %f183;
$L__BB7_85:
	abs.f32 	%f184, %f386;
	setp.nan.f32 	%p122, %f184, %f184;
	copysign.f32 	%f185, %f7, %f386;
	selp.f32 	%f21, %f386, %f185, %p122;
	cvt.f64.f32 	%fd87, %f21;
	cvt.rn.f32.f64 	%f186, %fd85;
	abs.f32 	%f187, %f186;
	abs.f32 	%f188, %f3;
	setp.gt.f32 	%p123, %f188, %f187;
	selp.f32 	%f189, %f188, %f187, %p123;
	selp.f32 	%f190, %f187, %f188, %p123;
	div.rn.f32 	%f191, %f190, %f189;
	mul.f32 	%f192, %f191, %f191;
	fma.rn.f32 	%f193, %f192, 0f3B33710B, 0fBC807748;
	fma.rn.f32 	%f194, %f193, %f192, 0f3D2CDAB2;
	fma.rn.f32 	%f195, %f194, %f192, 0fBD992D10;
	fma.rn.f32 	%f196, %f195, %f192, 0f3DD9EA6C;
	fma.rn.f32 	%f197, %f196, %f192, 0fBE117CB1;
	fma.rn.f32 	%f198, %f197, %f192, 0f3E4CBCE0;
	fma.rn.f32 	%f199, %f198, %f192, 0fBEAAAA7D;
	mul.f32 	%f200, %f192, %f199;
	fma.rn.f32 	%f201, %f200, %f191, %f191;
	neg.f32 	%f202, %f201;
	fma.rn.f32 	%f203, 0f3F6EE581, 0f3FD774EB, %f202;
	selp.f32 	%f204, %f203, %f201, %p123;
	selp.f32 	%f205, 0f3F6EE581, 0f3FEEE581, %p123;
	selp.f32 	%f206, %f201, %f202, %p123;
	fma.rn.f32 	%f207, %f205, 0f3FD774EB, %f206;
	mov.b64 	%rd106, %fd85;
	setp.lt.s64 	%p124, %rd106, 0;
	selp.f32 	%f208, %f207, %f204, %p124;
	add.f32 	%f209, %f188, %f187;
	setp.eq.f32 	%p125, %f189, 0f00000000;
	selp.f32 	%f210, 0f40490FDB, 0f00000000, %p124;
	setp.eq.f32 	%p126, %f187, %f188;
	selp.f32 	%f211, 0f4016CBE4, 0f3F490FDB, %p124;
	selp.f32 	%f212, %f211, %f208, %p126;
	selp.f32 	%f213, %f210, %f212, %p125;
	abs.f32 	%f214, %f209;
	setp.nan.f32 	%p127, %f214, %f214;
	copysign.f32 	%f215, %f3, %f213;
	selp.f32 	%f216, %f209, %f215, %p127;
	cvt.f64.f32 	%fd306, %f216;
	add.f64 	%fd307, %fd306, 0d401921FB54442D18;
	cvt.rn.f32.f64 	%f22, %fd307;
	abs.f32 	%f389, %f22;
	setp.lt.f32 	%p128, %f389, 0f40C90FDB;
	@%p128 bra 	$L__BB7_96;
	setp.gtu.f32 	%p129, %f389, 0f4C490FDB;
	@%p129 bra 	$L__BB7_93;
	mov.f32 	%f217, 0f40C90FDB;
	div.approx.f32 	%f218, %f389, %f217;
	cvt.rzi.f32.f32 	%f387, %f218;
	fma.rn.f32 	%f25, %f387, 0fC0C90FDB, %f389;
	mov.b32 	%r29, %f25;
	setp.lt.u32 	%p130, %r29, 1086918619;
	@%p130 bra 	$L__BB7_92;
	setp.lt.u32 	%p131, %r29, -2147483647;
	@%p131 bra 	$L__BB7_90;
	add.f32 	%f222, %f387, 0fBF800000;
	setp.lt.f32 	%p134, %f25, 0fC0C90FDB;
	add.f32 	%f223, %f222, 0fBF800000;
	selp.f32 	%f387, %f223, %f222, %p134;
	bra.uni 	$L__BB7_92;
$L__BB7_90:
	add.f32 	%f387, %f387, 0f3F800000;
	setp.ltu.f32 	%p132, %f25, 0f41490FDB;
	@%p132 bra 	$L__BB7_92;
	add.f32 	%f219, %f387, 0f3F800000;
	fma.rn.f32 	%f220, 0f40C90FDB, 0fC0400000, %f25;
	setp.ge.f32 	%p133, %f220, 0f00000000;
	add.f32 	%f221, %f219, 0f3F800000;
	selp.f32 	%f387, %f221, %f219, %p133;
$L__BB7_92:
	fma.rn.f32 	%f389, %f387, 0fC0C90FDB, %f389;
	bra.uni 	$L__BB7_96;
$L__BB7_93:
	mov.b32 	%r30, %f389;
	and.b32  	%r340, %r30, 8388607;
	or.b32  	%r488, %r340, 1065353216;
	mov.b32 	%f388, %r488;
	and.b32  	%r341, %r30, -8388608;
	add.s32 	%r489, %r341, -1082130432;
	setp.eq.s32 	%p135, %r489, 0;
	@%p135 bra 	$L__BB7_95;
$L__BB7_94:
	min.u32 	%r342, %r489, 192937984;
	add.s32 	%r343, %r488, %r342;
	mov.b32 	%f224, %r343;
	mul.f32 	%f225, %f224, 0f3F22F983;
	fma.rn.f32 	%f226, %f225, 0fBFC90FDB, %f224;
	fma.rn.f32 	%f227, %f226, 0f3F22F983, %f225;
	fma.rn.f32 	%f228, %f227, 0fBFC90FDB, %f224;
	mov.f32 	%f229, 0f3F22F983;
	fma.rz.f32 	%f230, %f228, %f229, %f227;
	cvt.rzi.f32.f32 	%f231, %f230;
	fma.rn.f32 	%f388, %f231, 0fBFC90FDB, %f224;
	sub.s32 	%r489, %r489, %r342;
	mov.b32 	%r488, %f388;
	setp.ne.s32 	%p136, %r489, 0;
	setp.ne.s32 	%p137, %r488, 0;
	and.pred  	%p138, %p136, %p137;
	@%p138 bra 	$L__BB7_94;
$L__BB7_95:
	setp.gt.u32 	%p139, %r30, 2139095039;
	selp.f32 	%f233, 0f7FFFFFFF, 0f4C000000, %p139;
	mul.f32 	%f234, %f388, 0f34000000;
	mul.f32 	%f389, %f233, %f234;
$L__BB7_96:
	abs.f32 	%f235, %f389;
	setp.nan.f32 	%p140, %f235, %f235;
	copysign.f32 	%f236, %f22, %f389;
	selp.f32 	%f237, %f389, %f236, %p140;
	cvt.f64.f32 	%fd88, %f237;
	sub.f64 	%fd308, %fd88, %fd87;
	abs.f64 	%fd309, %fd308;
	setp.gtu.f64 	%p141, %fd309, 0d400921FB54442D18;
	setp.gt.f32 	%p142, %f237, %f21;
	selp.f64 	%fd310, 0dC01921FB54442D18, 0d401921FB54442D18, %p142;
	add.f64 	%fd311, %fd308, %fd310;
	selp.f64 	%fd312, %fd311, %fd308, %p141;
	mul.f32 	%f238, %f5, %f6;
	sqrt.rn.f32 	%f36, %f238;
	mul.f64 	%fd313, %fd312, 0d3FE0000000000000;
	cvt.rn.f32.f64 	%f37, %fd313;
	mul.f32 	%f239, %f37, 0f3F22F983;
	cvt.rni.s32.f32 	%r493, %f239;
	cvt.rn.f32.s32 	%f240, %r493;
	fma.rn.f32 	%f241, %f240, 0fBFC90FDA, %f37;
	fma.rn.f32 	%f242, %f240, 0fB3A22168, %f241;
	fma.rn.f32 	%f390, %f240, 0fA7C234C5, %f242;
	abs.f32 	%f39, %f37;
	setp.ltu.f32 	%p143, %f39, 0f47CE4780;
	@%p143 bra 	$L__BB7_104;
	setp.neu.f32 	%p144, %f39, 0f7F800000;
	@%p144 bra 	$L__BB7_99;
	mov.f32 	%f245, 0f00000000;
	mul.rn.f32 	%f390, %f37, %f245;
	mov.b32 	%r493, 0;
	bra.uni 	$L__BB7_104;
$L__BB7_99:
	mov.b32 	%r38, %f37;
	mov.b64 	%rd172, 0;
	mov.b32 	%r490, 0;
	mov.u64 	%rd170, __cudart_i2opi_f;
	shl.b32 	%r346, %r38, 8;
	or.b32  	%r347, %r346, -2147483648;
	mov.u64 	%rd171, %rd3;
$L__BB7_100:
	.pragma "nounroll";
	ld.global.nc.u32 	%r345, [%rd170];
	mad.wide.u32 	%rd109, %r345, %r347, %rd172;
	shr.u64 	%rd172, %rd109, 32;
	st.local.u32 	[%rd171], %rd109;
	add.s32 	%r490, %r490, 1;
	add.s64 	%rd171, %rd171, 4;
	add.s64 	%rd170, %rd170, 4;
	setp.ne.s32 	%p145, %r490, 6;
	@%p145 bra 	$L__BB7_100;
	shr.u32 	%r348, %r38, 23;
	st.local.u32 	[%rd3+24], %rd172;
	and.b32  	%r41, %r348, 31;
	and.b32  	%r349, %r348, 224;
	add.s32 	%r350, %r349, -128;
	shr.u32 	%r351, %r350, 5;
	mul.wide.u32 	%rd110, %r351, 4;
	sub.s64 	%rd16, %rd3, %rd110;
	ld.local.u32 	%r491, [%rd16+24];
	ld.local.u32 	%r492, [%rd16+20];
	setp.eq.s32 	%p146, %r41, 0;
	@%p146 bra 	$L__BB7_103;
	shf.l.wrap.b32 	%r491, %r492, %r491, %r41;
	ld.local.u32 	%r352, [%rd16+16];
	shf.l.wrap.b32 	%r492, %r352, %r492, %r41;
$L__BB7_103:
	shr.u32 	%r353, %r491, 30;
	shf.l.wrap.b32 	%r354, %r492, %r491, 2;
	shl.b32 	%r355, %r492, 2;
	shr.u32 	%r356, %r354, 31;
	add.s32 	%r357, %r356, %r353;
	neg.s32 	%r358, %r357;
	setp.lt.s32 	%p147, %r38, 0;
	selp.b32 	%r493, %r358, %r357, %p147;
	xor.b32  	%r359, %r354, %r38;
	shr.s32 	%r360, %r354, 31;
	xor.b32  	%r361, %r360, %r354;
	xor.b32  	%r362, %r360, %r355;
	cvt.u64.u32 	%rd111, %r361;
	shl.b64 	%rd112, %rd111, 32;
	cvt.u64.u32 	%rd113, %r362;
	or.b64  	%rd114, %rd112, %rd113;
	cvt.rn.f64.s64 	%fd314, %rd114;
	mul.f64 	%fd315, %fd314, 0d3BF921FB54442D19;
	cvt.rn.f32.f64 	%f243, %fd315;
	neg.f32 	%f244, %f243;
	setp.lt.s32 	%p148, %r359, 0;
	selp.f32 	%f390, %f244, %f243, %p148;
$L__BB7_104:
	mul.rn.f32 	%f246, %f390, %f390;
	and.b32  	%r364, %r493, 1;
	setp.eq.b32 	%p149, %r364, 1;
	selp.f32 	%f247, 0f3F800000, %f390, %p149;
	fma.rn.f32 	%f248, %f246, %f247, 0f00000000;
	fma.rn.f32 	%f249, %f246, 0f37CBAC00, 0fBAB607ED;
	selp.f32 	%f250, %f249, 0fB94D4153, %p149;
	selp.f32 	%f251, 0f3D2AAABB, 0f3C0885E4, %p149;
	fma.rn.f32 	%f252, %f250, %f246, %f251;
	selp.f32 	%f253, 0fBEFFFFFF, 0fBE2AAAA8, %p149;
	fma.rn.f32 	%f254, %f252, %f246, %f253;
	fma.rn.f32 	%f255, %f254, %f248, %f247;
	and.b32  	%r365, %r493, 2;
	setp.eq.s32 	%p150, %r365, 0;
	mov.f32 	%f256, 0f00000000;
	sub.f32 	%f257, %f256, %f255;
	selp.f32 	%f258, %f255, %f257, %p150;
	add.f32 	%f259, %f36, %f36;
	mul.f32 	%f43, %f259, %f258;
	add.f32 	%f44, %f1, %f4;
	sub.f64 	%fd316, %fd87, %fd88;
	abs.f64 	%fd317, %fd316;
	setp.gtu.f64 	%p151, %fd317, 0d4009220092718F51;
	@%p151 bra 	$L__BB7_106;
	add.f64 	%fd406, %fd87, %fd88;
	bra.uni 	$L__BB7_109;
$L__BB7_106:
	add.f64 	%fd90, %fd87, %fd88;
	setp.geu.f64 	%p152, %fd90, 0d401921FB54442D18;
	@%p152 bra 	$L__BB7_108;
	add.f64 	%fd406, %fd90, 0d401921FB54442D18;
	bra.uni 	$L__BB7_109;
$L__BB7_108:
	add.f64 	%fd406, %fd90, 0dC01921FB54442D18;
$L__BB7_109:
	mul.f64 	%fd94, %fd406, 0d3FE0000000000000;
	mul.f32 	%f45, %f44, 0f3F000000;
	sub.f32 	%f46, %f1, %f4;
	add.f64 	%fd318, %fd94, 0dBFE0C152382D7365;
	cvt.rn.f32.f64 	%f47, %fd318;
	mul.f32 	%f260, %f47, 0f3F22F983;
	cvt.rni.s32.f32 	%r497, %f260;
	cvt.rn.f32.s32 	%f261, %r497;
	fma.rn.f32 	%f262, %f261, 0fBFC90FDA, %f47;
	fma.rn.f32 	%f263, %f261, 0fB3A22168, %f262;
	fma.rn.f32 	%f391, %f261, 0fA7C234C5, %f263;
	abs.f32 	%f49, %f47;
	setp.ltu.f32 	%p153, %f49, 0f47CE4780;
	@%p153 bra 	$L__BB7_117;
	setp.neu.f32 	%p154, %f49, 0f7F800000;
	@%p154 bra 	$L__BB7_112;
	mov.f32 	%f266, 0f00000000;
	mul.rn.f32 	%f391, %f47, %f266;
	mov.b32 	%r497, 0;
	bra.uni 	$L__BB7_117;
$L__BB7_112:
	mov.b32 	%r51, %f47;
	mov.b64 	%rd175, 0;
	mov.b32 	%r494, 0;
	mov.u64 	%rd173, __cudart_i2opi_f;
	shl.b32 	%r368, %r51, 8;
	or.b32  	%r369, %r368, -2147483648;
	mov.u64 	%rd174, %rd3;
$L__BB7_113:
	.pragma "nounroll";
	ld.global.nc.u32 	%r367, [%rd173];
	mad.wide.u32 	%rd117, %r367, %r369, %rd175;
	shr.u64 	%rd175, %rd117, 32;
	st.local.u32 	[%rd174], %rd117;
	add.s32 	%r494, %r494, 1;
	add.s64 	%rd174, %rd174, 4;
	add.s64 	%rd173, %rd173, 4;
	setp.ne.s32 	%p155, %r494, 6;
	@%p155 bra 	$L__BB7_113;
	shr.u32 	%r370, %r51, 23;
	st.local.u32 	[%rd3+24], %rd175;
	and.b32  	%r54, %r370, 31;
	and.b32  	%r371, %r370, 224;
	add.s32 	%r372, %r371, -128;
	shr.u32 	%r373, %r372, 5;
	mul.wide.u32 	%rd118, %r373, 4;
	sub.s64 	%rd23, %rd3, %rd118;
	ld.local.u32 	%r495, [%rd23+24];
	ld.local.u32 	%r496, [%rd23+20];
	setp.eq.s32 	%p156, %r54, 0;
	@%p156 bra 	$L__BB7_116;
	shf.l.wrap.b32 	%r495, %r496, %r495, %r54;
	ld.local.u32 	%r374, [%rd23+16];
	shf.l.wrap.b32 	%r496, %r374, %r496, %r54;
$L__BB7_116:
	shr.u32 	%r375, %r495, 30;
	shf.l.wrap.b32 	%r376, %r496, %r495, 2;
	shl.b32 	%r377, %r496, 2;
	shr.u32 	%r378, %r376, 31;
	add.s32 	%r379, %r378, %r375;
	neg.s32 	%r380, %r379;
	setp.lt.s32 	%p157, %r51, 0;
	selp.b32 	%r497, %r380, %r379, %p157;
	xor.b32  	%r381, %r376, %r51;
	shr.s32 	%r382, %r376, 31;
	xor.b32  	%r383, %r382, %r376;
	xor.b32  	%r384, %r382, %r377;
	cvt.u64.u32 	%rd119, %r383;
	shl.b64 	%rd120, %rd119, 32;
	cvt.u64.u32 	%rd121, %r384;
	or.b64  	%rd122, %rd120, %rd121;
	cvt.rn.f64.s64 	%fd319, %rd122;
	mul.f64 	%fd320, %fd319, 0d3BF921FB54442D19;
	cvt.rn.f32.f64 	%f264, %fd320;
	neg.f32 	%f265, %f264;
	setp.lt.s32 	%p158, %r381, 0;
	selp.f32 	%f391, %f265, %f264, %p158;
$L__BB7_117:
	add.s32 	%r386, %r497, 1;
	mul.rn.f32 	%f267, %f391, %f391;
	and.b32  	%r387, %r497, 1;
	setp.eq.b32 	%p159, %r387, 1;
	selp.f32 	%f268, %f391, 0f3F800000, %p159;
	fma.rn.f32 	%f269, %f267, %f268, 0f00000000;
	fma.rn.f32 	%f270, %f267, 0f37CBAC00, 0fBAB607ED;
	selp.f32 	%f271, 0fB94D4153, %f270, %p159;
	selp.f32 	%f272, 0f3C0885E4, 0f3D2AAABB, %p159;
	fma.rn.f32 	%f273, %f271, %f267, %f272;
	selp.f32 	%f274, 0fBE2AAAA8, 0fBEFFFFFF, %p159;
	fma.rn.f32 	%f275, %f273, %f267, %f274;
	fma.rn.f32 	%f276, %f275, %f269, %f268;
	and.b32  	%r388, %r386, 2;
	setp.eq.s32 	%p160, %r388, 0;
	mov.f32 	%f277, 0f00000000;
	sub.f32 	%f278, %f277, %f276;
	selp.f32 	%f279, %f276, %f278, %p160;
	cvt.f64.f32 	%fd321, %f279;
	mul.f64 	%fd95, %fd321, 0d3FC5C28F5C28F5C3;
	add.f64 	%fd322, %fd94, %fd94;
	cvt.rn.f32.f64 	%f53, %fd322;
	mul.f32 	%f280, %f53, 0f3F22F983;
	cvt.rni.s32.f32 	%r501, %f280;
	cvt.rn.f32.s32 	%f281, %r501;
	fma.rn.f32 	%f282, %f281, 0fBFC90FDA, %f53;
	fma.rn.f32 	%f283, %f281, 0fB3A22168, %f282;
	fma.rn.f32 	%f392, %f281, 0fA7C234C5, %f283;
	abs.f32 	%f55, %f53;
	setp.ltu.f32 	%p161, %f55, 0f47CE4780;
	@%p161 bra 	$L__BB7_125;
	setp.neu.f32 	%p162, %f55, 0f7F800000;
	@%p162 bra 	$L__BB7_120;
	mov.f32 	%f286, 0f00000000;
	mul.rn.f32 	%f392, %f53, %f286;
	mov.b32 	%r501, 0;
	bra.uni 	$L__BB7_125;
$L__BB7_120:
	mov.b32 	%r64, %f53;
	mov.b64 	%rd178, 0;
	mov.b32 	%r498, 0;
	mov.u64 	%rd176, __cudart_i2opi_f;
	shl.b32 	%r391, %r64, 8;
	or.b32  	%r392, %r391, -2147483648;
	mov.u64 	%rd177, %rd3;
$L__BB7_121:
	.pragma "nounroll";
	ld.global.nc.u32 	%r390, [%rd176];
	mad.wide.u32 	%rd125, %r390, %r392, %rd178;
	shr.u64 	%rd178, %rd125, 32;
	st.local.u32 	[%rd177], %rd125;
	add.s32 	%r498, %r498, 1;
	add.s64 	%rd177, %rd177, 4;
	add.s64 	%rd176, %rd176, 4;
	setp.ne.s32 	%p163, %r498, 6;
	@%p163 bra 	$L__BB7_121;
	shr.u32 	%r393, %r64, 23;
	st.local.u32 	[%rd3+24], %rd178;
	and.b32  	%r67, %r393, 31;
	and.b32  	%r394, %r393, 224;
	add.s32 	%r395, %r394, -128;
	shr.u32 	%r396, %r395, 5;
	mul.wide.u32 	%rd126, %r396, 4;
	sub.s64 	%rd30, %rd3, %rd126;
	ld.local.u32 	%r499, [%rd30+24];
	ld.local.u32 	%r500, [%rd30+20];
	setp.eq.s32 	%p164, %r67, 0;
	@%p164 bra 	$L__BB7_124;
	shf.l.wrap.b32 	%r499, %r500, %r499, %r67;
	ld.local.u32 	%r397, [%rd30+16];
	shf.l.wrap.b32 	%r500, %r397, %r500, %r67;
$L__BB7_124:
	shr.u32 	%r398, %r499, 30;
	shf.l.wrap.b32 	%r399, %r500, %r499, 2;
	shl.b32 	%r400, %r500, 2;
	shr.u32 	%r401, %r399, 31;
	add.s32 	%r402, %r401, %r398;
	neg.s32 	%r403, %r402;
	setp.lt.s32 	%p165, %r64, 0;
	selp.b32 	%r501, %r403, %r402, %p165;
	xor.b32  	%r404, %r399, %r64;
	shr.s32 	%r405, %r399, 31;
	xor.b32  	%r406, %r405, %r399;
	xor.b32  	%r407, %r405, %r400;
	cvt.u64.u32 	%rd127, %r406;
	shl.b64 	%rd128, %rd127, 32;
	cvt.u64.u32 	%rd129, %r407;
	or.b64  	%rd130, %rd128, %rd129;
	cvt.rn.f64.s64 	%fd323, %rd130;
	mul.f64 	%fd324, %fd323, 0d3BF921FB54442D19;
	cvt.rn.f32.f64 	%f284, %fd324;
	neg.f32 	%f285, %f284;
	setp.lt.s32 	%p166, %r404, 0;
	selp.f32 	%f392, %f285, %f284, %p166;
$L__BB7_125:
	add.s32 	%r409, %r501, 1;
	mul.rn.f32 	%f287, %f392, %f392;
	and.b32  	%r410, %r501, 1;
	setp.eq.b32 	%p167, %r410, 1;
	selp.f32 	%f288, %f392, 0f3F800000, %p167;
	fma.rn.f32 	%f289, %f287, %f288, 0f00000000;
	fma.rn.f32 	%f290, %f287, 0f37CBAC00, 0fBAB607ED;
	selp.f32 	%f291, 0fB94D4153, %f290, %p167;
	selp.f32 	%f292, 0f3C0885E4, 0f3D2AAABB, %p167;
	fma.rn.f32 	%f293, %f291, %f287, %f292;
	selp.f32 	%f294, 0fBE2AAAA8, 0fBEFFFFFF, %p167;
	fma.rn.f32 	%f295, %f293, %f287, %f294;
	fma.rn.f32 	%f296, %f295, %f289, %f288;
	and.b32  	%r411, %r409, 2;
	setp.eq.s32 	%p168, %r411, 0;
	mov.f32 	%f297, 0f00000000;
	sub.f32 	%f298, %f297, %f296;
	selp.f32 	%f299, %f296, %f298, %p168;
	cvt.f64.f32 	%fd325, %f299;
	mov.f64 	%fd326, 0d3FF0000000000000;
	sub.f64 	%fd327, %fd326, %fd95;
	fma.rn.f64 	%fd96, %fd325, 0d3FCEB851EB851EB8, %fd327;
	fma.rn.f64 	%fd328, %fd94, 0d4008000000000000, 0d3FBACEE9F37BEBD5;
	cvt.rn.f32.f64 	%f59, %fd328;
	mul.f32 	%f300, %f59, 0f3F22F983;
	cvt.rni.s32.f32 	%r505, %f300;
	cvt.rn.f32.s32 	%f301, %r505;
	fma.rn.f32 	%f302, %f301, 0fBFC90FDA, %f59;
	fma.rn.f32 	%f303, %f301, 0fB3A22168, %f302;
	fma.rn.f32 	%f393, %f301, 0fA7C234C5, %f303;
	abs.f32 	%f61, %f59;
	setp.ltu.f32 	%p169, %f61, 0f47CE4780;
	@%p169 bra 	$L__BB7_133;
	setp.neu.f32 	%p170, %f61, 0f7F800000;
	@%p170 bra 	$L__BB7_128;
	mov.f32 	%f306, 0f00000000;
	mul.rn.f32 	%f393, %f59, %f306;
	mov.b32 	%r505, 0;
	bra.uni 	$L__BB7_133;
$L__BB7_128:
	mov.b32 	%r77, %f59;
	mov.b64 	%rd181, 0;
	mov.b32 	%r502, 0;
	mov.u64 	%rd179, __cudart_i2opi_f;
	shl.b32 	%r414, %r77, 8;
	or.b32  	%r415, %r414, -2147483648;
	mov.u64 	%rd180, %rd3;
$L__BB7_129:
	.pragma "nounroll";
	ld.global.nc.u32 	%r413, [%rd179];
	mad.wide.u32 	%rd133, %r413, %r415, %rd181;
	shr.u64 	%rd181, %rd133, 32;
	st.local.u32 	[%rd180], %rd133;
	add.s32 	%r502, %r502, 1;
	add.s64 	%rd180, %rd180, 4;
	add.s64 	%rd179, %rd179, 4;
	setp.ne.s32 	%p171, %r502, 6;
	@%p171 bra 	$L__BB7_129;
	shr.u32 	%r416, %r77, 23;
	st.local.u32 	[%rd3+24], %rd181;
	and.b32  	%r80, %r416, 31;
	and.b32  	%r417, %r416, 224;
	add.s32 	%r418, %r417, -128;
	shr.u32 	%r419, %r418, 5;
	mul.wide.u32 	%rd134, %r419, 4;
	sub.s64 	%rd37, %rd3, %rd134;
	ld.local.u32 	%r503, [%rd37+24];
	ld.local.u32 	%r504, [%rd37+20];
	setp.eq.s32 	%p172, %r80, 0;
	@%p172 bra 	$L__BB7_132;
	shf.l.wrap.b32 	%r503, %r504, %r503, %r80;
	ld.local.u32 	%r420, [%rd37+16];
	shf.l.wrap.b32 	%r504, %r420, %r504, %r80;
$L__BB7_132:
	shr.u32 	%r421, %r503, 30;
	shf.l.wrap.b32 	%r422, %r504, %r503, 2;
	shl.b32 	%r423, %r504, 2;
	shr.u32 	%r424, %r422, 31;
	add.s32 	%r425, %r424, %r421;
	neg.s32 	%r426, %r425;
	setp.lt.s32 	%p173, %r77, 0;
	selp.b32 	%r505, %r426, %r425, %p173;
	xor.b32  	%r427, %r422, %r77;
	shr.s32 	%r428, %r422, 31;
	xor.b32  	%r429, %r428, %r422;
	xor.b32  	%r430, %r428, %r423;
	cvt.u64.u32 	%rd135, %r429;
	shl.b64 	%rd136, %rd135, 32;
	cvt.u64.u32 	%rd137, %r430;
	or.b64  	%rd138, %rd136, %rd137;
	cvt.rn.f64.s64 	%fd329, %rd138;
	mul.f64 	%fd330, %fd329, 0d3BF921FB54442D19;
	cvt.rn.f32.f64 	%f304, %fd330;
	neg.f32 	%f305, %f304;
	setp.lt.s32 	%p174, %r427, 0;
	selp.f32 	%f393, %f305, %f304, %p174;
$L__BB7_133:
	add.s32 	%r432, %r505, 1;
	mul.rn.f32 	%f307, %f393, %f393;
	and.b32  	%r433, %r505, 1;
	setp.eq.b32 	%p175, %r433, 1;
	selp.f32 	%f308, %f393, 0f3F800000, %p175;
	fma.rn.f32 	%f309, %f307, %f308, 0f00000000;
	fma.rn.f32 	%f310, %f307, 0f37CBAC00, 0fBAB607ED;
	selp.f32 	%f311, 0fB94D4153, %f310, %p175;
	selp.f32 	%f312, 0f3C0885E4, 0f3D2AAABB, %p175;
	fma.rn.f32 	%f313, %f311, %f307, %f312;
	selp.f32 	%f314, 0fBE2AAAA8, 0fBEFFFFFF, %p175;
	fma.rn.f32 	%f315, %f313, %f307, %f314;
	fma.rn.f32 	%f316, %f315, %f309, %f308;
	and.b32  	%r434, %r432, 2;
	setp.eq.s32 	%p176, %r434, 0;
	mov.f32 	%f317, 0f00000000;
	sub.f32 	%f318, %f317, %f316;
	selp.f32 	%f319, %f316, %f318, %p176;
	cvt.f64.f32 	%fd331, %f319;
	fma.rn.f64 	%fd97, %fd331, 0d3FD47AE147AE147B, %fd96;
	fma.rn.f64 	%fd332, %fd94, 0d4010000000000000, 0dBFF197C987C952C4;
	cvt.rn.f32.f64 	%f65, %fd332;
	mul.f32 	%f320, %f65, 0f3F22F983;
	cvt.rni.s32.f32 	%r509, %f320;
	cvt.rn.f32.s32 	%f321, %r509;
	fma.rn.f32 	%f322, %f321, 0fBFC90FDA, %f65;
	fma.rn.f32 	%f323, %f321, 0fB3A22168, %f322;
	fma.rn.f32 	%f394, %f321, 0fA7C234C5, %f323;
	abs.f32 	%f67, %f65;
	setp.ltu.f32 	%p177, %f67, 0f47CE4780;
	@%p177 bra 	$L__BB7_141;
	setp.neu.f32 	%p178, %f67, 0f7F800000;
	@%p178 bra 	$L__BB7_136;
	mov.f32 	%f326, 0f00000000;
	mul.rn.f32 	%f394, %f65, %f326;
	mov.b32 	%r509, 0;
	bra.uni 	$L__BB7_141;
$L__BB7_136:
	mov.b32 	%r90, %f65;
	mov.b64 	%rd184, 0;
	mov.b32 	%r506, 0;
	mov.u64 	%rd182, __cudart_i2opi_f;
	shl.b32 	%r437, %r90, 8;
	or.b32  	%r438, %r437, -2147483648;
	mov.u64 	%rd183, %rd3;
$L__BB7_137:
	.pragma "nounroll";
	ld.global.nc.u32 	%r436, [%rd182];
	mad.wide.u32 	%rd141, %r436, %r438, %rd184;
	shr.u64 	%rd184, %rd141, 32;
	st.local.u32 	[%rd183], %rd141;
	add.s32 	%r506, %r506, 1;
	add.s64 	%rd183, %rd183, 4;
	add.s64 	%rd182, %rd182, 4;
	setp.ne.s32 	%p179, %r506, 6;
	@%p179 bra 	$L__BB7_137;
	shr.u32 	%r439, %r90, 23;
	st.local.u32 	[%rd3+24], %rd184;
	and.b32  	%r93, %r439, 31;
	and.b32  	%r440, %r439, 224;
	add.s32 	%r441, %r440, -128;
	shr.u32 	%r442, %r441, 5;
	mul.wide.u32 	%rd142, %r442, 4;
	sub.s64 	%rd44, %rd3, %rd142;
	ld.local.u32 	%r507, [%rd44+24];
	ld.local.u32 	%r508, [%rd44+20];
	setp.eq.s32 	%p180, %r93, 0;
	@%p180 bra 	$L__BB7_140;
	shf.l.wrap.b32 	%r507, %r508, %r507, %r93;
	ld.local.u32 	%r443, [%rd44+16];
	shf.l.wrap.b32 	%r508, %r443, %r508, %r93;
$L__BB7_140:
	shr.u32 	%r444, %r507, 30;
	shf.l.wrap.b32 	%r445, %r508, %r507, 2;
	shl.b32 	%r446, %r508, 2;
	shr.u32 	%r447, %r445, 31;
	add.s32 	%r448, %r447, %r444;
	neg.s32 	%r449, %r448;
	setp.lt.s32 	%p181, %r90, 0;
	selp.b32 	%r509, %r449, %r448, %p181;
	xor.b32  	%r450, %r445, %r90;
	shr.s32 	%r451, %r445, 31;
	xor.b32  	%r452, %r451, %r445;
	xor.b32  	%r453, %r451, %r446;
	cvt.u64.u32 	%rd143, %r452;
	shl.b64 	%rd144, %rd143, 32;
	cvt.u64.u32 	%rd145, %r453;
	or.b64  	%rd146, %rd144, %rd145;
	cvt.rn.f64.s64 	%fd333, %rd146;
	mul.f64 	%fd334, %fd333, 0d3BF921FB54442D19;
	cvt.rn.f32.f64 	%f324, %fd334;
	neg.f32 	%f325, %f324;
	setp.lt.s32 	%p182, %r450, 0;
	selp.f32 	%f394, %f325, %f324, %p182;
$L__BB7_141:
	cvt.f64.f32 	%fd335, %f6;
	add.f64 	%fd336, %fd86, %fd335;
	mul.f64 	%fd337, %fd336, 0d3FE0000000000000;
	mul.f64 	%fd338, %fd337, %fd337;
	mul.f64 	%fd339, %fd337, %fd338;
	mul.f64 	%fd340, %fd339, %fd339;
	mul.f64 	%fd341, %fd337, %fd340;
	add.s32 	%r455, %r509, 1;
	mul.rn.f32 	%f327, %f394, %f394;
	and.b32  	%r456, %r509, 1;
	setp.eq.b32 	%p183, %r456, 1;
	selp.f32 	%f328, %f394, 0f3F800000, %p183;
	fma.rn.f32 	%f329, %f327, %f328, 0f00000000;
	fma.rn.f32 	%f330, %f327, 0f37CBAC00, 0fBAB607ED;
	selp.f32 	%f331, 0fB94D4153, %f330, %p183;
	selp.f32 	%f332, 0f3C0885E4, 0f3D2AAABB, %p183;
	fma.rn.f32 	%f333, %f331, %f327, %f332;
	selp.f32 	%f334, 0fBE2AAAA8, 0fBEFFFFFF, %p183;
	fma.rn.f32 	%f335, %f333, %f327, %f334;
	fma.rn.f32 	%f336, %f335, %f329, %f328;
	and.b32  	%r457, %r455, 2;
	setp.eq.s32 	%p184, %r457, 0;
	mov.f32 	%f337, 0f00000000;
	sub.f32 	%f338, %f337, %f336;
	selp.f32 	%f339, %f336, %f338, %p184;
	cvt.f64.f32 	%fd342, %f339;
	fma.rn.f64 	%fd343, %fd342, 0dBFC999999999999A, %fd97;
	cvt.f64.f32 	%fd344, %f45;
	add.f64 	%fd345, %fd344, 0dC049000000000000;
	mul.f64 	%fd346, %fd345, %fd345;
	mul.f64 	%fd347, %fd346, 0d3F8EB851EB851EB8;
	add.f64 	%fd348, %fd346, 0d4034000000000000;
	cvt.rn.f32.f64 	%f340, %fd348;
	sqrt.rn.f32 	%f341, %f340;
	cvt.f64.f32 	%fd349, %f341;
	div.rn.f64 	%fd350, %fd347, %fd349;
	add.f64 	%fd98, %fd350, 0d3FF0000000000000;
	fma.rn.f64 	%fd99, %fd337, 0d3FA70A3D70A3D70A, 0d3FF0000000000000;
	mul.f64 	%fd351, %fd337, 0d3F8EB851EB851EB8;
	fma.rn.f64 	%fd100, %fd351, %fd343, 0d3FF0000000000000;
	add.f64 	%fd352, %fd341, 0d41F6BCC41E900000;
	div.rn.f64 	%fd353, %fd341, %fd352;
	cvt.rn.f32.f64 	%f342, %fd353;
	sqrt.rn.f32 	%f343, %f342;
	add.f32 	%f71, %f343, %f343;
	div.rn.f64 	%fd354, %fd94, 0d400921FB54442D18;
	fma.rn.f64 	%fd355, %fd354, 0d4066800000000000, 0dC071300000000000;
	div.rn.f64 	%fd356, %fd355, 0d4039000000000000;
	div.rn.f64 	%fd357, %fd355, 0dC039000000000000;
	mul.f64 	%fd358, %fd356, %fd357;
	cvt.rn.f32.f64 	%f344, %fd358;
	fma.rn.f32 	%f345, %f344, 0f3BBB989D, 0f3F000000;
	cvt.sat.f32.f32 	%f346, %f345;
	mov.f32 	%f347, 0f4B400001;
	mov.f32 	%f348, 0f437C0000;
	fma.rm.f32 	%f349, %f346, %f348, %f347;
	add.f32 	%f350, %f349, 0fCB40007F;
	neg.f32 	%f351, %f350;
	fma.rn.f32 	%f352, %f344, 0f3FB8AA3B, %f351;
	fma.rn.f32 	%f353, %f344, 0f32A57060, %f352;
	mov.b32 	%r458, %f349;
	shl.b32 	%r459, %r458, 23;
	mov.b32 	%f354, %r459;
	ex2.approx.ftz.f32 	%f355, %f353;
	mul.f32 	%f356, %f355, %f354;
	mul.f32 	%f357, %f356, 0f42700000;
	cvt.f64.f32 	%fd359, %f357;
	mul.f64 	%fd360, %fd359, 0d400921FB54442D18;
	div.rn.f64 	%fd361, %fd360, 0d4066800000000000;
	cvt.rn.f32.f64 	%f72, %fd361;
	mul.f32 	%f358, %f72, 0f3F22F983;
	cvt.rni.s32.f32 	%r513, %f358;
	cvt.rn.f32.s32 	%f359, %r513;
	fma.rn.f32 	%f360, %f359, 0fBFC90FDA, %f72;
	fma.rn.f32 	%f361, %f359, 0fB3A22168, %f360;
	fma.rn.f32 	%f395, %f359, 0fA7C234C5, %f361;
	abs.f32 	%f74, %f72;
	setp.ltu.f32 	%p185, %f74, 0f47CE4780;
	@%p185 bra 	$L__BB7_149;
	setp.neu.f32 	%p186, %f74, 0f7F800000;
	@%p186 bra 	$L__BB7_144;
	mov.f32 	%f364, 0f00000000;
	mul.rn.f32 	%f395, %f72, %f364;
	mov.b32 	%r513, 0;
	bra.uni 	$L__BB7_149;
$L__BB7_144:
	mov.b32 	%r103, %f72;
	mov.b64 	%rd187, 0;
	mov.b32 	%r510, 0;
	mov.u64 	%rd185, __cudart_i2opi_f;
	shl.b32 	%r462, %r103, 8;
	or.b32  	%r463, %r462, -2147483648;
	mov.u64 	%rd186, %rd3;
$L__BB7_145:
	.pragma "nounroll";
	ld.global.nc.u32 	%r461, [%rd185];
	mad.wide.u32 	%rd149, %r461, %r463, %rd187;
	shr.u64 	%rd187, %rd149, 32;
	st.local.u32 	[%rd186], %rd149;
	add.s32 	%r510, %r510, 1;
	add.s64 	%rd186, %rd186, 4;
	add.s64 	%rd185, %rd185, 4;
	setp.ne.s32 	%p187, %r510, 6;
	@%p187 bra 	$L__BB7_145;
	shr.u32 	%r464, %r103, 23;
	st.local.u32 	[%rd3+24], %rd187;
	and.b32  	%r106, %r464, 31;
	and.b32  	%r465, %r464, 224;
	add.s32 	%r466, %r465, -128;
	shr.u32 	%r467, %r466, 5;
	mul.wide.u32 	%rd150, %r467, 4;
	sub.s64 	%rd51, %rd3, %rd150;
	ld.local.u32 	%r511, [%rd51+24];
	ld.local.u32 	%r512, [%rd51+20];
	setp.eq.s32 	%p188, %r106, 0;
	@%p188 bra 	$L__BB7_148;
	shf.l.wrap.b32 	%r511, %r512, %r511, %r106;
	ld.local.u32 	%r468, [%rd51+16];
	shf.l.wrap.b32 	%r512, %r468, %r512, %r106;
$L__BB7_148:
	shr.u32 	%r469, %r511, 30;
	shf.l.wrap.b32 	%r470, %r512, %r511, 2;
	shl.b32 	%r471, %r512, 2;
	shr.u32 	%r472, %r470, 31;
	add.s32 	%r473, %r472, %r469;
	neg.s32 	%r474, %r473;
	setp.lt.s32 	%p189, %r103, 0;
	selp.b32 	%r513, %r474, %r473, %p189;
	xor.b32  	%r475, %r470, %r103;
	shr.s32 	%r476, %r470, 31;
	xor.b32  	%r477, %r476, %r470;
	xor.b32  	%r478, %r476, %r471;
	cvt.u64.u32 	%rd151, %r477;
	shl.b64 	%rd152, %rd151, 32;
	cvt.u64.u32 	%rd153, %r478;
	or.b64  	%rd154, %rd152, %rd153;
	cvt.rn.f64.s64 	%fd362, %rd154;
	mul.f64 	%fd363, %fd362, 0d3BF921FB54442D19;
	cvt.rn.f32.f64 	%f362, %fd363;
	neg.f32 	%f363, %f362;
	setp.lt.s32 	%p190, %r475, 0;
	selp.f32 	%f395, %f363, %f362, %p190;
$L__BB7_149:
	ld.param.f32 	%f383, [_ZN13cuda_renderer19compute_render_costEPfPiS1_S1_S0_fiiS0_PhS2_S0_S2_S1_S1_if_param_16];
	cvt.f64.f32 	%fd364, %f43;
	cvt.f64.f32 	%fd365, %f6;
	sub.f64 	%fd366, %fd365, %fd86;
	mul.rn.f32 	%f365, %f395, %f395;
	and.b32  	%r480, %r513, 1;
	setp.eq.b32 	%p191, %r480, 1;
	selp.f32 	%f366, 0f3F800000, %f395, %p191;
	fma.rn.f32 	%f367, %f365, %f366, 0f00000000;
	fma.rn.f32 	%f368, %f365, 0f37CBAC00, 0fBAB607ED;
	selp.f32 	%f369, %f368, 0fB94D4153, %p191;
	selp.f32 	%f370, 0f3D2AAABB, 0f3C0885E4, %p191;
	fma.rn.f32 	%f371, %f369, %f365, %f370;
	selp.f32 	%f372, 0fBEFFFFFF, 0fBE2AAAA8, %p191;
	fma.rn.f32 	%f373, %f371, %f365, %f372;
	fma.rn.f32 	%f374, %f373, %f367, %f366;
	and.b32  	%r481, %r513, 2;
	setp.eq.s32 	%p192, %r481, 0;
	mov.f32 	%f375, 0f00000000;
	sub.f32 	%f376, %f375, %f374;
	selp.f32 	%f377, %f374, %f376, %p192;
	cvt.f64.f32 	%fd367, %f377;
	cvt.f64.f32 	%fd368, %f71;
	mul.f64 	%fd369, %fd368, %fd367;
	cvt.f64.f32 	%fd370, %f46;
	div.rn.f64 	%fd371, %fd370, %fd98;
	mul.f64 	%fd372, %fd371, %fd371;
	div.rn.f64 	%fd373, %fd366, %fd99;
	fma.rn.f64 	%fd374, %fd373, %fd373, %fd372;
	div.rn.f64 	%fd375, %fd364, %fd100;
	fma.rn.f64 	%fd376, %fd375, %fd375, %fd374;
	mul.f64 	%fd377, %fd366, %fd369;
	div.rn.f64 	%fd378, %fd377, %fd99;
	mul.f64 	%fd379, %fd378, %fd364;
	div.rn.f64 	%fd380, %fd379, %fd100;
	sub.f64 	%fd381, %fd376, %fd380;
	cvt.rn.f32.f64 	%f378, %fd381;
	sqrt.rn.f32 	%f379, %f378;
	setp.leu.f32 	%p193, %f379, %f383;
	@%p193 bra 	$L__BB7_151;
	mul.wide.s32 	%rd157, %r1, 4;
	add.s64 	%rd158, %rd2, %rd157;
	atom.global.add.f32 	%f380, [%rd158], 0f3F800000;
	bra.uni 	$L__BB7_156;
$L__BB7_151:
	mad.lo.s32 	%r482, %r1, %r116, %r2;
	cvt.s64.s32 	%rd155, %r482;
	add.s64 	%rd156, %rd1, %rd155;
	mov.b16 	%rs12, 1;
	st.global.u8 	[%rd156], %rs12;
	bra.uni 	$L__BB7_156;
$L__BB7_152:
	mad.lo.s32 	%r128, %r1, %r116, %r2;
	cvt.s64.s32 	%rd94, %r128;
	add.s64 	%rd95, %rd1, %rd94;
	mov.b16 	%rs5, 1;
	st.global.u8 	[%rd95], %rs5;
	bra.uni 	$L__BB7_156;
$L__BB7_153:
	ld.param.u64 	%rd169, [_ZN13cuda_renderer19compute_render_costEPfPiS1_S1_S0_fiiS0_PhS2_S0_S2_S1_S1_if_param_14];
	ld.param.u64 	%rd168, [_ZN13cuda_renderer19compute_render_costEPfPiS1_S1_S0_fiiS0_PhS2_S0_S2_S1_S1_if_param_13];
	cvta.to.global.u64 	%rd84, %rd168;
	add.s64 	%rd86, %rd84, %rd70;
	ld.global.u32 	%r125, [%rd86];
	cvta.to.global.u64 	%rd87, %rd169;
	mul.wide.s32 	%rd88, %r2, 4;
	add.s64 	%rd89, %rd87, %rd88;
	ld.global.u32 	%r126, [%rd89];
	setp.eq.s32 	%p7, %r125, %r126;
	@%p7 bra 	$L__BB7_155;
	add.s64 	%rd91, %rd2, %rd70;
	atom.global.add.f32 	%f82, [%rd91], 0f3F800000;
	bra.uni 	$L__BB7_156;
$L__BB7_155:
	mad.lo.s32 	%r127, %r1, %r116, %r2;
	cvt.s64.s32 	%rd92, %r127;
	add.s64 	%rd93, %rd1, %rd92;
	mov.b16 	%rs4, 1;
	st.global.u8 	[%rd93], %rs4;
$L__BB7_156:
	ret;

}
	// .globl	_ZN13cuda_renderer21compute_observed_costEiiPhPf
.visible .entry _ZN13cuda_renderer21compute_observed_costEiiPhPf(
	.param .u32 _ZN13cuda_renderer21compute_observed_costEiiPhPf_param_0,
	.param .u32 _ZN13cuda_renderer21compute_observed_costEiiPhPf_param_1,
	.param .u64 .ptr .align 1 _ZN13cuda_renderer21compute_observed_costEiiPhPf_param_2,
	.param .u64 .ptr .align 1 _ZN13cuda_renderer21compute_observed_costEiiPhPf_param_3
)
{
	.reg .pred 	%p<3>;
	.reg .b16 	%rs<2>;
	.reg .b32 	%r<11>;
	.reg .b32 	%f<3>;
	.reg .b64 	%rd<16>;

	ld.param.u32 	%r2, [_ZN13cuda_renderer21compute_observed_costEiiPhPf_param_0];
	ld.param.u32 	%r1, [_ZN13cuda_renderer21compute_observed_costEiiPhPf_param_1];
	ld.param.u64 	%rd6, [_ZN13cuda_renderer21compute_observed_costEiiPhPf_param_2];
	ld.param.u64 	%rd7, [_ZN13cuda_renderer21compute_observed_costEiiPhPf_param_3];
	mov.u32 	%r3, %ctaid.x;
	mov.u32 	%r4, %ntid.x;
	mov.u32 	%r5, %tid.x;
	mad.lo.s32 	%r6, %r3, %r4, %r5;
	cvt.u64.u32 	%rd1, %r6;
	mul.lo.s32 	%r7, %r1, %r2;
	cvt.s64.s32 	%rd8, %r7;
	setp.ge.u64 	%p1, %rd1, %rd8;
	@%p1 bra 	$L__BB8_5;
	cvt.s64.s32 	%rd2, %r1;
	and.b64  	%rd9, %rd2, -4294967296;
	setp.ne.s64 	%p2, %rd9, 0;
	@%p2 bra 	$L__BB8_3;
	cvt.u32.u64 	%r8, %rd2;
	cvt.u32.u64 	%r9, %rd1;
	div.u32 	%r10, %r9, %r8;
	cvt.u64.u32 	%rd15, %r10;
	bra.uni 	$L__BB8_4;
$L__BB8_3:
	div.u64 	%rd15, %rd1, %rd2;
$L__BB8_4:
	cvta.to.global.u64 	%rd10, %rd7;
	shl.b64 	%rd11, %rd15, 2;
	add.s64 	%rd12, %rd10, %rd11;
	cvta.to.global.u64 	%rd13, %rd6;
	add.s64 	%rd14, %rd13, %rd1;
	ld.global.u8 	%rs1, [%rd14];
	cvt.rn.f32.u16 	%f1, %rs1;
	atom.global.add.f32 	%f2, [%rd12], %f1;
$L__BB8_5:
	ret;

}
.func  (.param .b64 func_retval0) __internal_accurate_pow(
	.param .b64 __internal_accurate_pow_param_0
)
{
	.reg .pred 	%p<8>;
	.reg .b32 	%r<49>;
	.reg .b32 	%f<3>;
	.reg .b64 	%fd<109>;

	ld.param.f64 	%fd10, [__internal_accurate_pow_param_0];
	{
	.reg .b32 %temp; 
	mov.b64 	{%temp, %r46}, %fd10;
	}
	{
	.reg .b32 %temp; 
	mov.b64 	{%r45, %temp}, %fd10;
	}
	shr.u32 	%r47, %r46, 20;
	setp.gt.u32 	%p1, %r46, 1048575;
	@%p1 bra 	$L__BB9_2;
	mul.f64 	%fd11, %fd10, 0d4350000000000000;
	{
	.reg .b32 %temp; 
	mov.b64 	{%temp, %r46}, %fd11;
	}
	{
	.reg .b32 %temp; 
	mov.b64 	{%r45, %temp}, %fd11;
	}
	shr.u32 	%r16, %r46, 20;
	add.s32 	%r47, %r16, -54;
$L__BB9_2:
	add.s32 	%r48, %r47, -1023;
	and.b32  	%r17, %r46, -2146435073;
	or.b32  	%r18, %r17, 1072693248;
	mov.b64 	%fd107, {%r45, %r18};
	setp.lt.u32 	%p2, %r18, 1073127583;
	@%p2 bra 	$L__BB9_4;
	{
	.reg .b32 %temp; 
	mov.b64 	{%r19, %temp}, %fd107;
	}
	{
	.reg .b32 %temp; 
	mov.b64 	{%temp, %r20}, %fd107;
	}
	add.s32 	%r21, %r20, -1048576;
	mov.b64 	%fd107, {%r19, %r21};
	add.s32 	%r48, %r47, -1022;
$L__BB9_4:
	add.f64 	%fd12, %fd107, 0dBFF0000000000000;
	add.f64 	%fd13, %fd107, 0d3FF0000000000000;
	rcp.approx.ftz.f64 	%fd14, %fd13;
	neg.f64 	%fd15, %fd13;
	fma.rn.f64 	%fd16, %fd15, %fd14, 0d3FF0000000000000;
	fma.rn.f64 	%fd17, %fd16, %fd16, %fd16;
	fma.rn.f64 	%fd18, %fd17, %fd14, %fd14;
	mul.f64 	%fd19, %fd12, %fd18;
	fma.rn.f64 	%fd20, %fd12, %fd18, %fd19;
	mul.f64 	%fd21, %fd20, %fd20;
	fma.rn.f64 	%fd22, %fd21, 0d3EB0F5FF7D2CAFE2, 0d3ED0F5D241AD3B5A;
	fma.rn.f64 	%fd23, %fd22, %fd21, 0d3EF3B20A75488A3F;
	fma.rn.f64 	%fd24, %fd23, %fd21, 0d3F1745CDE4FAECD5;
	fma.rn.f64 	%fd25, %fd24, %fd21, 0d3F3C71C7258A578B;
	fma.rn.f64 	%fd26, %fd25, %fd21, 0d3F6249249242B910;
	fma.rn.f64 	%fd27, %fd26, %fd21, 0d3F89999999999DFB;
	sub.f64 	%fd28, %fd12, %fd20;
	add.f64 	%fd29, %fd28, %fd28;
	neg.f64 	%fd30, %fd20;
	fma.rn.f64 	%fd31, %fd30, %fd12, %fd29;
	mul.f64 	%fd32, %fd18, %fd31;
	fma.rn.f64 	%fd33, %fd21, %fd27, 0d3FB5555555555555;
	mov.f64 	%fd34, 0d3FB5555555555555;
	sub.f64 	%fd35, %fd34, %fd33;
	fma.rn.f64 	%fd36, %fd21, %fd27, %fd35;
	add.f64 	%fd37, %fd36, 0dBC46A4CB00B9E7B0;
	add.f64 	%fd38, %fd33, %fd37;
	sub.f64 	%fd39, %fd33, %fd38;
	add.f64 	%fd40, %fd37, %fd39;
	mul.rn.f64 	%fd41, %fd20, %fd20;
	neg.f64 	%fd42, %fd41;
	fma.rn.f64 	%fd43, %fd20, %fd20, %fd42;
	{
	.reg .b32 %temp; 
	mov.b64 	{%r22, %temp}, %fd32;
	}
	{
	.reg .b32 %temp; 
	mov.b64 	{%temp, %r23}, %fd32;
	}
	add.s32 	%r24, %r23, 1048576;
	mov.b64 	%fd44, {%r22, %r24};
	fma.rn.f64 	%fd45, %fd20, %fd44, %fd43;
	mul.rn.f64 	%fd46, %fd41, %fd20;
	neg.f64 	%fd47, %fd46;
	fma.rn.f64 	%fd48, %fd41, %fd20, %fd47;
	fma.rn.f64 	%fd49, %fd41, %fd32, %fd48;
	fma.rn.f64 	%fd50, %fd45, %fd20, %fd49;
	mul.rn.f64 	%fd51, %fd38, %fd46;
	neg.f64 	%fd52, %fd51;
	fma.rn.f64 	%fd53, %fd38, %fd46, %fd52;
	fma.rn.f64 	%fd54, %fd38, %fd50, %fd53;
	fma.rn.f64 	%fd55, %fd40, %fd46, %fd54;
	add.f64 	%fd56, %fd51, %fd55;
	sub.f64 	%fd57, %fd51, %fd56;
	add.f64 	%fd58, %fd55, %fd57;
	add.f64 	%fd59, %fd20, %fd56;
	sub.f64 	%fd60, %fd20, %fd59;
	add.f64 	%fd61, %fd56, %fd60;
	add.f64 	%fd62, %fd58, %fd61;
	add.f64 	%fd63, %fd32, %fd62;
	add.f64 	%fd64, %fd59, %fd63;
	sub.f64 	%fd65, %fd59, %fd64;
	add.f64 	%fd66, %fd63, %fd65;
	xor.b32  	%r25, %r48, -2147483648;
	mov.b32 	%r26, 1127219200;
	mov.b64 	%fd67, {%r25, %r26};
	mov.b32 	%r27, -2147483648;
	mov.b64 	%fd68, {%r27, %r26};
	sub.f64 	%fd69, %fd67, %fd68;
	fma.rn.f64 	%fd70, %fd69, 0d3FE62E42FEFA39EF, %fd64;
	fma.rn.f64 	%fd71, %fd69, 0dBFE62E42FEFA39EF, %fd70;
	sub.f64 	%fd72, %fd71, %fd64;
	sub.f64 	%fd73, %fd66, %fd72;
	fma.rn.f64 	%fd74, %fd69, 0d3C7ABC9E3B39803F, %fd73;
	add.f64 	%fd75, %fd70, %fd74;
	sub.f64 	%fd76, %fd70, %fd75;
	add.f64 	%fd77, %fd74, %fd76;
	mov.f64 	%fd78, 0d4003333333333333;
	{
	.reg .b32 %temp; 
	mov.b64 	{%temp, %r28}, %fd78;
	}
	{
	.reg .b32 %temp; 
	mov.b64 	{%r29, %temp}, %fd78;
	}
	shl.b32 	%r30, %r28, 1;
	setp.gt.u32 	%p3, %r30, -33554433;
	and.b32  	%r31, %r28, -15728641;
	selp.b32 	%r32, %r31, %r28, %p3;
	mov.b64 	%fd79, {%r29, %r32};
	mul.rn.f64 	%fd80, %fd75, %fd79;
	neg.f64 	%fd81, %fd80;
	fma.rn.f64 	%fd82, %fd75, %fd79, %fd81;
	fma.rn.f64 	%fd83, %fd77, %fd79, %fd82;
	add.f64 	%fd4, %fd80, %fd83;
	sub.f64 	%fd84, %fd80, %fd4;
	add.f64 	%fd5, %fd83, %fd84;
	fma.rn.f64 	%fd85, %fd4, 0d3FF71547652B82FE, 0d4338000000000000;
	{
	.reg .b32 %temp; 
	mov.b64 	{%r13, %temp}, %fd85;
	}
	mov.f64 	%fd86, 0dC338000000000000;
	add.rn.f64 	%fd87, %fd85, %fd86;
	fma.rn.f64 	%fd88, %fd87, 0dBFE62E42FEFA39EF, %fd4;
	fma.rn.f64 	%fd89, %fd87, 0dBC7ABC9E3B39803F, %fd88;
	fma.rn.f64 	%fd90, %fd89, 0d3E5ADE1569CE2BDF, 0d3E928AF3FCA213EA;
	fma.rn.f64 	%fd91, %fd90, %fd89, 0d3EC71DEE62401315;
	fma.rn.f64 	%fd92, %fd91, %fd89, 0d3EFA01997C89EB71;
	fma.rn.f64 	%fd93, %fd92, %fd89, 0d3F2A01A014761F65;
	fma.rn.f64 	%fd94, %fd93, %fd89, 0d3F56C16C1852B7AF;
	fma.rn.f64 	%fd95, %fd94, %fd89, 0d3F81111111122322;
	fma.rn.f64 	%fd96, %fd95, %fd89, 0d3FA55555555502A1;
	fma.rn.f64 	%fd97, %fd96, %fd89, 0d3FC5555555555511;
	fma.rn.f64 	%fd98, %fd97, %fd89, 0d3FE000000000000B;
	fma.rn.f64 	%fd99, %fd98, %fd89, 0d3FF0000000000000;
	fma.rn.f64 	%fd100, %fd99, %fd89, 0d3FF0000000000000;
	{
	.reg .b32 %temp; 
	mov.b64 	{%r14, %temp}, %fd100;
	}
	{
	.reg .b32 %temp; 
	mov.b64 	{%temp, %r15}, %fd100;
	}
	shl.b32 	%r33, %r13, 20;
	add.s32 	%r34, %r33, %r15;
	mov.b64 	%fd108, {%r14, %r34};
	{
	.reg .b32 %temp; 
	mov.b64 	{%temp, %r35}, %fd4;
	}
	mov.b32 	%f2, %r35;
	abs.f32 	%f1, %f2;
	setp.lt.f32 	%p4, %f1, 0f4086232B;
	@%p4 bra 	$L__BB9_7;
	setp.lt.f64 	%p5, %fd4, 0d0000000000000000;
	add.f64 	%fd101, %fd4, 0d7FF0000000000000;
	selp.f64 	%fd108, 0d0000000000000000, %fd101, %p5;
	setp.geu.f32 	%p6, %f1, 0f40874800;
	@%p6 bra 	$L__BB9_7;
	shr.u32 	%r36, %r13, 31;
	add.s32 	%r37, %r13, %r36;
	shr.s32 	%r38, %r37, 1;
	shl.b32 	%r39, %r38, 20;
	add.s32 	%r40, %r15, %r39;
	mov.b64 	%fd102, {%r14, %r40};
	sub.s32 	%r41, %r13, %r38;
	shl.b32 	%r42, %r41, 20;
	add.s32 	%r43, %r42, 1072693248;
	mov.b32 	%r44, 0;
	mov.b64 	%fd103, {%r44, %r43};
	mul.f64 	%fd108, %fd103, %fd102;
$L__BB9_7:
	abs.f64 	%fd104, %fd108;
	setp.eq.f64 	%p7, %fd104, 0d7FF0000000000000;
	fma.rn.f64 	%fd105, %fd108, %fd5, %fd108;
	selp.f64 	%fd106, %fd108, %fd105, %p7;
	st.param.f64 	[func_retval0], %fd106;
	ret;

}


// ===== COMPILED SASS (sm_100) =====

	.target	sm_100

	.elftype	@"ET_EXEC"


//--------------------- .note.nv.tkinfo           --------------------------
	.section	.note.nv.tkinfo,"",@"SHT_NOTE"
	.sectionflags	@"SHF_NOTE_NV_TKINFO"
	.tkinfo
        /*0018*/ 	.word	0x00000002
        /*0030*/ 	.string	""
        /*0030*/ 	.string	"ptxas"
        /*0030*/ 	.string	"Cuda compilation tools, release 13.0, V13.0.88"
        /*0030*/ 	.string	"Build cuda_13.0.r13.0/compiler.36424714_0"
        /*0030*/ 	.string	"-arch sm_100 -m 64 "



//--------------------- .note.nv.cuinfo           --------------------------
	.section	.note.nv.cuinfo,"",@"SHT_NOTE"
	.sectionflags	@"SHF_NOTE_NV_CUINFO"
        /*0018*/ 	.short	0x0002
        /*001a*/ 	.short	0x0064
        /*001c*/ 	.short	0x0082
	.zero		2


//--------------------- .nv.info                  --------------------------
	.section	.nv.info,"",@"SHT_CUDA_INFO"
	.align	4


	//----- nvinfo : EIATTR_REGCOUNT
	.align		4
        /*0000*/ 	.byte	0x04, 0x2f
        /*0002*/ 	.short	(.L_45 - .L_44)
	.align		4
.L_44:
        /*0004*/ 	.word	index@(_ZN3cub18CUB_300001_SM_10006detail11EmptyKernelIvEEvv)
        /*0008*/ 	.word	0x00000004


	//----- nvinfo : EIATTR_FRAME_SIZE
	.align		4
.L_45:
        /*000c*/ 	.byte	0x04, 0x11
        /*000e*/ 	.short	(.L_47 - .L_46)
	.align		4
.L_46:
        /*0010*/ 	.word	index@(_ZN3cub18CUB_300001_SM_10006detail11EmptyKernelIvEEvv)
        /*0014*/ 	.word	0x00000000


	//----- nvinfo : EIATTR_REGCOUNT
	.align		4
.L_47:
        /*0018*/ 	.byte	0x04, 0x2f
        /*001a*/ 	.short	(.L_49 - .L_48)
	.align		4
.L_48:
        /*001c*/ 	.word	index@(_ZN13cuda_renderer24compute_distances_renderEPfiiS0_iiiS0_)
        /*0020*/ 	.word	0x0000001d


	//----- nvinfo : EIATTR_FRAME_SIZE
	.align		4
.L_49:
        /*0024*/ 	.byte	0x04, 0x11
        /*0026*/ 	.short	(.L_51 - .L_50)
	.align		4
.L_50:
        /*0028*/ 	.word	index@(_ZN13cuda_renderer24compute_distances_renderEPfiiS0_iiiS0_)
        /*002c*/ 	.word	0x00000000


	//----- nvinfo : EIATTR_REGCOUNT
	.align		4
.L_51:
        /*0030*/ 	.byte	0x04, 0x2f
        /*0032*/ 	.short	(.L_53 - .L_52)
	.align		4
.L_52:
        /*0034*/ 	.word	index@(_ZN13cuda_renderer13depth_to_maskEPiS0_iiiS0_)
        /*0038*/ 	.word	0x0000000e


	//----- nvinfo : EIATTR_FRAME_SIZE
	.align		4
.L_53:
        /*003c*/ 	.byte	0x04, 0x11
        /*003e*/ 	.short	(.L_55 - .L_54)
	.align		4
.L_54:
        /*0040*/ 	.word	index@(_ZN13cuda_renderer13depth_to_maskEPiS0_iiiS0_)
        /*0044*/ 	.word	0x00000000


	//----- nvinfo : EIATTR_REGCOUNT
	.align		4
.L_55:
        /*0048*/ 	.byte	0x04, 0x2f
        /*004a*/ 	.short	(.L_57 - .L_56)
	.align		4
.L_56:
        /*004c*/ 	.word	index@(_ZN13cuda_renderer17depth_to_2d_cloudEPiPhS1_S1_PfmS1_iS0_iifffffiS0_S1_S0_)
        /*0050*/ 	.word	0x00000016


	//----- nvinfo : EIATTR_FRAME_SIZE
	.align		4
.L_57:
        /*0054*/ 	.byte	0x04, 0x11
        /*0056*/ 	.short	(.L_59 - .L_58)
	.align		4
.L_58:
        /*0058*/ 	.word	index@($__internal_6_$__cuda_sm3x_div_rn_noftz_f32_slowpath)
        /*005c*/ 	.word	0x00000000


	//----- nvinfo : EIATTR_FRAME_SIZE
	.align		4
.L_59:
        /*0060*/ 	.byte	0x04, 0x11
        /*0062*/ 	.short	(.L_61 - .L_60)
	.align		4
.L_60:
        /*0064*/ 	.word	index@(_ZN13cuda_renderer17depth_to_2d_cloudEPiPhS1_S1_PfmS1_iS0_iifffffiS0_S1_S0_)
        /*0068*/ 	.word	0x00000000


	//----- nvinfo : EIATTR_REGCOUNT
	.align		4
.L_61:
        /*006c*/ 	.byte	0x04, 0x2f
        /*006e*/ 	.short	(.L_63 - .L_62)
	.align		4
.L_62:
        /*0070*/ 	.word	index@(_ZN13cuda_renderer14depth_to_cloudEPiPhS1_S1_PfS1_iS0_iifffffiS0_S1_S0_)
        /*0074*/ 	.word	0x00000016


	//----- nvinfo : EIATTR_FRAME_SIZE
	.align		4
.L_63:
        /*0078*/ 	.byte	0x04, 0x11
        /*007a*/ 	.short	(.L_65 - .L_64)
	.align		4
.L_64:
        /*007c*/ 	.word	index@($__internal_5_$__cuda_sm3x_div_rn_noftz_f32_slowpath)
        /*0080*/ 	.word	0x00000000


	//----- nvinfo : EIATTR_FRAME_SIZE
	.align		4
.L_65:
        /*0084*/ 	.byte	0x04, 0x11
        /*0086*/ 	.short	(.L_67 - .L_66)
	.align		4
.L_66:
        /*0088*/ 	.word	index@(_ZN13cuda_renderer14depth_to_cloudEPiPhS1_S1_PfS1_iS0_iifffffiS0_S1_S0_)
        /*008c*/ 	.word	0x00000000


	//----- nvinfo : EIATTR_REGCOUNT
	.align		4
.L_67:
        /*0090*/ 	.byte	0x04, 0x2f
        /*0092*/ 	.short	(.L_69 - .L_68)
	.align		4
.L_68:
        /*0094*/ 	.word	index@(_ZN13cuda_renderer30modified_insertion_sort_renderEPfiPiiiii)
        /*0098*/ 	.word	0x0000001d


	//----- nvinfo : EIATTR_FRAME_SIZE
	.align		4
.L_69:
        /*009c*/ 	.byte	0x04, 0x11
        /*009e*/ 	.short	(.L_71 - .L_70)
	.align		4
.L_70:
        /*00a0*/ 	.word	index@(_ZN13cuda_renderer30modified_insertion_sort_renderEPfiPiiiii)
        /*00a4*/ 	.word	0x00000000


	//----- nvinfo : EIATTR_REGCOUNT
	.align		4
.L_71:
        /*00a8*/ 	.byte	0x04, 0x2f
        /*00aa*/ 	.short	(.L_73 - .L_72)
	.align		4
.L_72:
        /*00ac*/ 	.word	index@(_ZN13cuda_renderer19compute_sqrt_renderEPfiii)
        /*00b0*/ 	.word	0x0000000c


	//----- nvinfo : EIATTR_FRAME_SIZE
	.align		4
.L_73:
        /*00b4*/ 	.byte	0x04, 0x11
        /*00b6*/ 	.short	(.L_75 - .L_74)
	.align		4
.L_74:
        /*00b8*/ 	.word	index@($__internal_4_$__cuda_sm20_sqrt_rn_f32_slowpath)
        /*00bc*/ 	.word	0x00000000


	//----- nvinfo : EIATTR_FRAME_SIZE
	.align		4
.L_75:
        /*00c0*/ 	.byte	0x04, 0x11
        /*00c2*/ 	.short	(.L_77 - .L_76)
	.align		4
.L_76:
        /*00c4*/ 	.word	index@(_ZN13cuda_renderer19compute_sqrt_renderEPfiii)
        /*00c8*/ 	.word	0x00000000


	//----- nvinfo : EIATTR_REGCOUNT
	.align		4
.L_77:
        /*00cc*/ 	.byte	0x04, 0x2f
        /*00ce*/ 	.short	(.L_79 - .L_78)
	.align		4
.L_78:
        /*00d0*/ 	.word	index@(_ZN13cuda_renderer19compute_render_costEPfPiS1_S1_S0_fiiS0_PhS2_S0_S2_S1_S1_if)
        /*00d4*/ 	.word	0x00000028


	//----- nvinfo : EIATTR_FRAME_SIZE
	.align		4
.L_79:
        /*00d8*/ 	.byte	0x04, 0x11
        /*00da*/ 	.short	(.L_81 - .L_80)
	.align		4
.L_80:
        /*00dc*/ 	.word	index@($_ZN13cuda_renderer19compute_render_costEPfPiS1_S1_S0_fiiS0_PhS2_S0_S2_S1_S1_if$__internal_accurate_pow)
        /*00e0*/ 	.word	0x00000020


	//----- nvinfo : EIATTR_FRAME_SIZE
	.align		4
.L_81:
        /*00e4*/ 	.byte	0x04, 0x11
        /*00e6*/ 	.short	(.L_83 - .L_82)
	.align		4
.L_82:
        /*00e8*/ 	.word	index@($__internal_3_$__cuda_sm3x_div_rn_noftz_f32_slowpath)
        /*00ec*/ 	.word	0x00000020


	//----- nvinfo : EIATTR_FRAME_SIZE
	.align		4
.L_83:
        /*00f0*/ 	.byte	0x04, 0x11
        /*00f2*/ 	.short	(.L_85 - .L_84)
	.align		4
.L_84:
        /*00f4*/ 	.word	index@($__internal_2_$__cuda_sm20_sqrt_rn_f32_slowpath)
        /*00f8*/ 	.word	0x00000020


	//----- nvinfo : EIATTR_FRAME_SIZE
	.align		4
.L_85:
        /*00fc*/ 	.byte	0x04, 0x11
        /*00fe*/ 	.short	(.L_87 - .L_86)
	.align		4
.L_86:
        /*0100*/ 	.word	index@($__internal_1_$__cuda_sm20_div_rn_f64_full)
        /*0104*/ 	.word	0x00000020


	//----- nvinfo : EIATTR_FRAME_SIZE
	.align		4
.L_87:
        /*0108*/ 	.byte	0x04, 0x11
        /*010a*/ 	.short	(.L_89 - .L_88)
	.align		4
.L_88:
        /*010c*/ 	.word	index@(_ZN13cuda_renderer19compute_render_costEPfPiS1_S1_S0_fiiS0_PhS2_S0_S2_S1_S1_if)
        /*0110*/ 	.word	0x00000020


	//----- nvinfo : EIATTR_REGCOUNT
	.align		4
.L_89:
        /*0114*/ 	.byte	0x04, 0x2f
        /*0116*/ 	.short	(.L_91 - .L_90)
	.align		4
.L_90:
        /*0118*/ 	.word	index@(_ZN13cuda_renderer21compute_observed_costEiiPhPf)
        /*011c*/ 	.word	0x00000010


	//----- nvinfo : EIATTR_FRAME_SIZE
	.align		4
.L_91:
        /*0120*/ 	.byte	0x04, 0x11
        /*0122*/ 	.short	(.L_93 - .L_92)
	.align		4
.L_92:
        /*0124*/ 	.word	index@($__internal_0_$__cuda_sm20_div_u64)
        /*0128*/ 	.word	0x00000000


	//----- nvinfo : EIATTR_FRAME_SIZE
	.align		4
.L_93:
        /*012c*/ 	.byte	0x04, 0x11
        /*012e*/ 	.short	(.L_95 - .L_94)
	.align		4
.L_94:
        /*0130*/ 	.word	index@(_ZN13cuda_renderer21compute_observed_costEiiPhPf)
        /*0134*/ 	.word	0x00000000


	//----- nvinfo : EIATTR_MIN_STACK_SIZE
	.align		4
.L_95:
        /*0138*/ 	.byte	0x04, 0x12
        /*013a*/ 	.short	(.L_97 - .L_96)
	.align		4
.L_96:
        /*013c*/ 	.word	index@(_ZN13cuda_renderer21compute_observed_costEiiPhPf)
        /*0140*/ 	.word	0x00000000


	//----- nvinfo : EIATTR_MIN_STACK_SIZE
	.align		4
.L_97:
        /*0144*/ 	.byte	0x04, 0x12
        /*0146*/ 	.short	(.L_99 - .L_98)
	.align		4
.L_98:
        /*0148*/ 	.word	index@(_ZN13cuda_renderer19compute_render_costEPfPiS1_S1_S0_fiiS0_PhS2_S0_S2_S1_S1_if)
        /*014c*/ 	.word	0x00000020


	//----- nvinfo : EIATTR_MIN_STACK_SIZE
	.align		4
.L_99:
        /*0150*/ 	.byte	0x04, 0x12
        /*0152*/ 	.short	(.L_101 - .L_100)
	.align		4
.L_100:
        /*0154*/ 	.word	index@(_ZN13cuda_renderer19compute_sqrt_renderEPfiii)
        /*0158*/ 	.word	0x00000000


	//----- nvinfo : EIATTR_MIN_STACK_SIZE
	.align		4
.L_101:
        /*015c*/ 	.byte	0x04, 0x12
        /*015e*/ 	.short	(.L_103 - .L_102)
	.align		4
.L_102:
        /*0160*/ 	.word	index@(_ZN13cuda_renderer30modified_insertion_sort_renderEPfiPiiiii)
        /*0164*/ 	.word	0x00000000


	//----- nvinfo : EIATTR_MIN_STACK_SIZE
	.align		4
.L_103:
        /*0168*/ 	.byte	0x04, 0x12
        /*016a*/ 	.short	(.L_105 - .L_104)
	.align		4
.L_104:
        /*016c*/ 	.word	index@(_ZN13cuda_renderer14depth_to_cloudEPiPhS1_S1_PfS1_iS0_iifffffiS0_S1_S0_)
        /*0170*/ 	.word	0x00000000


	//----- nvinfo : EIATTR_MIN_STACK_SIZE
	.align		4
.L_105:
        /*0174*/ 	.byte	0x04, 0x12
        /*0176*/ 	.short	(.L_107 - .L_106)
	.align		4
.L_106:
        /*0178*/ 	.word	index@(_ZN13cuda_renderer17depth_to_2d_cloudEPiPhS1_S1_PfmS1_iS0_iifffffiS0_S1_S0_)
        /*017c*/ 	.word	0x00000000


	//----- nvinfo : EIATTR_MIN_STACK_SIZE
	.align		4
.L_107:
        /*0180*/ 	.byte	0x04, 0x12
        /*0182*/ 	.short	(.L_109 - .L_108)
	.align		4
.L_108:
        /*0184*/ 	.word	index@(_ZN13cuda_renderer13depth_to_maskEPiS0_iiiS0_)
        /*0188*/ 	.word	0x00000000


	//----- nvinfo : EIATTR_MIN_STACK_SIZE
	.align		4
.L_109:
        /*018c*/ 	.byte	0x04, 0x12
        /*018e*/ 	.short	(.L_111 - .L_110)
	.align		4
.L_110:
        /*0190*/ 	.word	index@(_ZN13cuda_renderer24compute_distances_renderEPfiiS0_iiiS0_)
        /*0194*/ 	.word	0x00000000


	//----- nvinfo : EIATTR_MIN_STACK_SIZE
	.align		4
.L_111:
        /*0198*/ 	.byte	0x04, 0x12
        /*019a*/ 	.short	(.L_113 - .L_112)
	.align		4
.L_112:
        /*019c*/ 	.word	index@(_ZN3cub18CUB_300001_SM_10006detail11EmptyKernelIvEEvv)
        /*01a0*/ 	.word	0x00000000
.L_113:


//--------------------- .nv.compat                --------------------------
	.section	.nv.compat,"",@"SHT_CUDA_COMPAT_INFO"
	.align	4
        /*0000*/ 	.byte	0x02, 0x09, 0x00, 0x00, 0x02, 0x02, 0x01, 0x00, 0x02, 0x05, 0x05, 0x00, 0x03, 0x07, 0x01, 0x01
        /*0010*/ 	.byte	0x02, 0x03, 0x00, 0x00, 0x02, 0x06, 0x01, 0x00, 0x04, 0x0b, 0x08, 0x00, 0x01, 0x00, 0x00, 0x00
        /*0020*/ 	.byte	0x00, 0x00, 0x00, 0x00


//--------------------- .nv.info._ZN13cuda_renderer21compute_observed_costEiiPhPf --------------------------
	.section	.nv.info._ZN13cuda_renderer21compute_observed_costEiiPhPf,"",@"SHT_CUDA_INFO"
	.sectionflags	@""
	.align	4


	//----- nvinfo : EIATTR_CUDA_API_VERSION
	.align		4
        /*0000*/ 	.byte	0x04, 0x37
        /*0002*/ 	.short	(.L_115 - .L_114)
.L_114:
        /*0004*/ 	.word	0x00000082


	//----- nvinfo : EIATTR_KPARAM_INFO
	.align		4
.L_115:
        /*0008*/ 	.byte	0x04, 0x17
        /*000a*/ 	.short	(.L_117 - .L_116)
.L_116:
        /*000c*/ 	.word	0x00000000
        /*0010*/ 	.short	0x0003
        /*0012*/ 	.short	0x0010
        /*0014*/ 	.byte	0x00, 0xf5, 0x21, 0x00


	//----- nvinfo : EIATTR_KPARAM_INFO
	.align		4
.L_117:
        /*0018*/ 	.byte	0x04, 0x17
        /*001a*/ 	.short	(.L_119 - .L_118)
.L_118:
        /*001c*/ 	.word	0x00000000
        /*0020*/ 	.short	0x0002
        /*0022*/ 	.short	0x0008
        /*0024*/ 	.byte	0x00, 0xf5, 0x21, 0x00


	//----- nvinfo : EIATTR_KPARAM_INFO
	.align		4
.L_119:
        /*0028*/ 	.byte	0x04, 0x17
        /*002a*/ 	.short	(.L_121 - .L_120)
.L_120:
        /*002c*/ 	.word	0x00000000
        /*0030*/ 	.short	0x0001
        /*0032*/ 	.short	0x0004
        /*0034*/ 	.byte	0x00, 0xf0, 0x11, 0x00


	//----- nvinfo : EIATTR_KPARAM_INFO
	.align		4
.L_121:
        /*0038*/ 	.byte	0x04, 0x17
        /*003a*/ 	.short	(.L_123 - .L_122)
.L_122:
        /*003c*/ 	.word	0x00000000
        /*0040*/ 	.short	0x0000
        /*0042*/ 	.short	0x0000
        /*0044*/ 	.byte	0x00, 0xf0, 0x11, 0x00


	//----- nvinfo : EIATTR_SPARSE_MMA_MASK
	.align		4
.L_123:
        /*0048*/ 	.byte	0x03, 0x50
        /*004a*/ 	.short	0x0000


	//----- nvinfo : EIATTR_MAXREG_COUNT
	.align		4
        /*004c*/ 	.byte	0x03, 0x1b
        /*004e*/ 	.short	0x00ff


	//----- nvinfo : EIATTR_MERCURY_ISA_VERSION
	.align		4
        /*0050*/ 	.byte	0x03, 0x5f
        /*0052*/ 	.short	0x0101


	//----- nvinfo : EIATTR_VRC_CTA_INIT_COUNT
	.align		4
        /*0054*/ 	.byte	0x02, 0x4a
	.zero		1
	.zero		1


	//----- nvinfo : EIATTR_EXIT_INSTR_OFFSETS
	.align		4
        /*0058*/ 	.byte	0x04, 0x1c
        /*005a*/ 	.short	(.L_125 - .L_124)


	//   ....[0]....
.L_124:
        /*005c*/ 	.word	0x000000a0


	//   ....[1]....
        /*0060*/ 	.word	0x00000300


	//----- nvinfo : EIATTR_CRS_STACK_SIZE
	.align		4
.L_125:
        /*0064*/ 	.byte	0x04, 0x1e
        /*0066*/ 	.short	(.L_127 - .L_126)
.L_126:
        /*0068*/ 	.word	0x00000000


	//----- nvinfo : EIATTR_CBANK_PARAM_SIZE
	.align		4
.L_127:
        /*006c*/ 	.byte	0x03, 0x19
        /*006e*/ 	.short	0x0018


	//----- nvinfo : EIATTR_PARAM_CBANK
	.align		4
        /*0070*/ 	.byte	0x04, 0x0a
        /*0072*/ 	.short	(.L_129 - .L_128)
	.align		4
.L_128:
        /*0074*/ 	.word	index@(.nv.constant0._ZN13cuda_renderer21compute_observed_costEiiPhPf)
        /*0078*/ 	.short	0x0380
        /*007a*/ 	.short	0x0018


	//----- nvinfo : EIATTR_SW_WAR
	.align		4
.L_129:
        /*007c*/ 	.byte	0x04, 0x36
        /*007e*/ 	.short	(.L_131 - .L_130)
.L_130:
        /*0080*/ 	.word	0x00000008
.L_131:


//--------------------- .nv.info._ZN13cuda_renderer19compute_render_costEPfPiS1_S1_S0_fiiS0_PhS2_S0_S2_S1_S1_if --------------------------
	.section	.nv.info._ZN13cuda_renderer19compute_render_costEPfPiS1_S1_S0_fiiS0_PhS2_S0_S2_S1_S1_if,"",@"SHT_CUDA_INFO"
	.sectionflags	@""
	.align	4


	//----- nvinfo : EIATTR_CUDA_API_VERSION
	.align		4
        /*0000*/ 	.byte	0x04, 0x37
        /*0002*/ 	.short	(.L_133 - .L_132)
.L_132:
        /*0004*/ 	.word	0x00000082


	//----- nvinfo : EIATTR_KPARAM_INFO
	.align		4
.L_133:
        /*0008*/ 	.byte	0x04, 0x17
        /*000a*/ 	.short	(.L_135 - .L_134)
.L_134:
        /*000c*/ 	.word	0x00000000
        /*0010*/ 	.short	0x0010
        /*0012*/ 	.short	0x0074
        /*0014*/ 	.byte	0x00, 0xf0, 0x11, 0x00


	//----- nvinfo : EIATTR_KPARAM_INFO
	.align		4
.L_135:
        /*0018*/ 	.byte	0x04, 0x17
        /*001a*/ 	.short	(.L_137 - .L_136)
.L_136:
        /*001c*/ 	.word	0x00000000
        /*0020*/ 	.short	0x000f
        /*0022*/ 	.short	0x0070
        /*0024*/ 	.byte	0x00, 0xf0, 0x11, 0x00


	//----- nvinfo : EIATTR_KPARAM_INFO
	.align		4
.L_137:
        /*0028*/ 	.byte	0x04, 0x17
        /*002a*/ 	.short	(.L_139 - .L_138)
.L_138:
        /*002c*/ 	.word	0x00000000
        /*0030*/ 	.short	0x000e
        /*0032*/ 	.short	0x0068
        /*0034*/ 	.byte	0x00, 0xf5, 0x21, 0x00


	//----- nvinfo : EIATTR_KPARAM_INFO
	.align		4
.L_139:
        /*0038*/ 	.byte	0x04, 0x17
        /*003a*/ 	.short	(.L_141 - .L_140)
.L_140:
        /*003c*/ 	.word	0x00000000
        /*0040*/ 	.short	0x000d
        /*0042*/ 	.short	0x0060
        /*0044*/ 	.byte	0x00, 0xf5, 0x21, 0x00


	//----- nvinfo : EIATTR_KPARAM_INFO
	.align		4
.L_141:
        /*0048*/ 	.byte	0x04, 0x17
        /*004a*/ 	.short	(.L_143 - .L_142)
.L_142:
        /*004c*/ 	.word	0x00000000
        /*0050*/ 	.short	0x000c
        /*0052*/ 	.short	0x0058
        /*0054*/ 	.byte	0x00, 0xf5, 0x21, 0x00


	//----- nvinfo : EIATTR_KPARAM_INFO
	.align		4
.L_143:
        /*0058*/ 	.byte	0x04, 0x17
        /*005a*/ 	.short	(.L_145 - .L_144)
.L_144:
        /*005c*/ 	.word	0x00000000
        /*0060*/ 	.short	0x000b
        /*0062*/ 	.short	0x0050
        /*0064*/ 	.byte	0x00, 0xf5, 0x21, 0x00


	//----- nvinfo : EIATTR_KPARAM_INFO
	.align		4
.L_145:
        /*0068*/ 	.byte	0x04, 0x17
        /*006a*/ 	.short	(.L_147 - .L_146)
.L_146:
        /*006c*/ 	.word	0x00000000
        /*0070*/ 	.short	0x000a
        /*0072*/ 	.short	0x0048
        /*0074*/ 	.byte	0x00, 0xf5, 0x21, 0x00


	//----- nvinfo : EIATTR_KPARAM_INFO
	.align		4
.L_147:
        /*0078*/ 	.byte	0x04, 0x17
        /*007a*/ 	.short	(.L_149 - .L_148)
.L_148:
        /*007c*/ 	.word	0x00000000
        /*0080*/ 	.short	0x0009
        /*0082*/ 	.short	0x0040
        /*0084*/ 	.byte	0x00, 0xf5, 0x21, 0x00


	//----- nvinfo : EIATTR_KPARAM_INFO
	.align		4
.L_149:
        /*0088*/ 	.byte	0x04, 0x17
        /*008a*/ 	.short	(.L_151 - .L_150)
.L_150:
        /*008c*/ 	.word	0x00000000
        /*0090*/ 	.short	0x0008
        /*0092*/ 	.short	0x0038
        /*0094*/ 	.byte	0x00, 0xf5, 0x21, 0x00


	//----- nvinfo : EIATTR_KPARAM_INFO
	.align		4
.L_151:
        /*0098*/ 	.byte	0x04, 0x17
        /*009a*/ 	.short	(.L_153 - .L_152)
.L_152:
        /*009c*/ 	.word	0x00000000
        /*00a0*/ 	.short	0x0007
        /*00a2*/ 	.short	0x0030
        /*00a4*/ 	.byte	0x00, 0xf0, 0x11, 0x00


	//----- nvinfo : EIATTR_KPARAM_INFO
	.align		4
.L_153:
        /*00a8*/ 	.byte	0x04, 0x17
        /*00aa*/ 	.short	(.L_155 - .L_154)
.L_154:
        /*00ac*/ 	.word	0x00000000
        /*00b0*/ 	.short	0x0006
        /*00b2*/ 	.short	0x002c
        /*00b4*/ 	.byte	0x00, 0xf0, 0x11, 0x00


	//----- nvinfo : EIATTR_KPARAM_INFO
	.align		4
.L_155:
        /*00b8*/ 	.byte	0x04, 0x17
        /*00ba*/ 	.short	(.L_157 - .L_156)
.L_156:
        /*00bc*/ 	.word	0x00000000
        /*00c0*/ 	.short	0x0005
        /*00c2*/ 	.short	0x0028
        /*00c4*/ 	.byte	0x00, 0xf0, 0x11, 0x00


	//----- nvinfo : EIATTR_KPARAM_INFO
	.align		4
.L_157:
        /*00c8*/ 	.byte	0x04, 0x17
        /*00ca*/ 	.short	(.L_159 - .L_158)
.L_158:
        /*00cc*/ 	.word	0x00000000
        /*00d0*/ 	.short	0x0004
        /*00d2*/ 	.short	0x0020
        /*00d4*/ 	.byte	0x00, 0xf5, 0x21, 0x00


	//----- nvinfo : EIATTR_KPARAM_INFO
	.align		4
.L_159:
        /*00d8*/ 	.byte	0x04, 0x17
        /*00da*/ 	.short	(.L_161 - .L_160)
.L_160:
        /*00dc*/ 	.word	0x00000000
        /*00e0*/ 	.short	0x0003
        /*00e2*/ 	.short	0x0018
        /*00e4*/ 	.byte	0x00, 0xf5, 0x21, 0x00


	//----- nvinfo : EIATTR_KPARAM_INFO
	.align		4
.L_161:
        /*00e8*/ 	.byte	0x04, 0x17
        /*00ea*/ 	.short	(.L_163 - .L_162)
.L_162:
        /*00ec*/ 	.word	0x00000000
        /*00f0*/ 	.short	0x0002
        /*00f2*/ 	.short	0x0010
        /*00f4*/ 	.byte	0x00, 0xf5, 0x21, 0x00


	//----- nvinfo : EIATTR_KPARAM_INFO
	.align		4
.L_163:
        /*00f8*/ 	.byte	0x04, 0x17
        /*00fa*/ 	.short	(.L_165 - .L_164)
.L_164:
        /*00fc*/ 	.word	0x00000000
        /*0100*/ 	.short	0x0001
        /*0102*/ 	.short	0x0008
        /*0104*/ 	.byte	0x00, 0xf5, 0x21, 0x00


	//----- nvinfo : EIATTR_KPARAM_INFO
	.align		4
.L_165:
        /*0108*/ 	.byte	0x04, 0x17
        /*010a*/ 	.short	(.L_167 - .L_166)
.L_166:
        /*010c*/ 	.word	0x00000000
        /*0110*/ 	.short	0x0000
        /*0112*/ 	.short	0x0000
        /*0114*/ 	.byte	0x00, 0xf5, 0x21, 0x00


	//----- nvinfo : EIATTR_SPARSE_MMA_MASK
	.align		4
.L_167:
        /*0118*/ 	.byte	0x03, 0x50
        /*011a*/ 	.short	0x0000


	//----- nvinfo : EIATTR_MAXREG_COUNT
	.align		4
        /*011c*/ 	.byte	0x03, 0x1b
        /*011e*/ 	.short	0x00ff


	//----- nvinfo : EIATTR_MERCURY_ISA_VERSION
	.align		4
        /*0120*/ 	.byte	0x03, 0x5f
        /*0122*/ 	.short	0x0101


	//----- nvinfo : EIATTR_VRC_CTA_INIT_COUNT
	.align		4
        /*0124*/ 	.byte	0x02, 0x4a
	.zero		1
	.zero		1


	//----- nvinfo : EIATTR_EXIT_INSTR_OFFSETS
	.align		4
        /*0128*/ 	.byte	0x04, 0x1c
        /*012a*/ 	.short	(.L_169 - .L_168)


	//   ....[0]....
.L_168:
        /*012c*/ 	.word	0x000000a0


	//   ....[1]....
        /*0130*/ 	.word	0x000001e0


	//   ....[2]....
        /*0134*/ 	.word	0x000002d0


	//   ....[3]....
        /*0138*/ 	.word	0x000003d0


	//   ....[4]....
        /*013c*/ 	.word	0x00009dd0


	//   ....[5]....
        /*0140*/ 	.word	0x00009e50


	//   ....[6]....
        /*0144*/ 	.word	0x00009f10


	//   ....[7]....
        /*0148*/ 	.word	0x00009f90


	//   ....[8]....
        /*014c*/ 	.word	0x0000a010


	//----- nvinfo : EIATTR_CRS_STACK_SIZE
	.align		4
.L_169:
        /*0150*/ 	.byte	0x04, 0x1e
        /*0152*/ 	.short	(.L_171 - .L_170)
.L_170:
        /*0154*/ 	.word	0x00000000


	//----- nvinfo : EIATTR_CBANK_PARAM_SIZE
	.align		4
.L_171:
        /*0158*/ 	.byte	0x03, 0x19
        /*015a*/ 	.short	0x0078


	//----- nvinfo : EIATTR_PARAM_CBANK
	.align		4
        /*015c*/ 	.byte	0x04, 0x0a
        /*015e*/ 	.short	(.L_173 - .L_172)
	.align		4
.L_172:
        /*0160*/ 	.word	index@(.nv.constant0._ZN13cuda_renderer19compute_render_costEPfPiS1_S1_S0_fiiS0_PhS2_S0_S2_S1_S1_if)
        /*0164*/ 	.short	0x0380
        /*0166*/ 	.short	0x0078


	//----- nvinfo : EIATTR_SW_WAR
	.align		4
.L_173:
        /*0168*/ 	.byte	0x04, 0x36
        /*016a*/ 	.short	(.L_175 - .L_174)
.L_174:
        /*016c*/ 	.word	0x00000008
.L_175:


//--------------------- .nv.info._ZN13cuda_renderer19compute_sqrt_renderEPfiii --------------------------
	.section	.nv.info._ZN13cuda_renderer19compute_sqrt_renderEPfiii,"",@"SHT_CUDA_INFO"
	.sectionflags	@""
	.align	4


	//----- nvinfo : EIATTR_CUDA_API_VERSION
	.align		4
        /*0000*/ 	.byte	0x04, 0x37
        /*0002*/ 	.short	(.L_177 - .L_176)
.L_176:
        /*0004*/ 	.word	0x00000082


	//----- nvinfo : EIATTR_KPARAM_INFO
	.align		4
.L_177:
        /*0008*/ 	.byte	0x04, 0x17
        /*000a*/ 	.short	(.L_179 - .L_178)
.L_178:
        /*000c*/ 	.word	0x00000000
        /*0010*/ 	.short	0x0003
        /*0012*/ 	.short	0x0010
        /*0014*/ 	.byte	0x00, 0xf0, 0x11, 0x00


	//----- nvinfo : EIATTR_KPARAM_INFO
	.align		4
.L_179:
        /*0018*/ 	.byte	0x04, 0x17
        /*001a*/ 	.short	(.L_181 - .L_180)
.L_180:
        /*001c*/ 	.word	0x00000000
        /*0020*/ 	.short	0x0002
        /*0022*/ 	.short	0x000c
        /*0024*/ 	.byte	0x00, 0xf0, 0x11, 0x00


	//----- nvinfo : EIATTR_KPARAM_INFO
	.align		4
.L_181:
        /*0028*/ 	.byte	0x04, 0x17
        /*002a*/ 	.short	(.L_183 - .L_182)
.L_182:
        /*002c*/ 	.word	0x00000000
        /*0030*/ 	.short	0x0001
        /*0032*/ 	.short	0x0008
        /*0034*/ 	.byte	0x00, 0xf0, 0x11, 0x00


	//----- nvinfo : EIATTR_KPARAM_INFO
	.align		4
.L_183:
        /*0038*/ 	.byte	0x04, 0x17
        /*003a*/ 	.short	(.L_185 - .L_184)
.L_184:
        /*003c*/ 	.word	0x00000000
        /*0040*/ 	.short	0x0000
        /*0042*/ 	.short	0x0000
        /*0044*/ 	.byte	0x00, 0xf5, 0x21, 0x00


	//----- nvinfo : EIATTR_SPARSE_MMA_MASK
	.align		4
.L_185:
        /*0048*/ 	.byte	0x03, 0x50
        /*004a*/ 	.short	0x0000


	//----- nvinfo : EIATTR_MAXREG_COUNT
	.align		4
        /*004c*/ 	.byte	0x03, 0x1b
        /*004e*/ 	.short	0x00ff


	//----- nvinfo : EIATTR_MERCURY_ISA_VERSION
	.align		4
        /*0050*/ 	.byte	0x03, 0x5f
        /*0052*/ 	.short	0x0101


	//----- nvinfo : EIATTR_VRC_CTA_INIT_COUNT
	.align		4
        /*0054*/ 	.byte	0x02, 0x4a
	.zero		1
	.zero		1


	//----- nvinfo : EIATTR_EXIT_INSTR_OFFSETS
	.align		4
        /*0058*/ 	.byte	0x04, 0x1c
        /*005a*/ 	.short	(.L_187 - .L_186)


	//   ....[0]....
.L_186:
        /*005c*/ 	.word	0x000000d0


	//   ....[1]....
        /*0060*/ 	.word	0x00000230


	//----- nvinfo : EIATTR_CRS_STACK_SIZE
	.align		4
.L_187:
        /*0064*/ 	.byte	0x04, 0x1e
        /*0066*/ 	.short	(.L_189 - .L_188)
.L_188:
        /*0068*/ 	.word	0x00000000


	//----- nvinfo : EIATTR_CBANK_PARAM_SIZE
	.align		4
.L_189:
        /*006c*/ 	.byte	0x03, 0x19
        /*006e*/ 	.short	0x0014


	//----- nvinfo : EIATTR_PARAM_CBANK
	.align		4
        /*0070*/ 	.byte	0x04, 0x0a
        /*0072*/ 	.short	(.L_191 - .L_190)
	.align		4
.L_190:
        /*0074*/ 	.word	index@(.nv.constant0._ZN13cuda_renderer19compute_sqrt_renderEPfiii)
        /*0078*/ 	.short	0x0380
        /*007a*/ 	.short	0x0014


	//----- nvinfo : EIATTR_SW_WAR
	.align		4
.L_191:
        /*007c*/ 	.byte	0x04, 0x36
        /*007e*/ 	.short	(.L_193 - .L_192)
.L_192:
        /*0080*/ 	.word	0x00000008
.L_193:


//--------------------- .nv.info._ZN13cuda_renderer30modified_insertion_sort_renderEPfiPiiiii --------------------------
	.section	.nv.info._ZN13cuda_renderer30modified_insertion_sort_renderEPfiPiiiii,"",@"SHT_CUDA_INFO"
	.sectionflags	@""
	.align	4


	//----- nvinfo : EIATTR_CUDA_API_VERSION
	.align		4
        /*0000*/ 	.byte	0x04, 0x37
        /*0002*/ 	.short	(.L_195 - .L_194)
.L_194:
        /*0004*/ 	.word	0x00000082


	//----- nvinfo : EIATTR_KPARAM_INFO
	.align		4
.L_195:
        /*0008*/ 	.byte	0x04, 0x17
        /*000a*/ 	.short	(.L_197 - .L_196)
.L_196:
        /*000c*/ 	.word	0x00000000
        /*0010*/ 	.short	0x0006
        /*0012*/ 	.short	0x0024
        /*0014*/ 	.byte	0x00, 0xf0, 0x11, 0x00


	//----- nvinfo : EIATTR_KPARAM_INFO
	.align		4
.L_197:
        /*0018*/ 	.byte	0x04, 0x17
        /*001a*/ 	.short	(.L_199 - .L_198)
.L_198:
        /*001c*/ 	.word	0x00000000
        /*0020*/ 	.short	0x0005
        /*0022*/ 	.short	0x0020
        /*0024*/ 	.byte	0x00, 0xf0, 0x11, 0x00


	//----- nvinfo : EIATTR_KPARAM_INFO
	.align		4
.L_199:
        /*0028*/ 	.byte	0x04, 0x17
        /*002a*/ 	.short	(.L_201 - .L_200)
.L_200:
        /*002c*/ 	.word	0x00000000
        /*0030*/ 	.short	0x0004
        /*0032*/ 	.short	0x001c
        /*0034*/ 	.byte	0x00, 0xf0, 0x11, 0x00


	//----- nvinfo : EIATTR_KPARAM_INFO
	.align		4
.L_201:
        /*0038*/ 	.byte	0x04, 0x17
        /*003a*/ 	.short	(.L_203 - .L_202)
.L_202:
        /*003c*/ 	.word	0x00000000
        /*0040*/ 	.short	0x0003
        /*0042*/ 	.short	0x0018
        /*0044*/ 	.byte	0x00, 0xf0, 0x11, 0x00


	//----- nvinfo : EIATTR_KPARAM_INFO
	.align		4
.L_203:
        /*0048*/ 	.byte	0x04, 0x17
        /*004a*/ 	.short	(.L_205 - .L_204)
.L_204:
        /*004c*/ 	.word	0x00000000
        /*0050*/ 	.short	0x0002
        /*0052*/ 	.short	0x0010
        /*0054*/ 	.byte	0x00, 0xf5, 0x21, 0x00


	//----- nvinfo : EIATTR_KPARAM_INFO
	.align		4
.L_205:
        /*0058*/ 	.byte	0x04, 0x17
        /*005a*/ 	.short	(.L_207 - .L_206)
.L_206:
        /*005c*/ 	.word	0x00000000
        /*0060*/ 	.short	0x0001
        /*0062*/ 	.short	0x0008
        /*0064*/ 	.byte	0x00, 0xf0, 0x11, 0x00


	//----- nvinfo : EIATTR_KPARAM_INFO
	.align		4
.L_207:
        /*0068*/ 	.byte	0x04, 0x17
        /*006a*/ 	.short	(.L_209 - .L_208)
.L_208:
        /*006c*/ 	.word	0x00000000
        /*0070*/ 	.short	0x0000
        /*0072*/ 	.short	0x0000
        /*0074*/ 	.byte	0x00, 0xf5, 0x21, 0x00


	//----- nvinfo : EIATTR_SPARSE_MMA_MASK
	.align		4
.L_209:
        /*0078*/ 	.byte	0x03, 0x50
        /*007a*/ 	.short	0x0000


	//----- nvinfo : EIATTR_MAXREG_COUNT
	.align		4
        /*007c*/ 	.byte	0x03, 0x1b
        /*007e*/ 	.short	0x00ff


	//----- nvinfo : EIATTR_MERCURY_ISA_VERSION
	.align		4
        /*0080*/ 	.byte	0x03, 0x5f
        /*0082*/ 	.short	0x0101


	//----- nvinfo : EIATTR_VRC_CTA_INIT_COUNT
	.align		4
        /*0084*/ 	.byte	0x02, 0x4a
	.zero		1
	.zero		1


	//----- nvinfo : EIATTR_EXIT_INSTR_OFFSETS
	.align		4
        /*0088*/ 	.byte	0x04, 0x1c
        /*008a*/ 	.short	(.L_211 - .L_210)


	//   ....[0]....
.L_210:
        /*008c*/ 	.word	0x00000070


	//   ....[1]....
        /*0090*/ 	.word	0x000000e0


	//   ....[2]....
        /*0094*/ 	.word	0x00000450


	//   ....[3]....
        /*0098*/ 	.word	0x000008f0


	//   ....[4]....
        /*009c*/ 	.word	0x00000a80


	//----- nvinfo : EIATTR_CRS_STACK_SIZE
	.align		4
.L_211:
        /*00a0*/ 	.byte	0x04, 0x1e
        /*00a2*/ 	.short	(.L_213 - .L_212)
.L_212:
        /*00a4*/ 	.word	0x00000000


	//----- nvinfo : EIATTR_CBANK_PARAM_SIZE
	.align		4
.L_213:
        /*00a8*/ 	.byte	0x03, 0x19
        /*00aa*/ 	.short	0x0028


	//----- nvinfo : EIATTR_PARAM_CBANK
	.align		4
        /*00ac*/ 	.byte	0x04, 0x0a
        /*00ae*/ 	.short	(.L_215 - .L_214)
	.align		4
.L_214:
        /*00b0*/ 	.word	index@(.nv.constant0._ZN13cuda_renderer30modified_insertion_sort_renderEPfiPiiiii)
        /*00b4*/ 	.short	0x0380
        /*00b6*/ 	.short	0x0028


	//----- nvinfo : EIATTR_SW_WAR
	.align		4
.L_215:
        /*00b8*/ 	.byte	0x04, 0x36
        /*00ba*/ 	.short	(.L_217 - .L_216)
.L_216:
        /*00bc*/ 	.word	0x00000008
.L_217:


//--------------------- .nv.info._ZN13cuda_renderer14depth_to_cloudEPiPhS1_S1_PfS1_iS0_iifffffiS0_S1_S0_ --------------------------
	.section	.nv.info._ZN13cuda_renderer14depth_to_cloudEPiPhS1_S1_PfS1_iS0_iifffffiS0_S1_S0_,"",@"SHT_CUDA_INFO"
	.sectionflags	@""
	.align	4


	//----- nvinfo : EIATTR_CUDA_API_VERSION
	.align		4
        /*0000*/ 	.byte	0x04, 0x37
        /*0002*/ 	.short	(.L_219 - .L_218)
.L_218:
        /*0004*/ 	.word	0x00000082


	//----- nvinfo : EIATTR_KPARAM_INFO
	.align		4
.L_219:
        /*0008*/ 	.byte	0x04, 0x17
        /*000a*/ 	.short	(.L_221 - .L_220)
.L_220:
        /*000c*/ 	.word	0x00000000
        /*0010*/ 	.short	0x0012
        /*0012*/ 	.short	0x0070
        /*0014*/ 	.byte	0x00, 0xf5, 0x21, 0x00


	//----- nvinfo : EIATTR_KPARAM_INFO
	.align		4
.L_221:
        /*0018*/ 	.byte	0x04, 0x17
        /*001a*/ 	.short	(.L_223 - .L_222)
.L_222:
        /*001c*/ 	.word	0x00000000
        /*0020*/ 	.short	0x0011
        /*0022*/ 	.short	0x0068
        /*0024*/ 	.byte	0x00, 0xf5, 0x21, 0x00


	//----- nvinfo : EIATTR_KPARAM_INFO
	.align		4
.L_223:
        /*0028*/ 	.byte	0x04, 0x17
        /*002a*/ 	.short	(.L_225 - .L_224)
.L_224:
        /*002c*/ 	.word	0x00000000
        /*0030*/ 	.short	0x0010
        /*0032*/ 	.short	0x0060
        /*0034*/ 	.byte	0x00, 0xf5, 0x21, 0x00


	//----- nvinfo : EIATTR_KPARAM_INFO
	.align		4
.L_225:
        /*0038*/ 	.byte	0x04, 0x17
        /*003a*/ 	.short	(.L_227 - .L_226)
.L_226:
        /*003c*/ 	.word	0x00000000
        /*0040*/ 	.short	0x000f
        /*0042*/ 	.short	0x005c
        /*0044*/ 	.byte	0x00, 0xf0, 0x11, 0x00


	//----- nvinfo : EIATTR_KPARAM_INFO
	.align		4
.L_227:
        /*0048*/ 	.byte	0x04, 0x17
        /*004a*/ 	.short	(.L_229 - .L_228)
.L_228:
        /*004c*/ 	.word	0x00000000
        /*0050*/ 	.short	0x000e
        /*0052*/ 	.short	0x0058
        /*0054*/ 	.byte	0x00, 0xf0, 0x11, 0x00


	//----- nvinfo : EIATTR_KPARAM_INFO
	.align		4
.L_229:
        /*0058*/ 	.byte	0x04, 0x17
        /*005a*/ 	.short	(.L_231 - .L_230)
.L_230:
        /*005c*/ 	.word	0x00000000
        /*0060*/ 	.short	0x000d
        /*0062*/ 	.short	0x0054
        /*0064*/ 	.byte	0x00, 0xf0, 0x11, 0x00


	//----- nvinfo : EIATTR_KPARAM_INFO
	.align		4
.L_231:
        /*0068*/ 	.byte	0x04, 0x17
        /*006a*/ 	.short	(.L_233 - .L_232)
.L_232:
        /*006c*/ 	.word	0x00000000
        /*0070*/ 	.short	0x000c
        /*0072*/ 	.short	0x0050
        /*0074*/ 	.byte	0x00, 0xf0, 0x11, 0x00


	//----- nvinfo : EIATTR_KPARAM_INFO
	.align		4
.L_233:
        /*0078*/ 	.byte	0x04, 0x17
        /*007a*/ 	.short	(.L_235 - .L_234)
.L_234:
        /*007c*/ 	.word	0x00000000
        /*0080*/ 	.short	0x000b
        /*0082*/ 	.short	0x004c
        /*0084*/ 	.byte	0x00, 0xf0, 0x11, 0x00


	//----- nvinfo : EIATTR_KPARAM_INFO
	.align		4
.L_235:
        /*0088*/ 	.byte	0x04, 0x17
        /*008a*/ 	.short	(.L_237 - .L_236)
.L_236:
        /*008c*/ 	.word	0x00000000
        /*0090*/ 	.short	0x000a
        /*0092*/ 	.short	0x0048
        /*0094*/ 	.byte	0x00, 0xf0, 0x11, 0x00


	//----- nvinfo : EIATTR_KPARAM_INFO
	.align		4
.L_237:
        /*0098*/ 	.byte	0x04, 0x17
        /*009a*/ 	.short	(.L_239 - .L_238)
.L_238:
        /*009c*/ 	.word	0x00000000
        /*00a0*/ 	.short	0x0009
        /*00a2*/ 	.short	0x0044
        /*00a4*/ 	.byte	0x00, 0xf0, 0x11, 0x00


	//----- nvinfo : EIATTR_KPARAM_INFO
	.align		4
.L_239:
        /*00a8*/ 	.byte	0x04, 0x17
        /*00aa*/ 	.short	(.L_241 - .L_240)
.L_240:
        /*00ac*/ 	.word	0x00000000
        /*00b0*/ 	.short	0x0008
        /*00b2*/ 	.short	0x0040
        /*00b4*/ 	.byte	0x00, 0xf0, 0x11, 0x00


	//----- nvinfo : EIATTR_KPARAM_INFO
	.align		4
.L_241:
        /*00b8*/ 	.byte	0x04, 0x17
        /*00ba*/ 	.short	(.L_243 - .L_242)
.L_242:
        /*00bc*/ 	.word	0x00000000
        /*00c0*/ 	.short	0x0007
        /*00c2*/ 	.short	0x0038
        /*00c4*/ 	.byte	0x00, 0xf5, 0x21, 0x00


	//----- nvinfo : EIATTR_KPARAM_INFO
	.align		4
.L_243:
        /*00c8*/ 	.byte	0x04, 0x17
        /*00ca*/ 	.short	(.L_245 - .L_244)
.L_244:
        /*00cc*/ 	.word	0x00000000
        /*00d0*/ 	.short	0x0006
        /*00d2*/ 	.short	0x0030
        /*00d4*/ 	.byte	0x00, 0xf0, 0x11, 0x00


	//----- nvinfo : EIATTR_KPARAM_INFO
	.align		4
.L_245:
        /*00d8*/ 	.byte	0x04, 0x17
        /*00da*/ 	.short	(.L_247 - .L_246)
.L_246:
        /*00dc*/ 	.word	0x00000000
        /*00e0*/ 	.short	0x0005
        /*00e2*/ 	.short	0x0028
        /*00e4*/ 	.byte	0x00, 0xf5, 0x21, 0x00


	//----- nvinfo : EIATTR_KPARAM_INFO
	.align		4
.L_247:
        /*00e8*/ 	.byte	0x04, 0x17
        /*00ea*/ 	.short	(.L_249 - .L_248)
.L_248:
        /*00ec*/ 	.word	0x00000000
        /*00f0*/ 	.short	0x0004
        /*00f2*/ 	.short	0x0020
        /*00f4*/ 	.byte	0x00, 0xf5, 0x21, 0x00


	//----- nvinfo : EIATTR_KPARAM_INFO
	.align		4
.L_249:
        /*00f8*/ 	.byte	0x04, 0x17
        /*00fa*/ 	.short	(.L_251 - .L_250)
.L_250:
        /*00fc*/ 	.word	0x00000000
        /*0100*/ 	.short	0x0003
        /*0102*/ 	.short	0x0018
        /*0104*/ 	.byte	0x00, 0xf5, 0x21, 0x00


	//----- nvinfo : EIATTR_KPARAM_INFO
	.align		4
.L_251:
        /*0108*/ 	.byte	0x04, 0x17
        /*010a*/ 	.short	(.L_253 - .L_252)
.L_252:
        /*010c*/ 	.word	0x00000000
        /*0110*/ 	.short	0x0002
        /*0112*/ 	.short	0x0010
        /*0114*/ 	.byte	0x00, 0xf5, 0x21, 0x00


	//----- nvinfo : EIATTR_KPARAM_INFO
	.align		4
.L_253:
        /*0118*/ 	.byte	0x04, 0x17
        /*011a*/ 	.short	(.L_255 - .L_254)
.L_254:
        /*011c*/ 	.word	0x00000000
        /*0120*/ 	.short	0x0001
        /*0122*/ 	.short	0x0008
        /*0124*/ 	.byte	0x00, 0xf5, 0x21, 0x00


	//----- nvinfo : EIATTR_KPARAM_INFO
	.align		4
.L_255:
        /*0128*/ 	.byte	0x04, 0x17
        /*012a*/ 	.short	(.L_257 - .L_256)
.L_256:
        /*012c*/ 	.word	0x00000000
        /*0130*/ 	.short	0x0000
        /*0132*/ 	.short	0x0000
        /*0134*/ 	.byte	0x00, 0xf5, 0x21, 0x00


	//----- nvinfo : EIATTR_SPARSE_MMA_MASK
	.align		4
.L_257:
        /*0138*/ 	.byte	0x03, 0x50
        /*013a*/ 	.short	0x0000


	//----- nvinfo : EIATTR_MAXREG_COUNT
	.align		4
        /*013c*/ 	.byte	0x03, 0x1b
        /*013e*/ 	.short	0x00ff


	//----- nvinfo : EIATTR_MERCURY_ISA_VERSION
	.align		4
        /*0140*/ 	.byte	0x03, 0x5f
        /*0142*/ 	.short	0x0101


	//----- nvinfo : EIATTR_VRC_CTA_INIT_COUNT
	.align		4
        /*0144*/ 	.byte	0x02, 0x4a
	.zero		1
	.zero		1


	//----- nvinfo : EIATTR_EXIT_INSTR_OFFSETS
	.align		4
        /*0148*/ 	.byte	0x04, 0x1c
        /*014a*/ 	.short	(.L_259 - .L_258)


	//   ....[0]....
.L_258:
        /*014c*/ 	.word	0x000003c0


	//   ....[1]....
        /*0150*/ 	.word	0x00000460


	//   ....[2]....
        /*0154*/ 	.word	0x00000a70


	//   ....[3]....
        /*0158*/ 	.word	0x00000ae0


	//----- nvinfo : EIATTR_CRS_STACK_SIZE
	.align		4
.L_259:
        /*015c*/ 	.byte	0x04, 0x1e
        /*015e*/ 	.short	(.L_261 - .L_260)
.L_260:
        /*0160*/ 	.word	0x00000000


	//----- nvinfo : EIATTR_CBANK_PARAM_SIZE
	.align		4
.L_261:
        /*0164*/ 	.byte	0x03, 0x19
        /*0166*/ 	.short	0x0078


	//----- nvinfo : EIATTR_PARAM_CBANK
	.align		4
        /*0168*/ 	.byte	0x04, 0x0a
        /*016a*/ 	.short	(.L_263 - .L_262)
	.align		4
.L_262:
        /*016c*/ 	.word	index@(.nv.constant0._ZN13cuda_renderer14depth_to_cloudEPiPhS1_S1_PfS1_iS0_iifffffiS0_S1_S0_)
        /*0170*/ 	.short	0x0380
        /*0172*/ 	.short	0x0078


	//----- nvinfo : EIATTR_SW_WAR
	.align		4
.L_263:
        /*0174*/ 	.byte	0x04, 0x36
        /*0176*/ 	.short	(.L_265 - .L_264)
.L_264:
        /*0178*/ 	.word	0x00000008
.L_265:


//--------------------- .nv.info._ZN13cuda_renderer17depth_to_2d_cloudEPiPhS1_S1_PfmS1_iS0_iifffffiS0_S1_S0_ --------------------------
	.section	.nv.info._ZN13cuda_renderer17depth_to_2d_cloudEPiPhS1_S1_PfmS1_iS0_iifffffiS0_S1_S0_,"",@"SHT_CUDA_INFO"
	.sectionflags	@""
	.align	4


	//----- nvinfo : EIATTR_CUDA_API_VERSION
	.align		4
        /*0000*/ 	.byte	0x04, 0x37
        /*0002*/ 	.short	(.L_267 - .L_266)
.L_266:
        /*0004*/ 	.word	0x00000082


	//----- nvinfo : EIATTR_KPARAM_INFO
	.align		4
.L_267:
        /*0008*/ 	.byte	0x04, 0x17
        /*000a*/ 	.short	(.L_269 - .L_268)
.L_268:
        /*000c*/ 	.word	0x00000000
        /*0010*/ 	.short	0x0013
        /*0012*/ 	.short	0x0078
        /*0014*/ 	.byte	0x00, 0xf5, 0x21, 0x00


	//----- nvinfo : EIATTR_KPARAM_INFO
	.align		4
.L_269:
        /*0018*/ 	.byte	0x04, 0x17
        /*001a*/ 	.short	(.L_271 - .L_270)
.L_270:
        /*001c*/ 	.word	0x00000000
        /*0020*/ 	.short	0x0012
        /*0022*/ 	.short	0x0070
        /*0024*/ 	.byte	0x00, 0xf5, 0x21, 0x00


	//----- nvinfo : EIATTR_KPARAM_INFO
	.align		4
.L_271:
        /*0028*/ 	.byte	0x04, 0x17
        /*002a*/ 	.short	(.L_273 - .L_272)
.L_272:
        /*002c*/ 	.word	0x00000000
        /*0030*/ 	.short	0x0011
        /*0032*/ 	.short	0x0068
        /*0034*/ 	.byte	0x00, 0xf5, 0x21, 0x00


	//----- nvinfo : EIATTR_KPARAM_INFO
	.align		4
.L_273:
        /*0038*/ 	.byte	0x04, 0x17
        /*003a*/ 	.short	(.L_275 - .L_274)
.L_274:
        /*003c*/ 	.word	0x00000000
        /*0040*/ 	.short	0x0010
        /*0042*/ 	.short	0x0064
        /*0044*/ 	.byte	0x00, 0xf0, 0x11, 0x00


	//----- nvinfo : EIATTR_KPARAM_INFO
	.align		4
.L_275:
        /*0048*/ 	.byte	0x04, 0x17
        /*004a*/ 	.short	(.L_277 - .L_276)
.L_276:
        /*004c*/ 	.word	0x00000000
        /*0050*/ 	.short	0x000f
        /*0052*/ 	.short	0x0060
        /*0054*/ 	.byte	0x00, 0xf0, 0x11, 0x00


	//----- nvinfo : EIATTR_KPARAM_INFO
	.align		4
.L_277:
        /*0058*/ 	.byte	0x04, 0x17
        /*005a*/ 	.short	(.L_279 - .L_278)
.L_278:
        /*005c*/ 	.word	0x00000000
        /*0060*/ 	.short	0x000e
        /*0062*/ 	.short	0x005c
        /*0064*/ 	.byte	0x00, 0xf0, 0x11, 0x00


	//----- nvinfo : EIATTR_KPARAM_INFO
	.align		4
.L_279:
        /*0068*/ 	.byte	0x04, 0x17
        /*006a*/ 	.short	(.L_281 - .L_280)
.L_280:
        /*006c*/ 	.word	0x00000000
        /*0070*/ 	.short	0x000d
        /*0072*/ 	.short	0x0058
        /*0074*/ 	.byte	0x00, 0xf0, 0x11, 0x00


	//----- nvinfo : EIATTR_KPARAM_INFO
	.align		4
.L_281:
        /*0078*/ 	.byte	0x04, 0x17
        /*007a*/ 	.short	(.L_283 - .L_282)
.L_282:
        /*007c*/ 	.word	0x00000000
        /*0080*/ 	.short	0x000c
        /*0082*/ 	.short	0x0054
        /*0084*/ 	.byte	0x00, 0xf0, 0x11, 0x00


	//----- nvinfo : EIATTR_KPARAM_INFO
	.align		4
.L_283:
        /*0088*/ 	.byte	0x04, 0x17
        /*008a*/ 	.short	(.L_285 - .L_284)
.L_284:
        /*008c*/ 	.word	0x00000000
        /*0090*/ 	.short	0x000b
        /*0092*/ 	.short	0x0050
        /*0094*/ 	.byte	0x00, 0xf0, 0x11, 0x00


	//----- nvinfo : EIATTR_KPARAM_INFO
	.align		4
.L_285:
        /*0098*/ 	.byte	0x04, 0x17
        /*009a*/ 	.short	(.L_287 - .L_286)
.L_286:
        /*009c*/ 	.word	0x00000000
        /*00a0*/ 	.short	0x000a
        /*00a2*/ 	.short	0x004c
        /*00a4*/ 	.byte	0x00, 0xf0, 0x11, 0x00


	//----- nvinfo : EIATTR_KPARAM_INFO
	.align		4
.L_287:
        /*00a8*/ 	.byte	0x04, 0x17
        /*00aa*/ 	.short	(.L_289 - .L_288)
.L_288:
        /*00ac*/ 	.word	0x00000000
        /*00b0*/ 	.short	0x0009
        /*00b2*/ 	.short	0x0048
        /*00b4*/ 	.byte	0x00, 0xf0, 0x11, 0x00


	//----- nvinfo : EIATTR_KPARAM_INFO
	.align		4
.L_289:
        /*00b8*/ 	.byte	0x04, 0x17
        /*00ba*/ 	.short	(.L_291 - .L_290)
.L_290:
        /*00bc*/ 	.word	0x00000000
        /*00c0*/ 	.short	0x0008
        /*00c2*/ 	.short	0x0040
        /*00c4*/ 	.byte	0x00, 0xf5, 0x21, 0x00


	//----- nvinfo : EIATTR_KPARAM_INFO
	.align		4
.L_291:
        /*00c8*/ 	.byte	0x04, 0x17
        /*00ca*/ 	.short	(.L_293 - .L_292)
.L_292:
        /*00cc*/ 	.word	0x00000000
        /*00d0*/ 	.short	0x0007
        /*00d2*/ 	.short	0x0038
        /*00d4*/ 	.byte	0x00, 0xf0, 0x11, 0x00


	//----- nvinfo : EIATTR_KPARAM_INFO
	.align		4
.L_293:
        /*00d8*/ 	.byte	0x04, 0x17
        /*00da*/ 	.short	(.L_295 - .L_294)
.L_294:
        /*00dc*/ 	.word	0x00000000
        /*00e0*/ 	.short	0x0006
        /*00e2*/ 	.short	0x0030
        /*00e4*/ 	.byte	0x00, 0xf5, 0x21, 0x00


	//----- nvinfo : EIATTR_KPARAM_INFO
	.align		4
.L_295:
        /*00e8*/ 	.byte	0x04, 0x17
        /*00ea*/ 	.short	(.L_297 - .L_296)
.L_296:
        /*00ec*/ 	.word	0x00000000
        /*00f0*/ 	.short	0x0005
        /*00f2*/ 	.short	0x0028
        /*00f4*/ 	.byte	0x00, 0xf0, 0x21, 0x00


	//----- nvinfo : EIATTR_KPARAM_INFO
	.align		4
.L_297:
        /*00f8*/ 	.byte	0x04, 0x17
        /*00fa*/ 	.short	(.L_299 - .L_298)
.L_298:
        /*00fc*/ 	.word	0x00000000
        /*0100*/ 	.short	0x0004
        /*0102*/ 	.short	0x0020
        /*0104*/ 	.byte	0x00, 0xf5, 0x21, 0x00


	//----- nvinfo : EIATTR_KPARAM_INFO
	.align		4
.L_299:
        /*0108*/ 	.byte	0x04, 0x17
        /*010a*/ 	.short	(.L_301 - .L_300)
.L_300:
        /*010c*/ 	.word	0x00000000
        /*0110*/ 	.short	0x0003
        /*0112*/ 	.short	0x0018
        /*0114*/ 	.byte	0x00, 0xf5, 0x21, 0x00


	//----- nvinfo : EIATTR_KPARAM_INFO
	.align		4
.L_301:
        /*0118*/ 	.byte	0x04, 0x17
        /*011a*/ 	.short	(.L_303 - .L_302)
.L_302:
        /*011c*/ 	.word	0x00000000
        /*0120*/ 	.short	0x0002
        /*0122*/ 	.short	0x0010
        /*0124*/ 	.byte	0x00, 0xf5, 0x21, 0x00


	//----- nvinfo : EIATTR_KPARAM_INFO
	.align		4
.L_303:
        /*0128*/ 	.byte	0x04, 0x17
        /*012a*/ 	.short	(.L_305 - .L_304)
.L_304:
        /*012c*/ 	.word	0x00000000
        /*0130*/ 	.short	0x0001
        /*0132*/ 	.short	0x0008
        /*0134*/ 	.byte	0x00, 0xf5, 0x21, 0x00


	//----- nvinfo : EIATTR_KPARAM_INFO
	.align		4
.L_305:
        /*0138*/ 	.byte	0x04, 0x17
        /*013a*/ 	.short	(.L_307 - .L_306)
.L_306:
        /*013c*/ 	.word	0x00000000
        /*0140*/ 	.short	0x0000
        /*0142*/ 	.short	0x0000
        /*0144*/ 	.byte	0x00, 0xf5, 0x21, 0x00


	//----- nvinfo : EIATTR_SPARSE_MMA_MASK
	.align		4
.L_307:
        /*0148*/ 	.byte	0x03, 0x50
        /*014a*/ 	.short	0x0000


	//----- nvinfo : EIATTR_MAXREG_COUNT
	.align		4
        /*014c*/ 	.byte	0x03, 0x1b
        /*014e*/ 	.short	0x00ff


	//----- nvinfo : EIATTR_MERCURY_ISA_VERSION
	.align		4
        /*0150*/ 	.byte	0x03, 0x5f
        /*0152*/ 	.short	0x0101


	//----- nvinfo : EIATTR_VRC_CTA_INIT_COUNT
	.align		4
        /*0154*/ 	.byte	0x02, 0x4a
	.zero		1
	.zero		1


	//----- nvinfo : EIATTR_EXIT_INSTR_OFFSETS
	.align		4
        /*0158*/ 	.byte	0x04, 0x1c
        /*015a*/ 	.short	(.L_309 - .L_308)


	//   ....[0]....
.L_308:
        /*015c*/ 	.word	0x000003c0


	//   ....[1]....
        /*0160*/ 	.word	0x00000460


	//   ....[2]....
        /*0164*/ 	.word	0x00000aa0


	//   ....[3]....
        /*0168*/ 	.word	0x00000b10


	//----- nvinfo : EIATTR_CRS_STACK_SIZE
	.align		4
.L_309:
        /*016c*/ 	.byte	0x04, 0x1e
        /*016e*/ 	.short	(.L_311 - .L_310)
.L_310:
        /*0170*/ 	.word	0x00000000


	//----- nvinfo : EIATTR_CBANK_PARAM_SIZE
	.align		4
.L_311:
        /*0174*/ 	.byte	0x03, 0x19
        /*0176*/ 	.short	0x0080


	//----- nvinfo : EIATTR_PARAM_CBANK
	.align		4
        /*0178*/ 	.byte	0x04, 0x0a
        /*017a*/ 	.short	(.L_313 - .L_312)
	.align		4
.L_312:
        /*017c*/ 	.word	index@(.nv.constant0._ZN13cuda_renderer17depth_to_2d_cloudEPiPhS1_S1_PfmS1_iS0_iifffffiS0_S1_S0_)
        /*0180*/ 	.short	0x0380
        /*0182*/ 	.short	0x0080


	//----- nvinfo : EIATTR_SW_WAR
	.align		4
.L_313:
        /*0184*/ 	.byte	0x04, 0x36
        /*0186*/ 	.short	(.L_315 - .L_314)
.L_314:
        /*0188*/ 	.word	0x00000008
.L_315:


//--------------------- .nv.info._ZN13cuda_renderer13depth_to_maskEPiS0_iiiS0_ --------------------------
	.section	.nv.info._ZN13cuda_renderer13depth_to_maskEPiS0_iiiS0_,"",@"SHT_CUDA_INFO"
	.sectionflags	@""
	.align	4


	//----- nvinfo : EIATTR_CUDA_API_VERSION
	.align		4
        /*0000*/ 	.byte	0x04, 0x37
        /*0002*/ 	.short	(.L_317 - .L_316)
.L_316:
        /*0004*/ 	.word	0x00000082


	//----- nvinfo : EIATTR_KPARAM_INFO
	.align		4
.L_317:
        /*0008*/ 	.byte	0x04, 0x17
        /*000a*/ 	.short	(.L_319 - .L_318)
.L_318:
        /*000c*/ 	.word	0x00000000
        /*0010*/ 	.short	0x0005
        /*0012*/ 	.short	0x0020
        /*0014*/ 	.byte	0x00, 0xf5, 0x21, 0x00


	//----- nvinfo : EIATTR_KPARAM_INFO
	.align		4
.L_319:
        /*0018*/ 	.byte	0x04, 0x17
        /*001a*/ 	.short	(.L_321 - .L_320)
.L_320:
        /*001c*/ 	.word	0x00000000
        /*0020*/ 	.short	0x0004
        /*0022*/ 	.short	0x0018
        /*0024*/ 	.byte	0x00, 0xf0, 0x11, 0x00


	//----- nvinfo : EIATTR_KPARAM_INFO
	.align		4
.L_321:
        /*0028*/ 	.byte	0x04, 0x17
        /*002a*/ 	.short	(.L_323 - .L_322)
.L_322:
        /*002c*/ 	.word	0x00000000
        /*0030*/ 	.short	0x0003
        /*0032*/ 	.short	0x0014
        /*0034*/ 	.byte	0x00, 0xf0, 0x11, 0x00


	//----- nvinfo : EIATTR_KPARAM_INFO
	.align		4
.L_323:
        /*0038*/ 	.byte	0x04, 0x17
        /*003a*/ 	.short	(.L_325 - .L_324)
.L_324:
        /*003c*/ 	.word	0x00000000
        /*0040*/ 	.short	0x0002
        /*0042*/ 	.short	0x0010
        /*0044*/ 	.byte	0x00, 0xf0, 0x11, 0x00


	//----- nvinfo : EIATTR_KPARAM_INFO
	.align		4
.L_325:
        /*0048*/ 	.byte	0x04, 0x17
        /*004a*/ 	.short	(.L_327 - .L_326)
.L_326:
        /*004c*/ 	.word	0x00000000
        /*0050*/ 	.short	0x0001
        /*0052*/ 	.short	0x0008
        /*0054*/ 	.byte	0x00, 0xf5, 0x21, 0x00


	//----- nvinfo : EIATTR_KPARAM_INFO
	.align		4
.L_327:
        /*0058*/ 	.byte	0x04, 0x17
        /*005a*/ 	.short	(.L_329 - .L_328)
.L_328:
        /*005c*/ 	.word	0x00000000
        /*0060*/ 	.short	0x0000
        /*0062*/ 	.short	0x0000
        /*0064*/ 	.byte	0x00, 0xf5, 0x21, 0x00


	//----- nvinfo : EIATTR_SPARSE_MMA_MASK
	.align		4
.L_329:
        /*0068*/ 	.byte	0x03, 0x50
        /*006a*/ 	.short	0x0000


	//----- nvinfo : EIATTR_MAXREG_COUNT
	.align		4
        /*006c*/ 	.byte	0x03, 0x1b
        /*006e*/ 	.short	0x00ff


	//----- nvinfo : EIATTR_MERCURY_ISA_VERSION
	.align		4
        /*0070*/ 	.byte	0x03, 0x5f
        /*0072*/ 	.short	0x0101


	//----- nvinfo : EIATTR_VRC_CTA_INIT_COUNT
	.align		4
        /*0074*/ 	.byte	0x02, 0x4a
	.zero		1
	.zero		1


	//----- nvinfo : EIATTR_EXIT_INSTR_OFFSETS
	.align		4
        /*0078*/ 	.byte	0x04, 0x1c
        /*007a*/ 	.short	(.L_331 - .L_330)


	//   ....[0]....
.L_330:
        /*007c*/ 	.word	0x000003c0


	//   ....[1]....
        /*0080*/ 	.word	0x00000460


	//   ....[2]....
        /*0084*/ 	.word	0x000004b0


	//----- nvinfo : EIATTR_CBANK_PARAM_SIZE
	.align		4
.L_331:
        /*0088*/ 	.byte	0x03, 0x19
        /*008a*/ 	.short	0x0028


	//----- nvinfo : EIATTR_PARAM_CBANK
	.align		4
        /*008c*/ 	.byte	0x04, 0x0a
        /*008e*/ 	.short	(.L_333 - .L_332)
	.align		4
.L_332:
        /*0090*/ 	.word	index@(.nv.constant0._ZN13cuda_renderer13depth_to_maskEPiS0_iiiS0_)
        /*0094*/ 	.short	0x0380
        /*0096*/ 	.short	0x0028


	//----- nvinfo : EIATTR_SW_WAR
	.align		4
.L_333:
        /*0098*/ 	.byte	0x04, 0x36
        /*009a*/ 	.short	(.L_335 - .L_334)
.L_334:
        /*009c*/ 	.word	0x00000008
.L_335:


//--------------------- .nv.info._ZN13cuda_renderer24compute_distances_renderEPfiiS0_iiiS0_ --------------------------
	.section	.nv.info._ZN13cuda_renderer24compute_distances_renderEPfiiS0_iiiS0_,"",@"SHT_CUDA_INFO"
	.sectionflags	@""
	.align	4


	//----- nvinfo : EIATTR_CUDA_API_VERSION
	.align		4
        /*0000*/ 	.byte	0x04, 0x37
        /*0002*/ 	.short	(.L_337 - .L_336)
.L_336:
        /*0004*/ 	.word	0x00000082


	//----- nvinfo : EIATTR_KPARAM_INFO
	.align		4
.L_337:
        /*0008*/ 	.byte	0x04, 0x17
        /*000a*/ 	.short	(.L_339 - .L_338)
.L_338:
        /*000c*/ 	.word	0x00000000
        /*0010*/ 	.short	0x0007
        /*0012*/ 	.short	0x0028
        /*0014*/ 	.byte	0x00, 0xf5, 0x21, 0x00


	//----- nvinfo : EIATTR_KPARAM_INFO
	.align		4
.L_339:
        /*0018*/ 	.byte	0x04, 0x17
        /*001a*/ 	.short	(.L_341 - .L_340)
.L_340:
        /*001c*/ 	.word	0x00000000
        /*0020*/ 	.short	0x0006
        /*0022*/ 	.short	0x0020
        /*0024*/ 	.byte	0x00, 0xf0, 0x11, 0x00


	//----- nvinfo : EIATTR_KPARAM_INFO
	.align		4
.L_341:
        /*0028*/ 	.byte	0x04, 0x17
        /*002a*/ 	.short	(.L_343 - .L_342)
.L_342:
        /*002c*/ 	.word	0x00000000
        /*0030*/ 	.short	0x0005
        /*0032*/ 	.short	0x001c
        /*0034*/ 	.byte	0x00, 0xf0, 0x11, 0x00


	//----- nvinfo : EIATTR_KPARAM_INFO
	.align		4
.L_343:
        /*0038*/ 	.byte	0x04, 0x17
        /*003a*/ 	.short	(.L_345 - .L_344)
.L_344:
        /*003c*/ 	.word	0x00000000
        /*0040*/ 	.short	0x0004
        /*0042*/ 	.short	0x0018
        /*0044*/ 	.byte	0x00, 0xf0, 0x11, 0x00


	//----- nvinfo : EIATTR_KPARAM_INFO
	.align		4
.L_345:
        /*0048*/ 	.byte	0x04, 0x17
        /*004a*/ 	.short	(.L_347 - .L_346)
.L_346:
        /*004c*/ 	.word	0x00000000
        /*0050*/ 	.short	0x0003
        /*0052*/ 	.short	0x0010
        /*0054*/ 	.byte	0x00, 0xf5, 0x21, 0x00


	//----- nvinfo : EIATTR_KPARAM_INFO
	.align		4
.L_347:
        /*0058*/ 	.byte	0x04, 0x17
        /*005a*/ 	.short	(.L_349 - .L_348)
.L_348:
        /*005c*/ 	.word	0x00000000
        /*0060*/ 	.short	0x0002
        /*0062*/ 	.short	0x000c
        /*0064*/ 	.byte	0x00, 0xf0, 0x11, 0x00


	//----- nvinfo : EIATTR_KPARAM_INFO
	.align		4
.L_349:
        /*0068*/ 	.byte	0x04, 0x17
        /*006a*/ 	.short	(.L_351 - .L_350)
.L_350:
        /*006c*/ 	.word	0x00000000
        /*0070*/ 	.short	0x0001
        /*0072*/ 	.short	0x0008
        /*0074*/ 	.byte	0x00, 0xf0, 0x11, 0x00


	//----- nvinfo : EIATTR_KPARAM_INFO
	.align		4
.L_351:
        /*0078*/ 	.byte	0x04, 0x17
        /*007a*/ 	.short	(.L_353 - .L_352)
.L_352:
        /*007c*/ 	.word	0x00000000
        /*0080*/ 	.short	0x0000
        /*0082*/ 	.short	0x0000
        /*0084*/ 	.byte	0x00, 0xf5, 0x21, 0x00


	//----- nvinfo : EIATTR_SPARSE_MMA_MASK
	.align		4
.L_353:
        /*0088*/ 	.byte	0x03, 0x50
        /*008a*/ 	.short	0x0000


	//----- nvinfo : EIATTR_MAXREG_COUNT
	.align		4
        /*008c*/ 	.byte	0x03, 0x1b
        /*008e*/ 	.short	0x00ff


	//----- nvinfo : EIATTR_NUM_BARRIERS
	.align		4
        /*0090*/ 	.byte	0x02, 0x4c
        /*0092*/ 	.byte	0x01
	.zero		1


	//----- nvinfo : EIATTR_MERCURY_ISA_VERSION
	.align		4
        /*0094*/ 	.byte	0x03, 0x5f
        /*0096*/ 	.short	0x0101


	//----- nvinfo : EIATTR_VRC_CTA_INIT_COUNT
	.align		4
        /*0098*/ 	.byte	0x02, 0x4a
	.zero		1
	.zero		1


	//----- nvinfo : EIATTR_EXIT_INSTR_OFFSETS
	.align		4
        /*009c*/ 	.byte	0x04, 0x1c
        /*009e*/ 	.short	(.L_355 - .L_354)


	//   ....[0]....
.L_354:
        /*00a0*/ 	.word	0x00000ae0


	//   ....[1]....
        /*00a4*/ 	.word	0x00000ba0


	//----- nvinfo : EIATTR_CRS_STACK_SIZE
	.align		4
.L_355:
        /*00a8*/ 	.byte	0x04, 0x1e
        /*00aa*/ 	.short	(.L_357 - .L_356)
.L_356:
        /*00ac*/ 	.word	0x00000000


	//----- nvinfo : EIATTR_CBANK_PARAM_SIZE
	.align		4
.L_357:
        /*00b0*/ 	.byte	0x03, 0x19
        /*00b2*/ 	.short	0x0030


	//----- nvinfo : EIATTR_PARAM_CBANK
	.align		4
        /*00b4*/ 	.byte	0x04, 0x0a
        /*00b6*/ 	.short	(.L_359 - .L_358)
	.align		4
.L_358:
        /*00b8*/ 	.word	index@(.nv.constant0._ZN13cuda_renderer24compute_distances_renderEPfiiS0_iiiS0_)
        /*00bc*/ 	.short	0x0380
        /*00be*/ 	.short	0x0030


	//----- nvinfo : EIATTR_SW_WAR
	.align		4
.L_359:
        /*00c0*/ 	.byte	0x04, 0x36
        /*00c2*/ 	.short	(.L_361 - .L_360)
.L_360:
        /*00c4*/ 	.word	0x00000008
.L_361:


//--------------------- .nv.info._ZN3cub18CUB_300001_SM_10006detail11EmptyKernelIvEEvv --------------------------
	.section	.nv.info._ZN3cub18CUB_300001_SM_10006detail11EmptyKernelIvEEvv,"",@"SHT_CUDA_INFO"
	.sectionflags	@""
	.align	4


	//----- nvinfo : EIATTR_CUDA_API_VERSION
	.align		4
        /*0000*/ 	.byte	0x04, 0x37
        /*0002*/ 	.short	(.L_363 - .L_362)
.L_362:
        /*0004*/ 	.word	0x00000082


	//----- nvinfo : EIATTR_SPARSE_MMA_MASK
	.align		4
.L_363:
        /*0008*/ 	.byte	0x03, 0x50
        /*000a*/ 	.short	0x0000


	//----- nvinfo : EIATTR_MAXREG_COUNT
	.align		4
        /*000c*/ 	.byte	0x03, 0x1b
        /*000e*/ 	.short	0x00ff


	//----- nvinfo : EIATTR_MERCURY_ISA_VERSION
	.align		4
        /*0010*/ 	.byte	0x03, 0x5f
        /*0012*/ 	.short	0x0101


	//----- nvinfo : EIATTR_VRC_CTA_INIT_COUNT
	.align		4
        /*0014*/ 	.byte	0x02, 0x4a
	.zero		1
	.zero		1


	//----- nvinfo : EIATTR_EXIT_INSTR_OFFSETS
	.align		4
        /*0018*/ 	.byte	0x04, 0x1c
        /*001a*/ 	.short	(.L_365 - .L_364)


	//   ....[0]....
.L_364:
        /*001c*/ 	.word	0x00000010


	//----- nvinfo : EIATTR_SW_WAR
	.align		4
.L_365:
        /*0020*/ 	.byte	0x04, 0x36
        /*0022*/ 	.short	(.L_367 - .L_366)
.L_366:
        /*0024*/ 	.word	0x00000008
.L_367:


//--------------------- .nv.callgraph             --------------------------
	.section	.nv.callgraph,"",@"SHT_CUDA_CALLGRAPH"
	.align	4
	.sectionentsize	8
	.align		4
        /*0000*/ 	.word	0x00000000
	.align		4
        /*0004*/ 	.word	0xffffffff
	.align		4
        /*0008*/ 	.word	0x00000000
	.align		4
        /*000c*/ 	.word	0xfffffffe
	.align		4
        /*0010*/ 	.word	0x00000000
	.align		4
        /*0014*/ 	.word	0xfffffffd
	.align		4
        /*0018*/ 	.word	0x00000000
	.align		4
        /*001c*/ 	.word	0xfffffffc


//--------------------- .nv.constant4             --------------------------
	.section	.nv.constant4,"a",@progbits
	.align	8
	.align		8
.nv.constant4:
        /*0000*/ 	.dword	_ZN34_INTERNAL_51f054fb_4_k_cu_12e54d584cuda3std3__45__cpo5beginE
	.align		8
        /*0008*/ 	.dword	_ZN34_INTERNAL_51f054fb_4_k_cu_12e54d584cuda3std3__45__cpo3endE
	.align		8
        /*0010*/ 	.dword	_ZN34_INTERNAL_51f054fb_4_k_cu_12e54d584cuda3std3__45__cpo6cbeginE
	.align		8
        /*0018*/ 	.dword	_ZN34_INTERNAL_51f054fb_4_k_cu_12e54d584cuda3std3__45__cpo4cendE
	.align		8
        /*0020*/ 	.dword	_ZN34_INTERNAL_51f054fb_4_k_cu_12e54d584cuda3std3__45__cpo6rbeginE
	.align		8
        /*0028*/ 	.dword	_ZN34_INTERNAL_51f054fb_4_k_cu_12e54d584cuda3std3__45__cpo4rendE
	.align		8
        /*0030*/ 	.dword	_ZN34_INTERNAL_51f054fb_4_k_cu_12e54d584cuda3std3__45__cpo7crbeginE
	.align		8
        /*0038*/ 	.dword	_ZN34_INTERNAL_51f054fb_4_k_cu_12e54d584cuda3std3__45__cpo5crendE
	.align		8
        /*0040*/ 	.dword	_ZN34_INTERNAL_51f054fb_4_k_cu_12e54d584cuda3std3__436_GLOBAL__N__51f054fb_4_k_cu_12e54d586ignoreE
	.align		8
        /*0048*/ 	.dword	_ZN34_INTERNAL_51f054fb_4_k_cu_12e54d584cuda3std3__419piecewise_constructE
	.align		8
        /*0050*/ 	.dword	_ZN34_INTERNAL_51f054fb_4_k_cu_12e54d584cuda3std3__48in_placeE
	.align		8
        /*0058*/ 	.dword	_ZN34_INTERNAL_51f054fb_4_k_cu_12e54d584cuda3std3__420unreachable_sentinelE
	.align		8
        /*0060*/ 	.dword	_ZN34_INTERNAL_51f054fb_4_k_cu_12e54d584cuda3std3__47nulloptE
	.align		8
        /*0068*/ 	.dword	_ZN34_INTERNAL_51f054fb_4_k_cu_12e54d584cuda3std3__48unexpectE
	.align		8
        /*0070*/ 	.dword	_ZN34_INTERNAL_51f054fb_4_k_cu_12e54d584cuda3std6ranges3__45__cpo4swapE
	.align		8
        /*0078*/ 	.dword	_ZN34_INTERNAL_51f054fb_4_k_cu_12e54d584cuda3std6ranges3__45__cpo9iter_moveE
	.align		8
        /*0080*/ 	.dword	_ZN34_INTERNAL_51f054fb_4_k_cu_12e54d584cuda3std6ranges3__45__cpo5beginE
	.align		8
        /*0088*/ 	.dword	_ZN34_INTERNAL_51f054fb_4_k_cu_12e54d584cuda3std6ranges3__45__cpo3endE
	.align		8
        /*0090*/ 	.dword	_ZN34_INTERNAL_51f054fb_4_k_cu_12e54d584cuda3std6ranges3__45__cpo6cbeginE
	.align		8
        /*0098*/ 	.dword	_ZN34_INTERNAL_51f054fb_4_k_cu_12e54d584cuda3std6ranges3__45__cpo4cendE
	.align		8
        /*00a0*/ 	.dword	_ZN34_INTERNAL_51f054fb_4_k_cu_12e54d584cuda3std6ranges3__45__cpo7advanceE
	.align		8
        /*00a8*/ 	.dword	_ZN34_INTERNAL_51f054fb_4_k_cu_12e54d584cuda3std6ranges3__45__cpo9iter_swapE
	.align		8
        /*00b0*/ 	.dword	_ZN34_INTERNAL_51f054fb_4_k_cu_12e54d584cuda3std6ranges3__45__cpo4nextE
	.align		8
        /*00b8*/ 	.dword	_ZN34_INTERNAL_51f054fb_4_k_cu_12e54d584cuda3std6ranges3__45__cpo4prevE
	.align		8
        /*00c0*/ 	.dword	_ZN34_INTERNAL_51f054fb_4_k_cu_12e54d584cuda3std6ranges3__45__cpo4dataE
	.align		8
        /*00c8*/ 	.dword	_ZN34_INTERNAL_51f054fb_4_k_cu_12e54d584cuda3std6ranges3__45__cpo5cdataE
	.align		8
        /*00d0*/ 	.dword	_ZN34_INTERNAL_51f054fb_4_k_cu_12e54d584cuda3std6ranges3__45__cpo4sizeE
	.align		8
        /*00d8*/ 	.dword	_ZN34_INTERNAL_51f054fb_4_k_cu_12e54d584cuda3std6ranges3__45__cpo5ssizeE
	.align		8
        /*00e0*/ 	.dword	_ZN34_INTERNAL_51f054fb_4_k_cu_12e54d584cuda3std6ranges3__45__cpo8distanceE
	.align		8
        /*00e8*/ 	.dword	_ZN34_INTERNAL_51f054fb_4_k_cu_12e54d586thrust24THRUST_300001_SM_1000_NS8cuda_cub3parE
	.align		8
        /*00f0*/ 	.dword	_ZN34_INTERNAL_51f054fb_4_k_cu_12e54d586thrust24THRUST_300001_SM_1000_NS8cuda_cub10par_nosyncE
	.align		8
        /*00f8*/ 	.dword	_ZN34_INTERNAL_51f054fb_4_k_cu_12e54d586thrust24THRUST_300001_SM_1000_NS6system6detail10sequential3seqE
	.align		8
        /*0100*/ 	.dword	_ZN34_INTERNAL_51f054fb_4_k_cu_12e54d586thrust24THRUST_300001_SM_1000_NS12placeholders2_1E
	.align		8
        /*0108*/ 	.dword	_ZN34_INTERNAL_51f054fb_4_k_cu_12e54d586thrust24THRUST_300001_SM_1000_NS12placeholders2_2E
	.align		8
        /*0110*/ 	.dword	_ZN34_INTERNAL_51f054fb_4_k_cu_12e54d586thrust24THRUST_300001_SM_1000_NS12placeholders2_3E
	.align		8
        /*0118*/ 	.dword	_ZN34_INTERNAL_51f054fb_4_k_cu_12e54d586thrust24THRUST_300001_SM_1000_NS12placeholders2_4E
	.align		8
        /*0120*/ 	.dword	_ZN34_INTERNAL_51f054fb_4_k_cu_12e54d586thrust24THRUST_300001_SM_1000_NS12placeholders2_5E
	.align		8
        /*0128*/ 	.dword	_ZN34_INTERNAL_51f054fb_4_k_cu_12e54d586thrust24THRUST_300001_SM_1000_NS12placeholders2_6E
	.align		8
        /*0130*/ 	.dword	_ZN34_INTERNAL_51f054fb_4_k_cu_12e54d586thrust24THRUST_300001_SM_1000_NS12placeholders2_7E
	.align		8
        /*0138*/ 	.dword	_ZN34_INTERNAL_51f054fb_4_k_cu_12e54d586thrust24THRUST_300001_SM_1000_NS12placeholders2_8E
	.align		8
        /*0140*/ 	.dword	_ZN34_INTERNAL_51f054fb_4_k_cu_12e54d586thrust24THRUST_300001_SM_1000_NS12placeholders2_9E
	.align		8
        /*0148*/ 	.dword	_ZN34_INTERNAL_51f054fb_4_k_cu_12e54d586thrust24THRUST_300001_SM_1000_NS12placeholders3_10E
	.align		8
        /*0150*/ 	.dword	_ZN34_INTERNAL_51f054fb_4_k_cu_12e54d586thrust24THRUST_300001_SM_1000_NS3seqE
	.align		8
        /*0158*/ 	.dword	__cudart_i2opi_f


//--------------------- .text._ZN13cuda_renderer21compute_observed_costEiiPhPf --------------------------
	.section	.text._ZN13cuda_renderer21compute_observed_costEiiPhPf,"ax",@progbits
	.align	128
        .global         _ZN13cuda_renderer21compute_observed_costEiiPhPf
        .type           _ZN13cuda_renderer21compute_observed_costEiiPhPf,@function
        .size           _ZN13cuda_renderer21compute_observed_costEiiPhPf,(.L_x_281 - _ZN13cuda_renderer21compute_observed_costEiiPhPf)
        .other          _ZN13cuda_renderer21compute_observed_costEiiPhPf,@"STO_CUDA_ENTRY STV_DEFAULT"
_ZN13cuda_renderer21compute_observed_costEiiPhPf:
.text._ZN13cuda_renderer21compute_observed_costEiiPhPf:
[----:B------:R-:W-:Y:S01]  /*0000*/  LDC R1, c[0x0][0x37c] ;  /* 0x0000df00ff017b82 */ /* 0x000fe20000000800 */
[----:B------:R-:W0:Y:S07]  /*0010*/  S2R R3, SR_TID.X ;  /* 0x0000000000037919 */ /* 0x000e2e0000002100 */
[----:B------:R-:W0:Y:S01]  /*0020*/  S2UR UR5, SR_CTAID.X ;  /* 0x00000000000579c3 */ /* 0x000e220000002500 */
[----:B------:R-:W1:Y:S07]  /*0030*/  LDCU.64 UR6, c[0x0][0x380] ;  /* 0x00007000ff0677ac */ /* 0x000e6e0008000a00 */
[----:B------:R-:W0:Y:S01]  /*0040*/  LDC R0, c[0x0][0x360] ;  /* 0x0000d800ff007b82 */ /* 0x000e220000000800 */
[----:B-1----:R-:W-:Y:S01]  /*0050*/  UIMAD UR4, UR7, UR6, URZ ;  /* 0x00000006070472a4 */ /* 0x002fe2000f8e02ff */
[----:B0-----:R-:W-:-:S03]  /*0060*/  IMAD R0, R0, UR5, R3 ;  /* 0x0000000500007c24 */ /* 0x001fc6000f8e0203 */
[----:B------:R-:W-:Y:S02]  /*0070*/  USHF.R.S32.HI UR5, URZ, 0x1f, UR4 ;  /* 0x0000001fff057899 */ /* 0x000fe40008011404 */
[----:B------:R-:W-:-:S04]  /*0080*/  ISETP.GE.U32.AND P0, PT, R0, UR4, PT ;  /* 0x0000000400007c0c */ /* 0x000fc8000bf06070 */
[----:B------:R-:W-:-:S13]  /*0090*/  ISETP.GE.U32.AND.EX P0, PT, RZ, UR5, PT, P0 ;  /* 0x00000005ff007c0c */ /* 0x000fda000bf06100 */
[----:B------:R-:W-:Y:S05]  /*00a0*/  @P0 EXIT ;  /* 0x000000000000094d */ /* 0x000fea0003800000 */
[----:B------:R-:W-:Y:S01]  /*00b0*/  USHF.R.S32.HI UR5, URZ, 0x1f, UR7 ;  /* 0x0000001fff057899 */ /* 0x000fe20008011407 */
[----:B------:R-:W0:Y:S03]  /*00c0*/  LDCU.64 UR8, c[0x0][0x358] ;  /* 0x00006b00ff0877ac */ /* 0x000e260008000a00 */
[----:B------:R-:W-:-:S09]  /*00d0*/  UISETP.NE.U32.AND UP0, UPT, UR5, URZ, UPT ;  /* 0x000000ff0500728c */ /* 0x000fd2000bf05070 */
[----:B------:R-:W-:Y:S05]  /*00e0*/  BRA.U UP0, `(.L_x_0) ;  /* 0x0000000100507547 */ /* 0x000fea000b800000 */
[----:B------:R-:W1:Y:S01]  /*00f0*/  I2F.U32.RP R4, UR7 ;  /* 0x0000000700047d06 */ /* 0x000e620008209000 */
[----:B------:R-:W-:-:S07]  /*0100*/  ISETP.NE.U32.AND P2, PT, RZ, UR7, PT ;  /* 0x00000007ff007c0c */ /* 0x000fce000bf45070 */
[----:B-1----:R-:W1:Y:S02]  /*0110*/  MUFU.RCP R4, R4 ;  /* 0x0000000400047308 */ /* 0x002e640000001000 */
[----:B-1----:R-:W-:-:S06]  /*0120*/  VIADD R2, R4, 0xffffffe ;  /* 0x0ffffffe04027836 */ /* 0x002fcc0000000000 */
[----:B------:R1:W2:Y:S02]  /*0130*/  F2I.FTZ.U32.TRUNC.NTZ R3, R2 ;  /* 0x0000000200037305 */ /* 0x0002a4000021f000 */
[----:B-1----:R-:W-:Y:S02]  /*0140*/  IMAD.MOV.U32 R2, RZ, RZ, RZ ;  /* 0x000000ffff027224 */ /* 0x002fe400078e00ff */
[----:B--2---:R-:W-:-:S04]  /*0150*/  IMAD.MOV R5, RZ, RZ, -R3 ;  /* 0x000000ffff057224 */ /* 0x004fc800078e0a03 */
[----:B------:R-:W-:-:S04]  /*0160*/  IMAD R5, R5, UR7, RZ ;  /* 0x0000000705057c24 */ /* 0x000fc8000f8e02ff */
[----:B------:R-:W-:-:S06]  /*0170*/  IMAD.HI.U32 R3, R3, R5, R2 ;  /* 0x0000000503037227 */ /* 0x000fcc00078e0002 */
[----:B------:R-:W-:-:S05]  /*0180*/  IMAD.HI.U32 R2, R3, R0, RZ ;  /* 0x0000000003027227 */ /* 0x000fca00078e00ff */
[----:B------:R-:W-:-:S05]  /*0190*/  IADD3 R3, PT, PT, -R2, RZ, RZ ;  /* 0x000000ff02037210 */ /* 0x000fca0007ffe1ff */
[----:B------:R-:W-:-:S05]  /*01a0*/  IMAD R3, R3, UR7, R0 ;  /* 0x0000000703037c24 */ /* 0x000fca000f8e0200 */
[----:B------:R-:W-:-:S13]  /*01b0*/  ISETP.GE.U32.AND P0, PT, R3, UR7, PT ;  /* 0x0000000703007c0c */ /* 0x000fda000bf06070 */
[----:B------:R-:W-:Y:S02]  /*01c0*/  @P0 VIADD R3, R3, -UR7 ;  /* 0x8000000703030c36 */ /* 0x000fe40008000000 */
[----:B------:R-:W-:-:S03]  /*01d0*/  @P0 VIADD R2, R2, 0x1 ;  /* 0x0000000102020836 */ /* 0x000fc60000000000 */
[----:B------:R-:W-:Y:S01]  /*01e0*/  ISETP.GE.U32.AND P1, PT, R3, UR7, PT ;  /* 0x0000000703007c0c */ /* 0x000fe2000bf26070 */
[----:B------:R-:W-:-:S12]  /*01f0*/  IMAD.MOV.U32 R3, RZ, RZ, RZ ;  /* 0x000000ffff037224 */ /* 0x000fd800078e00ff */
[----:B------:R-:W-:Y:S02]  /*0200*/  @P1 IADD3 R2, PT, PT, R2, 0x1, RZ ;  /* 0x0000000102021810 */ /* 0x000fe40007ffe0ff */
[----:B------:R-:W-:Y:S01]  /*0210*/  @!P2 LOP3.LUT R2, RZ, UR7, RZ, 0x33, !PT ;  /* 0x00000007ff02ac12 */ /* 0x000fe2000f8e33ff */
[----:B------:R-:W-:Y:S06]  /*0220*/  BRA `(.L_x_1) ;  /* 0x0000000000107947 */ /* 0x000fec0003800000 */
.L_x_0:
[----:B------:R-:W-:-:S07]  /*0230*/  MOV R2, 0x250 ;  /* 0x0000025000027802 */ /* 0x000fce0000000f00 */
[----:B0-----:R-:W-:Y:S05]  /*0240*/  CALL.REL.NOINC `($__internal_0_$__cuda_sm20_div_u64) ;  /* 0x0000000000307944 */ /* 0x001fea0003c00000 */
[----:B------:R-:W-:Y:S01]  /*0250*/  IMAD.MOV.U32 R2, RZ, RZ, R4 ;  /* 0x000000ffff027224 */ /* 0x000fe200078e0004 */
[----:B------:R-:W-:-:S07]  /*0260*/  MOV R3, R5 ;  /* 0x0000000500037202 */ /* 0x000fce0000000f00 */
.L_x_1:
[----:B------:R-:W1:Y:S02]  /*0270*/  LDCU.64 UR4, c[0x0][0x388] ;  /* 0x00007100ff0477ac */ /* 0x000e640008000a00 */
[----:B-1----:R-:W-:-:S05]  /*0280*/  IADD3 R4, P0, PT, R0, UR4, RZ ;  /* 0x0000000400047c10 */ /* 0x002fca000ff1e0ff */
[----:B------:R-:W-:Y:S01]  /*0290*/  IMAD.X R5, RZ, RZ, UR5, P0 ;  /* 0x00000005ff057e24 */ /* 0x000fe200080e06ff */
[----:B------:R-:W1:Y:S04]  /*02a0*/  LDCU.64 UR4, c[0x0][0x390] ;  /* 0x00007200ff0477ac */ /* 0x000e680008000a00 */
[----:B0-----:R-:W2:Y:S01]  /*02b0*/  LDG.E.U8 R4, desc[UR8][R4.64] ;  /* 0x0000000804047981 */ /* 0x001ea2000c1e1100 */
[----:B-1----:R-:W-:-:S04]  /*02c0*/  LEA R6, P0, R2, UR4, 0x2 ;  /* 0x0000000402067c11 */ /* 0x002fc8000f8010ff */
[----:B------:R-:W-:Y:S02]  /*02d0*/  LEA.HI.X R7, R2, UR5, R3, 0x2, P0 ;  /* 0x0000000502077c11 */ /* 0x000fe400080f1403 */
[----:B--2---:R-:W-:-:S05]  /*02e0*/  I2FP.F32.U32 R3, R4 ;  /* 0x0000000400037245 */ /* 0x004fca0000201000 */
[----:B------:R-:W-:Y:S01]  /*02f0*/  REDG.E.ADD.F32.FTZ.RN.STRONG.GPU desc[UR8][R6.64], R3 ;  /* 0x00000003060079a6 */ /* 0x000fe2000c12f308 */
[----:B------:R-:W-:Y:S05]  /*0300*/  EXIT ;  /* 0x000000000000794d */ /* 0x000fea0003800000 */
        .weak           $__internal_0_$__cuda_sm20_div_u64
        .type           $__internal_0_$__cuda_sm20_div_u64,@function
        .size           $__internal_0_$__cuda_sm20_div_u64,(.L_x_281 - $__internal_0_$__cuda_sm20_div_u64)
$__internal_0_$__cuda_sm20_div_u64:
[----:B------:R-:W0:Y:S02]  /*0310*/  LDCU UR4, c[0x0][0x384] ;  /* 0x00007080ff0477ac */ /* 0x000e240008000800 */
[----:B0-----:R-:W0:Y:S08]  /*0320*/  I2F.U64.RP R3, UR4 ;  /* 0x0000000400037d12 */ /* 0x001e300008309000 */
[----:B0-----:R-:W0:Y:S02]  /*0330*/  MUFU.RCP R3, R3 ;  /* 0x0000000300037308 */ /* 0x001e240000001000 */
[----:B0-----:R-:W-:-:S06]  /*0340*/  VIADD R4, R3, 0x1ffffffe ;  /* 0x1ffffffe03047836 */ /* 0x001fcc0000000000 */
[----:B------:R-:W0:Y:S02]  /*0350*/  F2I.U64.TRUNC R4, R4 ;  /* 0x0000000400047311 */ /* 0x000e24000020d800 */
[----:B0-----:R-:W-:-:S04]  /*0360*/  IMAD.WIDE.U32 R6, R4, UR4, RZ ;  /* 0x0000000404067c25 */ /* 0x001fc8000f8e00ff */
[----:B------:R-:W-:Y:S01]  /*0370*/  IMAD R7, R4, UR5, R7 ;  /* 0x0000000504077c24 */ /* 0x000fe2000f8e0207 */
[----:B------:R-:W-:-:S03]  /*0380*/  IADD3 R9, P0, PT, RZ, -R6, RZ ;  /* 0x80000006ff097210 */ /* 0x000fc60007f1e0ff */
[----:B------:R-:W-:Y:S02]  /*0390*/  IMAD R7, R5, UR4, R7 ;  /* 0x0000000405077c24 */ /* 0x000fe4000f8e0207 */
[----:B------:R-:W-:-:S03]  /*03a0*/  IMAD.HI.U32 R6, R4, R9, RZ ;  /* 0x0000000904067227 */ /* 0x000fc600078e00ff */
[----:B------:R-:W-:Y:S01]  /*03b0*/  IADD3.X R11, PT, PT, RZ, ~R7, RZ, P0, !PT ;  /* 0x80000007ff0b7210 */ /* 0x000fe200007fe4ff */
[----:B------:R-:W-:-:S04]  /*03c0*/  IMAD.MOV.U32 R7, RZ, RZ, R4 ;  /* 0x000000ffff077224 */ /* 0x000fc800078e0004 */
[----:B------:R-:W-:-:S04]  /*03d0*/  IMAD.WIDE.U32 R6, P0, R4, R11, R6 ;  /* 0x0000000b04067225 */ /* 0x000fc80007800006 */
[C---:B------:R-:W-:Y:S02]  /*03e0*/  IMAD R13, R5.reuse, R11, RZ ;  /* 0x0000000b050d7224 */ /* 0x040fe400078e02ff */
[----:B------:R-:W-:-:S04]  /*03f0*/  IMAD.HI.U32 R6, P1, R5, R9, R6 ;  /* 0x0000000905067227 */ /* 0x000fc80007820006 */
[----:B------:R-:W-:Y:S01]  /*0400*/  IMAD.HI.U32 R3, R5, R11, RZ ;  /* 0x0000000b05037227 */ /* 0x000fe200078e00ff */
[----:B------:R-:W-:-:S03]  /*0410*/  IADD3 R7, P2, PT, R13, R6, RZ ;  /* 0x000000060d077210 */ /* 0x000fc60007f5e0ff */
[----:B------:R-:W-:Y:S02]  /*0420*/  IMAD.X R3, R3, 0x1, R5, P0 ;  /* 0x0000000103037824 */ /* 0x000fe400000e0605 */
[----:B------:R-:W-:-:S03]  /*0430*/  IMAD.WIDE.U32 R4, R7, UR4, RZ ;  /* 0x0000000407047c25 */ /* 0x000fc6000f8e00ff */
[----:B------:R-:W-:Y:S01]  /*0440*/  IADD3.X R3, PT, PT, RZ, RZ, R3, P2, P1 ;  /* 0x000000ffff037210 */ /* 0x000fe200017e2403 */
[----:B------:R-:W-:Y:S01]  /*0450*/  IMAD R6, R7, UR5, R5 ;  /* 0x0000000507067c24 */ /* 0x000fe2000f8e0205 */
[----:B------:R-:W-:-:S03]  /*0460*/  IADD3 R5, P0, PT, RZ, -R4, RZ ;  /* 0x80000004ff057210 */ /* 0x000fc60007f1e0ff */
[----:B------:R-:W-:Y:S02]  /*0470*/  IMAD R4, R3, UR4, R6 ;  /* 0x0000000403047c24 */ /* 0x000fe4000f8e0206 */
[----:B------:R-:W-:-:S03]  /*0480*/  IMAD.HI.U32 R6, R7, R5, RZ ;  /* 0x0000000507067227 */ /* 0x000fc600078e00ff */
[----:B------:R-:W-:-:S05]  /*0490*/  IADD3.X R4, PT, PT, RZ, ~R4, RZ, P0, !PT ;  /* 0x80000004ff047210 */ /* 0x000fca00007fe4ff */
[----:B------:R-:W-:-:S04]  /*04a0*/  IMAD.WIDE.U32 R6, P0, R7, R4, R6 ;  /* 0x0000000407067225 */ /* 0x000fc80007800006 */
[C---:B------:R-:W-:Y:S02]  /*04b0*/  IMAD R8, R3.reuse, R4, RZ ;  /* 0x0000000403087224 */ /* 0x040fe400078e02ff */
[----:B------:R-:W-:-:S04]  /*04c0*/  IMAD.HI.U32 R7, P1, R3, R5, R6 ;  /* 0x0000000503077227 */ /* 0x000fc80007820006 */
[----:B------:R-:W-:Y:S01]  /*04d0*/  IMAD.HI.U32 R6, R3, R4, RZ ;  /* 0x0000000403067227 */ /* 0x000fe200078e00ff */
[----:B------:R-:W-:-:S03]  /*04e0*/  IADD3 R7, P2, PT, R8, R7, RZ ;  /* 0x0000000708077210 */ /* 0x000fc60007f5e0ff */
[----:B------:R-:W-:Y:S02]  /*04f0*/  IMAD.X R3, R6, 0x1, R3, P0 ;  /* 0x0000000106037824 */ /* 0x000fe400000e0603 */
[----:B------:R-:W-:-:S03]  /*0500*/  IMAD.HI.U32 R4, R7, R0, RZ ;  /* 0x0000000007047227 */ /* 0x000fc600078e00ff */
[----:B------:R-:W-:Y:S01]  /*0510*/  IADD3.X R3, PT, PT, RZ, RZ, R3, P2, P1 ;  /* 0x000000ffff037210 */ /* 0x000fe200017e2403 */
[----:B------:R-:W-:Y:S02]  /*0520*/  IMAD.MOV.U32 R5, RZ, RZ, RZ ;  /* 0x000000ffff057224 */ /* 0x000fe400078e00ff */
[----:B------:R-:W-:-:S04]  /*0530*/  IMAD.WIDE.U32 R4, RZ, R7, R4 ;  /* 0x00000007ff047225 */ /* 0x000fc800078e0004 */
[----:B------:R-:W-:-:S05]  /*0540*/  IMAD.HI.U32 R3, P0, R3, R0, R4 ;  /* 0x0000000003037227 */ /* 0x000fca0007800004 */
[----:B------:R-:W-:Y:S02]  /*0550*/  IADD3 R7, P1, PT, RZ, R3, RZ ;  /* 0x00000003ff077210 */ /* 0x000fe40007f3e0ff */
[----:B------:R-:W-:-:S03]  /*0560*/  IADD3.X R3, PT, PT, RZ, RZ, RZ, P0, !PT ;  /* 0x000000ffff037210 */ /* 0x000fc600007fe4ff */
[----:B------:R-:W-:-:S04]  /*0570*/  IMAD.WIDE.U32 R4, R7, UR4, RZ ;  /* 0x0000000407047c25 */ /* 0x000fc8000f8e00ff */
[----:B------:R-:W-:Y:S01]  /*0580*/  IMAD.X R3, RZ, RZ, R3, P1 ;  /* 0x000000ffff037224 */ /* 0x000fe200008e0603 */
[----:B------:R-:W-:Y:S01]  /*0590*/  IADD3 R10, P1, PT, -R4, R0, RZ ;  /* 0x00000000040a7210 */ /* 0x000fe20007f3e1ff */
[----:B------:R-:W-:-:S03]  /*05a0*/  IMAD R6, R7, UR5, R5 ;  /* 0x0000000507067c24 */ /* 0x000fc6000f8e0205 */
[C---:B------:R-:W-:Y:S01]  /*05b0*/  ISETP.GE.U32.AND P0, PT, R10.reuse, UR4, PT ;  /* 0x000000040a007c0c */ /* 0x040fe2000bf06070 */
[----:B------:R-:W-:Y:S01]  /*05c0*/  IMAD R6, R3, UR4, R6 ;  /* 0x0000000403067c24 */ /* 0x000fe2000f8e0206 */
[----:B------:R-:W-:-:S03]  /*05d0*/  IADD3 R5, P2, PT, R10, -UR4, RZ ;  /* 0x800000040a057c10 */ /* 0x000fc6000ff5e0ff */
[----:B------:R-:W-:Y:S01]  /*05e0*/  IMAD.X R9, RZ, RZ, ~R6, P1 ;  /* 0x000000ffff097224 */ /* 0x000fe200008e0e06 */
[----:B------:R-:W-:-:S04]  /*05f0*/  IADD3 R4, P1, PT, R7, 0x1, RZ ;  /* 0x0000000107047810 */ /* 0x000fc80007f3e0ff */
[C---:B------:R-:W-:Y:S02]  /*0600*/  ISETP.GE.U32.AND.EX P0, PT, R9.reuse, UR5, PT, P0 ;  /* 0x0000000509007c0c */ /* 0x040fe4000bf06100 */
[----:B------:R-:W-:Y:S02]  /*0610*/  IADD3.X R6, PT, PT, RZ, R3, RZ, P1, !PT ;  /* 0x00000003ff067210 */ /* 0x000fe40000ffe4ff */
[----:B------:R-:W-:Y:S02]  /*0620*/  SEL R7, R4, R7, P0 ;  /* 0x0000000704077207 */ /* 0x000fe40000000000 */
[----:B------:R-:W-:Y:S02]  /*0630*/  IADD3.X R8, PT, PT, R9, ~UR5, RZ, P2, !PT ;  /* 0x8000000509087c10 */ /* 0x000fe400097fe4ff */
[----:B------:R-:W-:Y:S02]  /*0640*/  SEL R5, R5, R10, P0 ;  /* 0x0000000a05057207 */ /* 0x000fe40000000000 */
[----:B------:R-:W-:Y:S01]  /*0650*/  SEL R6, R6, R3, P0 ;  /* 0x0000000306067207 */ /* 0x000fe20000000000 */
[----:B------:R-:W-:Y:S01]  /*0660*/  HFMA2 R3, -RZ, RZ, 0, 0 ;  /* 0x00000000ff037431 */ /* 0x000fe200000001ff */
[----:B------:R-:W-:-:S02]  /*0670*/  IADD3 R4, P2, PT, R7, 0x1, RZ ;  /* 0x0000000107047810 */ /* 0x000fc40007f5e0ff */
[----:B------:R-:W-:Y:S02]  /*0680*/  SEL R8, R8, R9, P0 ;  /* 0x0000000908087207 */ /* 0x000fe40000000000 */
[----:B------:R-:W-:Y:S01]  /*0690*/  ISETP.GE.U32.AND P0, PT, R5, UR4, PT ;  /* 0x0000000405007c0c */ /* 0x000fe2000bf06070 */
[----:B------:R-:W-:Y:S01]  /*06a0*/  IMAD.X R5, RZ, RZ, R6, P2 ;  /* 0x000000ffff057224 */ /* 0x000fe200010e0606 */
[----:B------:R-:W-:Y:S02]  /*06b0*/  ISETP.NE.U32.AND P1, PT, RZ, UR4, PT ;  /* 0x00000004ff007c0c */ /* 0x000fe4000bf25070 */
[----:B------:R-:W-:Y:S02]  /*06c0*/  ISETP.GE.U32.AND.EX P0, PT, R8, UR5, PT, P0 ;  /* 0x0000000508007c0c */ /* 0x000fe4000bf06100 */
[----:B------:R-:W-:Y:S02]  /*06d0*/  ISETP.NE.AND.EX P1, PT, RZ, UR5, PT, P1 ;  /* 0x00000005ff007c0c */ /* 0x000fe4000bf25310 */
[----:B------:R-:W-:-:S02]  /*06e0*/  SEL R4, R4, R7, P0 ;  /* 0x0000000704047207 */ /* 0x000fc40000000000 */
[----:B------:R-:W-:Y:S02]  /*06f0*/  SEL R5, R5, R6, P0 ;  /* 0x0000000605057207 */ /* 0x000fe40000000000 */
[----:B------:R-:W-:Y:S02]  /*0700*/  SEL R4, R4, 0xffffffff, P1 ;  /* 0xffffffff04047807 */ /* 0x000fe40000800000 */
[----:B------:R-:W-:Y:S01]  /*0710*/  SEL R5, R5, 0xffffffff, P1 ;  /* 0xffffffff05057807 */ /* 0x000fe20000800000 */
[----:B------:R-:W-:Y:S06]  /*0720*/  RET.REL.NODEC R2 `(_ZN13cuda_renderer21compute_observed_costEiiPhPf) ;  /* 0xfffffff802347950 */ /* 0x000fec0003c3ffff */
.L_x_2:
[----:B------:R-:W-:-:S00]  /*0730*/  BRA `(.L_x_2) ;  /* 0xfffffffc00fc7947 */ /* 0x000fc0000383ffff */
[----:B------:R-:W-:-:S00]  /*0740*/  NOP ;  /* 0x0000000000007918 */ /* 0x000fc00000000000 */
        /* <DEDUP_REMOVED lines=11> */
.L_x_281:


//--------------------- .text._ZN13cuda_renderer19compute_render_costEPfPiS1_S1_S0_fiiS0_PhS2_S0_S2_S1_S1_if --------------------------
	.section	.text._ZN13cuda_renderer19compute_render_costEPfPiS1_S1_S0_fiiS0_PhS2_S0_S2_S1_S1_if,"ax",@progbits
	.align	128
        .global         _ZN13cuda_renderer19compute_render_costEPfPiS1_S1_S0_fiiS0_PhS2_S0_S2_S1_S1_if
        .type           _ZN13cuda_renderer19compute_render_costEPfPiS1_S1_S0_fiiS0_PhS2_S0_S2_S1_S1_if,@function
        .size           _ZN13cuda_renderer19compute_render_costEPfPiS1_S1_S0_fiiS0_PhS2_S0_S2_S1_S1_if,(.L_x_285 - _ZN13cuda_renderer19compute_render_costEPfPiS1_S1_S0_fiiS0_PhS2_S0_S2_S1_S1_if)
        .other          _ZN13cuda_renderer19compute_render_costEPfPiS1_S1_S0_fiiS0_PhS2_S0_S2_S1_S1_if,@"STO_CUDA_ENTRY STV_DEFAULT"
_ZN13cuda_renderer19compute_render_costEPfPiS1_S1_S0_fiiS0_PhS2_S0_S2_S1_S1_if:
.text._ZN13cuda_renderer19compute_render_costEPfPiS1_S1_S0_fiiS0_PhS2_S0_S2_S1_S1_if:
[----:B------:R-:W0:Y:S01]  /*0000*/  LDC R1, c[0x0][0x37c] ;  /* 0x0000df00ff017b82 */ /* 0x000e220000000800 */
[----:B------:R-:W1:Y:S07]  /*0010*/  S2R R0, SR_TID.X ;  /* 0x0000000000007919 */ /* 0x000e6e0000002100 */
[----:B------:R-:W1:Y:S01]  /*0020*/  S2UR UR4, SR_CTAID.X ;  /* 0x00000000000479c3 */ /* 0x000e620000002500 */
[----:B------:R-:W2:Y:S01]  /*0030*/  LDCU UR8, c[0x0][0x3ac] ;  /* 0x00007580ff0877ac */ /* 0x000ea20008000800 */
[----:B0-----:R-:W-:-:S06]  /*0040*/  VIADD R1, R1, 0xffffffe0 ;  /* 0xffffffe001017836 */ /* 0x001fcc0000000000 */
[----:B------:R-:W1:Y:S01]  /*0050*/  LDC R13, c[0x0][0x360] ;  /* 0x0000d800ff0d7b82 */ /* 0x000e620000000800 */
[----:B--2---:R-:W-:Y:S01]  /*0060*/  USHF.R.S32.HI UR9, URZ, 0x1f, UR8 ;  /* 0x0000001fff097899 */ /* 0x004fe20008011408 */
[----:B-1----:R-:W-:-:S05]  /*0070*/  IMAD R13, R13, UR4, R0 ;  /* 0x000000040d0d7c24 */ /* 0x002fca000f8e0200 */
[----:B------:R-:W-:-:S04]  /*0080*/  ISETP.GE.U32.AND P0, PT, R13, UR8, PT ;  /* 0x000000080d007c0c */ /* 0x000fc8000bf06070 */
[----:B------:R-:W-:-:S13]  /*0090*/  ISETP.GE.U32.AND.EX P0, PT, RZ, UR9, PT, P0 ;  /* 0x00000009ff007c0c */ /* 0x000fda000bf06100 */
[----:B------:R-:W-:Y:S05]  /*00a0*/  @P0 EXIT ;  /* 0x000000000000094d */ /* 0x000fea0003800000 */
[----:B------:R-:W0:Y:S01]  /*00b0*/  LDCU.64 UR4, c[0x0][0x390] ;  /* 0x00007200ff0477ac */ /* 0x000e220008000a00 */
[----:B------:R-:W-:Y:S01]  /*00c0*/  IMAD.SHL.U32 R0, R13, 0x4, RZ ;  /* 0x000000040d007824 */ /* 0x000fe200078e00ff */
[----:B------:R-:W-:Y:S01]  /*00d0*/  SHF.R.U32.HI R10, RZ, 0x1e, R13 ;  /* 0x0000001eff0a7819 */ /* 0x000fe2000001160d */
[----:B------:R-:W1:Y:S01]  /*00e0*/  LDC.64 R4, c[0x0][0x398] ;  /* 0x0000e600ff047b82 */ /* 0x000e620000000a00 */
[----:B------:R-:W2:Y:S02]  /*00f0*/  LDCU.64 UR6, c[0x0][0x358] ;  /* 0x00006b00ff0677ac */ /* 0x000ea40008000a00 */
[----:B0-----:R-:W-:-:S04]  /*0100*/  IADD3 R2, P0, PT, R0, UR4, RZ ;  /* 0x0000000400027c10 */ /* 0x001fc8000ff1e0ff */
[----:B------:R-:W-:Y:S01]  /*0110*/  IADD3.X R3, PT, PT, R10, UR5, RZ, P0, !PT ;  /* 0x000000050a037c10 */ /* 0x000fe200087fe4ff */
[----:B------:R-:W0:Y:S04]  /*0120*/  LDCU.64 UR4, c[0x0][0x388] ;  /* 0x00007100ff0477ac */ /* 0x000e280008000a00 */
[----:B--2---:R-:W1:Y:S02]  /*0130*/  LDG.E R2, desc[UR6][R2.64] ;  /* 0x0000000602027981 */ /* 0x004e64000c1e1900 */
[----:B-1----:R-:W-:-:S06]  /*0140*/  IMAD.WIDE R4, R2, 0x4, R4 ;  /* 0x0000000402047825 */ /* 0x002fcc00078e0204 */
[----:B------:R-:W2:Y:S01]  /*0150*/  LDG.E R4, desc[UR6][R4.64] ;  /* 0x0000000604047981 */ /* 0x000ea2000c1e1900 */
[----:B0-----:R-:W-:-:S04]  /*0160*/  IADD3 R8, P1, PT, R0, UR4, RZ ;  /* 0x0000000400087c10 */ /* 0x001fc8000ff3e0ff */
[----:B------:R-:W-:-:S05]  /*0170*/  IADD3.X R9, PT, PT, R10, UR5, RZ, P1, !PT ;  /* 0x000000050a097c10 */ /* 0x000fca0008ffe4ff */
[----:B------:R0:W5:Y:S01]  /*0180*/  LDG.E R3, desc[UR6][R8.64] ;  /* 0x0000000608037981 */ /* 0x000162000c1e1900 */
[----:B--2---:R-:W-:-:S13]  /*0190*/  ISETP.NE.AND P0, PT, R4, RZ, PT ;  /* 0x000000ff0400720c */ /* 0x004fda0003f05270 */
[----:B------:R-:W1:Y:S01]  /*01a0*/  @P0 LDC.64 R6, c[0x0][0x3a0] ;  /* 0x0000e800ff060b82 */ /* 0x000e620000000a00 */
[----:B------:R-:W-:Y:S02]  /*01b0*/  @P0 IMAD.MOV.U32 R11, RZ, RZ, -0x40800000 ;  /* 0xbf800000ff0b0424 */ /* 0x000fe400078e00ff */
[----:B-1----:R-:W-:-:S05]  /*01c0*/  @P0 IMAD.WIDE R6, R2, 0x4, R6 ;  /* 0x0000000402060825 */ /* 0x002fca00078e0206 */
[----:B------:R0:W-:Y:S01]  /*01d0*/  @P0 STG.E desc[UR6][R6.64], R11 ;  /* 0x0000000b06000986 */ /* 0x0001e2000c101906 */
[----:B------:R-:W-:Y:S05]  /*01e0*/  @P0 EXIT ;  /* 0x000000000000094d */ /* 0x000fea0003800000 */
[----:B------:R-:W1:Y:S01]  /*01f0*/  LDC.64 R4, c[0x0][0x3b8] ;  /* 0x0000ee00ff047b82 */ /* 0x000e620000000a00 */
[----:B------:R-:W0:Y:S02]  /*0200*/  LDCU.64 UR4, c[0x0][0x380] ;  /* 0x00007000ff0477ac */ /* 0x000e240008000a00 */
[----:B0-----:R-:W-:Y:S01]  /*0210*/  IADD3 R6, P0, PT, R0, UR4, RZ ;  /* 0x0000000400067c10 */ /* 0x001fe2000ff1e0ff */
[----:B------:R-:W-:Y:S01]  /*0220*/  IMAD.MOV.U32 R0, RZ, RZ, 0x3f800000 ;  /* 0x3f800000ff007424 */ /* 0x000fe200078e00ff */
[----:B------:R-:W0:Y:S02]  /*0230*/  LDCU UR4, c[0x0][0x3a8] ;  /* 0x00007500ff0477ac */ /* 0x000e240008000800 */
[----:B------:R-:W-:Y:S01]  /*0240*/  IADD3.X R7, PT, PT, R10, UR5, RZ, P0, !PT ;  /* 0x000000050a077c10 */ /* 0x000fe200087fe4ff */
[----:B-1----:R-:W-:-:S05]  /*0250*/  IMAD.WIDE R4, R2, 0x4, R4 ;  /* 0x0000000402047825 */ /* 0x002fca00078e0204 */
[----:B------:R1:W-:Y:S04]  /*0260*/  REDG.E.ADD.F32.FTZ.RN.STRONG.GPU desc[UR6][R4.64], R0 ;  /* 0x00000000040079a6 */ /* 0x0003e8000c12f306 */
[----:B------:R-:W0:Y:S02]  /*0270*/  LDG.E R6, desc[UR6][R6.64] ;  /* 0x0000000606067981 */ /* 0x000e24000c1e1900 */
[----:B0-----:R-:W-:-:S13]  /*0280*/  FSETP.GT.AND P0, PT, R6, UR4, PT ;  /* 0x0000000406007c0b */ /* 0x001fda000bf04000 */
[----:B-1----:R-:W-:Y:S05]  /*0290*/  @!P0 BRA `(.L_x_3) ;  /* 0x0000000000108947 */ /* 0x002fea0003800000 */
[----:B------:R-:W0:Y:S02]  /*02a0*/  LDC.64 R4, c[0x0][0x3a0] ;  /* 0x0000e800ff047b82 */ /* 0x000e240000000a00 */
[----:B0-----:R-:W-:-:S05]  /*02b0*/  IMAD.WIDE R4, R2, 0x4, R4 ;  /* 0x0000000402047825 */ /* 0x001fca00078e0204 */
[----:B------:R-:W-:Y:S01]  /*02c0*/  REDG.E.ADD.F32.FTZ.RN.STRONG.GPU desc[UR6][R4.64], R0 ;  /* 0x00000000040079a6 */ /* 0x000fe2000c12f306 */
[----:B------:R-:W-:Y:S05]  /*02d0*/  EXIT ;  /* 0x000000000000794d */ /* 0x000fea0003800000 */
.L_x_3:
[----:B------:R-:W0:Y:S01]  /*02e0*/  LDC R10, c[0x0][0x3f0] ;  /* 0x0000fc00ff0a7b82 */ /* 0x000e220000000800 */
[----:B------:R-:W-:-:S04]  /*02f0*/  USHF.L.U32 UR4, UR8, 0x1, URZ ;  /* 0x0000000108047899 */ /* 0x000fc800080006ff */
[----:B------:R-:W-:-:S03]  /*0300*/  USHF.R.S32.HI UR5, URZ, 0x1f, UR4 ;  /* 0x0000001fff057899 */ /* 0x000fc60008011404 */
[----:B------:R-:W1:Y:S01]  /*0310*/  LDC.64 R8, c[0x0][0x3c0] ;  /* 0x0000f000ff087b82 */ /* 0x000e620000000a00 */
[----:B0-----:R-:W-:Y:S02]  /*0320*/  ISETP.NE.AND P0, PT, R10, RZ, PT ;  /* 0x000000ff0a00720c */ /* 0x001fe40003f05270 */
[C-C-:B-1----:R-:W-:Y:S02]  /*0330*/  IADD3 R6, P1, P2, R8.reuse, UR4, R13.reuse ;  /* 0x0000000408067c10 */ /* 0x142fe4000fa3e00d */
[----:B------:R-:W-:Y:S02]  /*0340*/  IADD3 R4, P3, P4, R8, UR8, R13 ;  /* 0x0000000808047c10 */ /* 0x000fe4000fc7e00d */
[----:B------:R-:W-:Y:S02]  /*0350*/  IADD3 R12, P5, PT, R13, R8, RZ ;  /* 0x000000080d0c7210 */ /* 0x000fe40007fbe0ff */
[C---:B------:R-:W-:Y:S02]  /*0360*/  IADD3.X R7, PT, PT, R9.reuse, UR5, RZ, P1, P2 ;  /* 0x0000000509077c10 */ /* 0x040fe40008fe44ff */
[----:B------:R-:W-:-:S02]  /*0370*/  IADD3.X R5, PT, PT, R9, UR9, RZ, P3, P4 ;  /* 0x0000000909057c10 */ /* 0x000fc40009fe84ff */
[----:B------:R-:W-:Y:S01]  /*0380*/  IADD3.X R13, PT, PT, RZ, R9, RZ, P5, !PT ;  /* 0x00000009ff0d7210 */ /* 0x000fe20002ffe4ff */
[----:B------:R-:W-:Y:S06]  /*0390*/  @!P0 BRA `(.L_x_4) ;  /* 0x0000009c00008947 */ /* 0x000fec0003800000 */
[----:B------:R-:W-:-:S13]  /*03a0*/  ISETP.NE.AND P0, PT, R10, 0x2, PT ;  /* 0x000000020a00780c */ /* 0x000fda0003f05270 */
[----:B------:R-:W-:Y:S05]  /*03b0*/  @!P0 BRA `(.L_x_5) ;  /* 0x0000009800a88947 */ /* 0x000fea0003800000 */
[----:B------:R-:W-:-:S13]  /*03c0*/  ISETP.NE.AND P0, PT, R10, 0x1, PT ;  /* 0x000000010a00780c */ /* 0x000fda0003f05270 */
[----:B------:R-:W-:Y:S05]  /*03d0*/  @P0 EXIT ;  /* 0x000000000000094d */ /* 0x000fea0003800000 */
[----:B------:R0:W2:Y:S01]  /*03e0*/  LDG.E.U8 R24, desc[UR6][R6.64] ;  /* 0x0000000606187981 */ /* 0x0000a2000c1e1100 */
[----:B------:R-:W1:Y:S01]  /*03f0*/  LDC R8, c[0x0][0x3b0] ;  /* 0x0000ec00ff087b82 */ /* 0x000e620000000800 */
[----:B------:R-:W3:Y:S02]  /*0400*/  LDCU.64 UR4, c[0x0][0x3c8] ;  /* 0x00007900ff0477ac */ /* 0x000ee40008000a00 */
[----:B------:R-:W5:Y:S04]  /*0410*/  LDG.E.U8 R4, desc[UR6][R4.64] ;  /* 0x0000000604047981 */ /* 0x000f68000c1e1100 */
[----:B------:R4:W5:Y:S02]  /*0420*/  LDG.E.U8 R10, desc[UR6][R12.64] ;  /* 0x000000060c0a7981 */ /* 0x000964000c1e1100 */
[----:B---3-5:R-:W-:Y:S01]  /*0430*/  IADD3 R14, P0, PT, R3, UR4, RZ ;  /* 0x00000004030e7c10 */ /* 0x028fe2000ff1e0ff */
[----:B-1----:R-:W-:-:S04]  /*0440*/  IMAD R0, R8, 0x2, R3 ;  /* 0x0000000208007824 */ /* 0x002fc800078e0203 */
[C---:B------:R-:W-:Y:S01]  /*0450*/  IMAD.IADD R8, R0.reuse, 0x1, -R8 ;  /* 0x0000000100087824 */ /* 0x040fe200078e0a08 */
[----:B------:R-:W-:Y:S02]  /*0460*/  LEA.HI.X.SX32 R15, R3, UR5, 0x1, P0 ;  /* 0x00000005030f7c11 */ /* 0x000fe400080f0eff */
[----:B------:R-:W-:Y:S02]  /*0470*/  IADD3 R18, P1, PT, R0, UR4, RZ ;  /* 0x0000000400127c10 */ /* 0x000fe4000ff3e0ff */
[----:B------:R-:W-:Y:S01]  /*0480*/  IADD3 R16, P0, PT, R8, UR4, RZ ;  /* 0x0000000408107c10 */ /* 0x000fe2000ff1e0ff */
[----:B0-----:R-:W4:Y:S01]  /*0490*/  MUFU.RCP64H R7, 255 ;  /* 0x406fe00000077908 */ /* 0x001f220000001800 */
[----:B------:R-:W-:Y:S01]  /*04a0*/  LEA.HI.X.SX32 R19, R0, UR5, 0x1, P1 ;  /* 0x0000000500137c11 */ /* 0x000fe200088f0eff */
[----:B------:R-:W-:Y:S01]  /*04b0*/  HFMA2 R6, -RZ, RZ, 0, 5.9604644775390625e-08 ;  /* 0x00000001ff067431 */ /* 0x000fe200000001ff */
[----:B------:R-:W-:Y:S01]  /*04c0*/  LEA.HI.X.SX32 R17, R8, UR5, 0x1, P0 ;  /* 0x0000000508117c11 */ /* 0x000fe200080f0eff */
[----:B------:R-:W-:Y:S01]  /*04d0*/  IMAD.MOV.U32 R20, RZ, RZ, 0x0 ;  /* 0x00000000ff147424 */ /* 0x000fe200078e00ff */
[----:B------:R0:W5:Y:S04]  /*04e0*/  LDG.E.U8 R9, desc[UR6][R14.64] ;  /* 0x000000060e097981 */ /* 0x000168000c1e1100 */
[----:B------:R1:W5:Y:S04]  /*04f0*/  LDG.E.U8 R11, desc[UR6][R18.64] ;  /* 0x00000006120b7981 */ /* 0x000368000c1e1100 */
[----:B------:R1:W5:Y:S01]  /*0500*/  LDG.E.U8 R8, desc[UR6][R16.64] ;  /* 0x0000000610087981 */ /* 0x000362000c1e1100 */
[----:B------:R-:W-:-:S06]  /*0510*/  IMAD.MOV.U32 R21, RZ, RZ, 0x406fe000 ;  /* 0x406fe000ff157424 */ /* 0x000fcc00078e00ff */
[----:B----4-:R-:W-:-:S08]  /*0520*/  DFMA R12, R6, -R20, 1 ;  /* 0x3ff00000060c742b */ /* 0x010fd00000000814 */
[----:B------:R-:W-:-:S08]  /*0530*/  DFMA R12, R12, R12, R12 ;  /* 0x0000000c0c0c722b */ /* 0x000fd0000000000c */
[----:B------:R-:W-:-:S08]  /*0540*/  DFMA R12, R6, R12, R6 ;  /* 0x0000000c060c722b */ /* 0x000fd00000000006 */
[----:B------:R-:W-:-:S08]  /*0550*/  DFMA R6, R12, -R20, 1 ;  /* 0x3ff000000c06742b */ /* 0x000fd00000000814 */
[----:B------:R-:W-:Y:S01]  /*0560*/  DFMA R6, R12, R6, R12 ;  /* 0x000000060c06722b */ /* 0x000fe2000000000c */
[----:B------:R-:W-:Y:S01]  /*0570*/  BSSY.RECONVERGENT B1, `(.L_x_6) ;  /* 0x000000f000017945 */ /* 0x000fe20003800200 */
[----:B--2---:R-:W2:Y:S06]  /*0580*/  I2F.F64.U16 R24, R24 ;  /* 0x0000001800187312 */ /* 0x004eac0000101800 */
[----:B--2---:R-:W-:-:S08]  /*0590*/  DMUL R12, R24, R6 ;  /* 0x00000006180c7228 */ /* 0x004fd00000000000 */
[----:B0-----:R-:W-:-:S08]  /*05a0*/  DFMA R14, R12, -255, R24 ;  /* 0xc06fe0000c0e782b */ /* 0x001fd00000000018 */
[----:B------:R-:W-:Y:S01]  /*05b0*/  DFMA R12, R6, R14, R12 ;  /* 0x0000000e060c722b */ /* 0x000fe2000000000c */
[----:B------:R-:W-:-:S09]  /*05c0*/  FSETP.GEU.AND P1, PT, |R25|, 6.5827683646048100446e-37, PT ;  /* 0x036000001900780b */ /* 0x000fd20003f2e200 */
[----:B------:R-:W-:-:S05]  /*05d0*/  FFMA R0, RZ, 3.748046875, R13 ;  /* 0x406fe000ff007823 */ /* 0x000fca000000000d */
[----:B------:R-:W-:-:S13]  /*05e0*/  FSETP.GT.AND P0, PT, |R0|, 1.469367938527859385e-39, PT ;  /* 0x001000000000780b */ /* 0x000fda0003f04200 */
[----:B-1----:R-:W-:Y:S05]  /*05f0*/  @P0 BRA P1, `(.L_x_7) ;  /* 0x0000000000180947 */ /* 0x002fea0000800000 */
[----:B------:R-:W-:Y:S01]  /*0600*/  IMAD.MOV.U32 R5, RZ, RZ, RZ ;  /* 0x000000ffff057224 */ /* 0x000fe200078e00ff */
[----:B------:R-:W-:Y:S01]  /*0610*/  MOV R0, 0x640 ;  /* 0x0000064000007802 */ /* 0x000fe20000000f00 */
[----:B------:R-:W-:-:S07]  /*0620*/  IMAD.MOV.U32 R7, RZ, RZ, 0x406fe000 ;  /* 0x406fe000ff077424 */ /* 0x000fce00078e00ff */
[----:B-----5:R-:W-:Y:S05]  /*0630*/  CALL.REL.NOINC `($__internal_1_$__cuda_sm20_div_rn_f64_full) ;  /* 0x0000009800787944 */ /* 0x020fea0003c00000 */
[----:B------:R-:W-:Y:S02]  /*0640*/  IMAD.MOV.U32 R12, RZ, RZ, R5 ;  /* 0x000000ffff0c7224 */ /* 0x000fe400078e0005 */
[----:B------:R-:W-:-:S07]  /*0650*/  IMAD.MOV.U32 R13, RZ, RZ, R33 ;  /* 0x000000ffff0d7224 */ /* 0x000fce00078e0021 */
.L_x_7:
[----:B------:R-:W-:Y:S05]  /*0660*/  BSYNC.RECONVERGENT B1 ;  /* 0x0000000000017941 */ /* 0x000fea0003800200 */
.L_x_6:
[----:B------:R-:W0:Y:S01]  /*0670*/  MUFU.RCP64H R7, 255 ;  /* 0x406fe00000077908 */ /* 0x000e220000001800 */
[----:B------:R-:W-:Y:S01]  /*0680*/  MOV R14, 0x0 ;  /* 0x00000000000e7802 */ /* 0x000fe20000000f00 */
[----:B------:R-:W-:Y:S01]  /*0690*/  IMAD.MOV.U32 R15, RZ, RZ, 0x406fe000 ;  /* 0x406fe000ff0f7424 */ /* 0x000fe200078e00ff */
[----:B------:R-:W-:Y:S01]  /*06a0*/  BSSY.RECONVERGENT B1, `(.L_x_8) ;  /* 0x0000015000017945 */ /* 0x000fe20003800200 */
[----:B------:R-:W-:-:S04]  /*06b0*/  IMAD.MOV.U32 R6, RZ, RZ, 0x1 ;  /* 0x00000001ff067424 */ /* 0x000fc800078e00ff */
[----:B------:R-:W1:Y:S02]  /*06c0*/  I2F.F64.U16 R24, R4 ;  /* 0x0000000400187312 */ /* 0x000e640000101800 */
[----:B0-----:R-:W-:Y:S01]  /*06d0*/  DFMA R16, R6, -R14, 1 ;  /* 0x3ff000000610742b */ /* 0x001fe2000000080e */
[----:B-1----:R-:W-:-:S07]  /*06e0*/  FSETP.GEU.AND P1, PT, |R25|, 6.5827683646048100446e-37, PT ;  /* 0x036000001900780b */ /* 0x002fce0003f2e200 */
[----:B------:R-:W-:-:S08]  /*06f0*/  DFMA R16, R16, R16, R16 ;  /* 0x000000101010722b */ /* 0x000fd00000000010 */
[----:B------:R-:W-:-:S08]  /*0700*/  DFMA R16, R6, R16, R6 ;  /* 0x000000100610722b */ /* 0x000fd00000000006 */
[----:B------:R-:W-:-:S08]  /*0710*/  DFMA R14, R16, -R14, 1 ;  /* 0x3ff00000100e742b */ /* 0x000fd0000000080e */
[----:B------:R-:W-:-:S08]  /*0720*/  DFMA R16, R16, R14, R16 ;  /* 0x0000000e1010722b */ /* 0x000fd00000000010 */
[----:B------:R-:W-:-:S08]  /*0730*/  DMUL R14, R16, R24 ;  /* 0x00000018100e7228 */ /* 0x000fd00000000000 */
[----:B------:R-:W-:-:S08]  /*0740*/  DFMA R6, R14, -255, R24 ;  /* 0xc06fe0000e06782b */ /* 0x000fd00000000018 */
[----:B------:R-:W-:-:S10]  /*0750*/  DFMA R14, R16, R6, R14 ;  /* 0x00000006100e722b */ /* 0x000fd4000000000e */
[----:B------:R-:W-:-:S05]  /*0760*/  FFMA R0, RZ, 3.748046875, R15 ;  /* 0x406fe000ff007823 */ /* 0x000fca000000000f */
[----:B------:R-:W-:-:S13]  /*0770*/  FSETP.GT.AND P0, PT, |R0|, 1.469367938527859385e-39, PT ;  /* 0x001000000000780b */ /* 0x000fda0003f04200 */
[----:B------:R-:W-:Y:S05]  /*0780*/  @P0 BRA P1, `(.L_x_9) ;  /* 0x0000000000180947 */ /* 0x000fea0000800000 */
[----:B------:R-:W-:Y:S01]  /*0790*/  IMAD.MOV.U32 R5, RZ, RZ, RZ ;  /* 0x000000ffff057224 */ /* 0x000fe200078e00ff */
[----:B------:R-:W-:Y:S01]  /*07a0*/  MOV R0, 0x7d0 ;  /* 0x000007d000007802 */ /* 0x000fe20000000f00 */
[----:B------:R-:W-:-:S07]  /*07b0*/  IMAD.MOV.U32 R7, RZ, RZ, 0x406fe000 ;  /* 0x406fe000ff077424 */ /* 0x000fce00078e00ff */
[----:B-----5:R-:W-:Y:S05]  /*07c0*/  CALL.REL.NOINC `($__internal_1_$__cuda_sm20_div_rn_f64_full) ;  /* 0x0000009800147944 */ /* 0x020fea0003c00000 */
[----:B------:R-:W-:Y:S01]  /*07d0*/  MOV R14, R5 ;  /* 0x00000005000e7202 */ /* 0x000fe20000000f00 */
[----:B------:R-:W-:-:S07]  /*07e0*/  IMAD.MOV.U32 R15, RZ, RZ, R33 ;  /* 0x000000ffff0f7224 */ /* 0x000fce00078e0021 */
.L_x_9:
[----:B------:R-:W-:Y:S05]  /*07f0*/  BSYNC.RECONVERGENT B1 ;  /* 0x0000000000017941 */ /* 0x000fea0003800200 */
.L_x_8:
[----:B------:R-:W0:Y:S01]  /*0800*/  MUFU.RCP64H R5, 255 ;  /* 0x406fe00000057908 */ /* 0x000e220000001800 */
[----:B------:R-:W-:Y:S01]  /*0810*/  IMAD.MOV.U32 R6, RZ, RZ, 0x0 ;  /* 0x00000000ff067424 */ /* 0x000fe200078e00ff */
[----:B------:R-:W-:Y:S01]  /*0820*/  BSSY.RECONVERGENT B1, `(.L_x_10) ;  /* 0x0000016000017945 */ /* 0x000fe20003800200 */
[----:B------:R-:W-:Y:S02]  /*0830*/  IMAD.MOV.U32 R7, RZ, RZ, 0x406fe000 ;  /* 0x406fe000ff077424 */ /* 0x000fe400078e00ff */
[----:B------:R-:W-:-:S03]  /*0840*/  IMAD.MOV.U32 R4, RZ, RZ, 0x1 ;  /* 0x00000001ff047424 */ /* 0x000fc600078e00ff */
[----:B------:R-:W1:Y:S03]  /*0850*/  I2F.F64.U16 R24, R10 ;  /* 0x0000000a00187312 */ /* 0x000e660000101800 */
        /* <DEDUP_REMOVED lines=12> */
[----:B------:R-:W-:Y:S01]  /*0920*/  MOV R5, RZ ;  /* 0x000000ff00057202 */ /* 0x000fe20000000f00 */
[----:B------:R-:W-:Y:S01]  /*0930*/  IMAD.MOV.U32 R7, RZ, RZ, 0x406fe000 ;  /* 0x406fe000ff077424 */ /* 0x000fe200078e00ff */
[----:B------:R-:W-:-:S07]  /*0940*/  MOV R0, 0x960 ;  /* 0x0000096000007802 */ /* 0x000fce0000000f00 */
[----:B-----5:R-:W-:Y:S05]  /*0950*/  CALL.REL.NOINC `($__internal_1_$__cuda_sm20_div_rn_f64_full) ;  /* 0x0000009400b07944 */ /* 0x020fea0003c00000 */
[----:B------:R-:W-:Y:S02]  /*0960*/  IMAD.MOV.U32 R16, RZ, RZ, R5 ;  /* 0x000000ffff107224 */ /* 0x000fe400078e0005 */
[----:B------:R-:W-:-:S07]  /*0970*/  IMAD.MOV.U32 R17, RZ, RZ, R33 ;  /* 0x000000ffff117224 */ /* 0x000fce00078e0021 */
.L_x_11:
[----:B------:R-:W-:Y:S05]  /*0980*/  BSYNC.RECONVERGENT B1 ;  /* 0x0000000000017941 */ /* 0x000fea0003800200 */
.L_x_10:
[----:B------:R-:W-:Y:S01]  /*0990*/  UMOV UR4, 0xc63f1412 ;  /* 0xc63f141200047882 */ /* 0x000fe20000000000 */
[----:B------:R-:W-:Y:S01]  /*09a0*/  UMOV UR5, 0x3fa4b5dc ;  /* 0x3fa4b5dc00057882 */ /* 0x000fe20000000000 */
[----:B------:R-:W-:Y:S01]  /*09b0*/  BSSY.RECONVERGENT B1, `(.L_x_12) ;  /* 0x0000051000017945 */ /* 0x000fe20003800200 */
[----:B------:R-:W-:-:S14]  /*09c0*/  DSETP.GT.AND P0, PT, R12, UR4, PT ;  /* 0x000000040c007e2a */ /* 0x000fdc000bf04000 */
[----:B------:R-:W-:Y:S05]  /*09d0*/  @!P0 BRA `(.L_x_13) ;  /* 0x0000000000cc8947 */ /* 0x000fea0003800000 */
[----:B------:R-:W0:Y:S01]  /*09e0*/  MUFU.RCP64H R5, 1.0549993515014648438 ;  /* 0x3ff0e14700057908 */ /* 0x000e220000001800 */
[----:B------:R-:W-:Y:S01]  /*09f0*/  IMAD.MOV.U32 R18, RZ, RZ, -0x51eb851f ;  /* 0xae147ae1ff127424 */ /* 0x000fe200078e00ff */
[----:B------:R-:W-:Y:S01]  /*0a00*/  MOV R19, 0x3ff0e147 ;  /* 0x3ff0e14700137802 */ /* 0x000fe20000000f00 */
[----:B------:R-:W-:Y:S01]  /*0a10*/  IMAD.MOV.U32 R4, RZ, RZ, 0x1 ;  /* 0x00000001ff047424 */ /* 0x000fe200078e00ff */
[----:B------:R-:W-:Y:S01]  /*0a20*/  UMOV UR4, 0xc28f5c29 ;  /* 0xc28f5c2900047882 */ /* 0x000fe20000000000 */
[----:B------:R-:W-:Y:S01]  /*0a30*/  UMOV UR5, 0x3fac28f5 ;  /* 0x3fac28f500057882 */ /* 0x000fe20000000000 */
[----:B------:R-:W-:Y:S01]  /*0a40*/  BSSY.RECONVERGENT B2, `(.L_x_14) ;  /* 0x0000014000027945 */ /* 0x000fe20003800200 */
[----:B------:R-:W-:Y:S02]  /*0a50*/  DADD R24, R12, UR4 ;  /* 0x000000040c187e29 */ /* 0x000fe40008000000 */
[----:B0-----:R-:W-:-:S08]  /*0a60*/  DFMA R6, R4, -R18, 1 ;  /* 0x3ff000000406742b */ /* 0x001fd00000000812 */
[----:B------:R-:W-:Y:S01]  /*0a70*/  FSETP.GEU.AND P1, PT, |R25|, 6.5827683646048100446e-37, PT ;  /* 0x036000001900780b */ /* 0x000fe20003f2e200 */
[----:B------:R-:W-:-:S08]  /*0a80*/  DFMA R6, R6, R6, R6 ;  /* 0x000000060606722b */ /* 0x000fd00000000006 */
[----:B------:R-:W-:-:S08]  /*0a90*/  DFMA R6, R4, R6, R4 ;  /* 0x000000060406722b */ /* 0x000fd00000000004 */
[----:B------:R-:W-:-:S08]  /*0aa0*/  DFMA R4, R6, -R18, 1 ;  /* 0x3ff000000604742b */ /* 0x000fd00000000812 */
[----:B------:R-:W-:-:S08]  /*0ab0*/  DFMA R4, R6, R4, R6 ;  /* 0x000000040604722b */ /* 0x000fd00000000006 */
[----:B------:R-:W-:-:S08]  /*0ac0*/  DMUL R12, R24, R4 ;  /* 0x00000004180c7228 */ /* 0x000fd00000000000 */
[----:B------:R-:W-:-:S08]  /*0ad0*/  DFMA R6, R12, -R18, R24 ;  /* 0x800000120c06722b */ /* 0x000fd00000000018 */
[----:B------:R-:W-:-:S10]  /*0ae0*/  DFMA R12, R4, R6, R12 ;  /* 0x00000006040c722b */ /* 0x000fd4000000000c */
[----:B------:R-:W-:-:S05]  /*0af0*/  FFMA R0, RZ, 1.8818749189376831055, R13 ;  /* 0x3ff0e147ff007823 */ /* 0x000fca000000000d */
[----:B------:R-:W-:-:S13]  /*0b00*/  FSETP.GT.AND P0, PT, |R0|, 1.469367938527859385e-39, PT ;  /* 0x001000000000780b */ /* 0x000fda0003f04200 */
[----:B------:R-:W-:Y:S05]  /*0b10*/  @P0 BRA P1, `(.L_x_15) ;  /* 0x0000000000180947 */ /* 0x000fea0000800000 */
[----:B------:R-:W-:Y:S01]  /*0b20*/  IMAD.MOV.U32 R5, RZ, RZ, -0x51eb851f ;  /* 0xae147ae1ff057424 */ /* 0x000fe200078e00ff */
[----:B------:R-:W-:Y:S01]  /*0b30*/  MOV R0, 0xb60 ;  /* 0x00000b6000007802 */ /* 0x000fe20000000f00 */
[----:B------:R-:W-:-:S07]  /*0b40*/  IMAD.MOV.U32 R7, RZ, RZ, 0x3ff0e147 ;  /* 0x3ff0e147ff077424 */ /* 0x000fce00078e00ff */
[----:B-----5:R-:W-:Y:S05]  /*0b50*/  CALL.REL.NOINC `($__internal_1_$__cuda_sm20_div_rn_f64_full) ;  /* 0x0000009400307944 */ /* 0x020fea0003c00000 */
[----:B------:R-:W-:Y:S01]  /*0b60*/  IMAD.MOV.U32 R12, RZ, RZ, R5 ;  /* 0x000000ffff0c7224 */ /* 0x000fe200078e0005 */
[----:B------:R-:W-:-:S07]  /*0b70*/  MOV R13, R33 ;  /* 0x00000021000d7202 */ /* 0x000fce0000000f00 */
.L_x_15:
[----:B------:R-:W-:Y:S05]  /*0b80*/  BSYNC.RECONVERGENT B2 ;  /* 0x0000000000027941 */ /* 0x000fea0003800200 */
.L_x_14:
[----:B------:R-:W-:Y:S01]  /*0b90*/  DSETP.NEU.AND P0, PT, R12, RZ, PT ;  /* 0x000000ff0c00722a */ /* 0x000fe20003f0d000 */
[----:B------:R-:W-:-:S13]  /*0ba0*/  BSSY.RECONVERGENT B0, `(.L_x_16) ;  /* 0x000000a000007945 */ /* 0x000fda0003800200 */
[----:B------:R-:W-:Y:S01]  /*0bb0*/  @!P0 CS2R R4, SRZ ;  /* 0x0000000000048805 */ /* 0x000fe2000001ff00 */
[----:B------:R-:W-:Y:S06]  /*0bc0*/  @!P0 BRA `(.L_x_17) ;  /* 0x00000000001c8947 */ /* 0x000fec0003800000 */
[----:B------:R-:W-:Y:S01]  /*0bd0*/  IMAD.MOV.U32 R6, RZ, RZ, R12 ;  /* 0x000000ffff067224 */ /* 0x000fe200078e000c */
[----:B------:R-:W-:Y:S01]  /*0be0*/  MOV R0, 0xc10 ;  /* 0x00000c1000007802 */ /* 0x000fe20000000f00 */
[----:B------:R-:W-:-:S07]  /*0bf0*/  IMAD.MOV.U32 R5, RZ, RZ, R13 ;  /* 0x000000ffff057224 */ /* 0x000fce00078e000d */
[----:B-----5:R-:W-:Y:S05]  /*0c00*/  CALL.REL.NOINC `($_ZN13cuda_renderer19compute_render_costEPfPiS1_S1_S0_fiiS0_PhS2_S0_S2_S1_S1_if$__internal_accurate_pow) ;  /* 0x000000a000807944 */ /* 0x020fea0003c00000 */
[----:B------:R-:W-:-:S04]  /*0c10*/  ISETP.GE.AND P0, PT, R13, RZ, PT ;  /* 0x000000ff0d00720c */ /* 0x000fc80003f06270 */
[----:B------:R-:W-:Y:S02]  /*0c20*/  FSEL R4, R5, RZ, P0 ;  /* 0x000000ff05047208 */ /* 0x000fe40000000000 */
[----:B------:R-:W-:-:S07]  /*0c30*/  FSEL R5, R6, -QNAN , P0 ;  /* 0xfff8000006057808 */ /* 0x000fce0000000000 */
.L_x_17:
[----:B------:R-:W-:Y:S05]  /*0c40*/  BSYNC.RECONVERGENT B0 ;  /* 0x0000000000007941 */ /* 0x000fea0003800200 */
.L_x_16:
[----:B------:R-:W-:Y:S01]  /*0c50*/  UMOV UR4, 0x33333333 ;  /* 0x3333333300047882 */ /* 0x000fe20000000000 */
[----:B------:R-:W-:Y:S01]  /*0c60*/  UMOV UR5, 0x40033333 ;  /* 0x4003333300057882 */ /* 0x000fe20000000000 */
[C---:B------:R-:W-:Y:S02]  /*0c70*/  DSETP.NEU.AND P1, PT, R12.reuse, 1, PT ;  /* 0x3ff000000c00742a */ /* 0x040fe40003f2d000 */
[----:B------:R-:W-:-:S10]  /*0c80*/  DADD R6, R12, UR4 ;  /* 0x000000040c067e29 */ /* 0x000fd40008000000 */
[----:B------:R-:W-:-:S04]  /*0c90*/  LOP3.LUT R6, R7, 0x7ff00000, RZ, 0xc0, !PT ;  /* 0x7ff0000007067812 */ /* 0x000fc800078ec0ff */
[----:B------:R-:W-:-:S13]  /*0ca0*/  ISETP.NE.AND P0, PT, R6, 0x7ff00000, PT ;  /* 0x7ff000000600780c */ /* 0x000fda0003f05270 */
[----:B------:R-:W-:-:S14]  /*0cb0*/  DSETP.NEU.OR P0, PT, R12, +INF , P0 ;  /* 0x7ff000000c00742a */ /* 0x000fdc000070d400 */
[----:B------:R-:W-:Y:S02]  /*0cc0*/  @!P0 IMAD.MOV.U32 R4, RZ, RZ, 0x0 ;  /* 0x00000000ff048424 */ /* 0x000fe400078e00ff */
[----:B------:R-:W-:-:S03]  /*0cd0*/  @!P0 IMAD.MOV.U32 R5, RZ, RZ, 0x7ff00000 ;  /* 0x7ff00000ff058424 */ /* 0x000fc600078e00ff */
[----:B------:R-:W-:Y:S02]  /*0ce0*/  FSEL R12, R4, RZ, P1 ;  /* 0x000000ff040c7208 */ /* 0x000fe40000800000 */
[----:B------:R-:W-:Y:S01]  /*0cf0*/  FSEL R13, R5, 1.875, P1 ;  /* 0x3ff00000050d7808 */ /* 0x000fe20000800000 */
[----:B------:R-:W-:Y:S06]  /*0d00*/  BRA `(.L_x_18) ;  /* 0x00000000006c7947 */ /* 0x000fec0003800000 */
.L_x_13:
[----:B------:R-:W0:Y:S01]  /*0d10*/  MUFU.RCP64H R5, 12.9199981689453125 ;  /* 0x4029d70a00057908 */ /* 0x000e220000001800 */
[----:B------:R-:W-:Y:S01]  /*0d20*/  MOV R18, 0x3d70a3d7 ;  /* 0x3d70a3d700127802 */ /* 0x000fe20000000f00 */
[----:B------:R-:W-:Y:S01]  /*0d30*/  IMAD.MOV.U32 R19, RZ, RZ, 0x4029d70a ;  /* 0x4029d70aff137424 */ /* 0x000fe200078e00ff */
[----:B------:R-:W-:Y:S01]  /*0d40*/  FSETP.GEU.AND P1, PT, |R13|, 6.5827683646048100446e-37, PT ;  /* 0x036000000d00780b */ /* 0x000fe20003f2e200 */
[----:B------:R-:W-:Y:S01]  /*0d50*/  IMAD.MOV.U32 R4, RZ, RZ, 0x1 ;  /* 0x00000001ff047424 */ /* 0x000fe200078e00ff */
[----:B------:R-:W-:Y:S05]  /*0d60*/  BSSY.RECONVERGENT B2, `(.L_x_19) ;  /* 0x0000013000027945 */ /* 0x000fea0003800200 */
[----:B0-----:R-:W-:-:S08]  /*0d70*/  DFMA R6, R4, -R18, 1 ;  /* 0x3ff000000406742b */ /* 0x001fd00000000812 */
[----:B------:R-:W-:-:S08]  /*0d80*/  DFMA R6, R6, R6, R6 ;  /* 0x000000060606722b */ /* 0x000fd00000000006 */
[----:B------:R-:W-:-:S08]  /*0d90*/  DFMA R6, R4, R6, R4 ;  /* 0x000000060406722b */ /* 0x000fd00000000004 */
[----:B------:R-:W-:-:S08]  /*0da0*/  DFMA R4, R6, -R18, 1 ;  /* 0x3ff000000604742b */ /* 0x000fd00000000812 */
[----:B------:R-:W-:-:S08]  /*0db0*/  DFMA R4, R6, R4, R6 ;  /* 0x000000040604722b */ /* 0x000fd00000000006 */
[----:B------:R-:W-:-:S08]  /*0dc0*/  DMUL R32, R4, R12 ;  /* 0x0000000c04207228 */ /* 0x000fd00000000000 */
[----:B------:R-:W-:-:S08]  /*0dd0*/  DFMA R6, R32, -R18, R12 ;  /* 0x800000122006722b */ /* 0x000fd0000000000c */
[----:B------:R-:W-:-:S10]  /*0de0*/  DFMA R32, R4, R6, R32 ;  /* 0x000000060420722b */ /* 0x000fd40000000020 */
[----:B------:R-:W-:-:S05]  /*0df0*/  FFMA R0, RZ, 2.6537499427795410156, R33 ;  /* 0x4029d70aff007823 */ /* 0x000fca0000000021 */
[----:B------:R-:W-:-:S13]  /*0e00*/  FSETP.GT.AND P0, PT, |R0|, 1.469367938527859385e-39, PT ;  /* 0x001000000000780b */ /* 0x000fda0003f04200 */
[----:B------:R-:W-:Y:S05]  /*0e10*/  @P0 BRA P1, `(.L_x_20) ;  /* 0x00000000001c0947 */ /* 0x000fea0000800000 */
[----:B------:R-:W-:Y:S01]  /*0e20*/  IMAD.MOV.U32 R24, RZ, RZ, R12 ;  /* 0x000000ffff187224 */ /* 0x000fe200078e000c */
[----:B------:R-:W-:Y:S01]  /*0e30*/  MOV R5, 0x3d70a3d7 ;  /* 0x3d70a3d700057802 */ /* 0x000fe20000000f00 */
[----:B------:R-:W-:Y:S01]  /*0e40*/  IMAD.MOV.U32 R25, RZ, RZ, R13 ;  /* 0x000000ffff197224 */ /* 0x000fe200078e000d */
[----:B------:R-:W-:Y:S01]  /*0e50*/  MOV R0, 0xe80 ;  /* 0x00000e8000007802 */ /* 0x000fe20000000f00 */
[----:B------:R-:W-:-:S07]  /*0e60*/  IMAD.MOV.U32 R7, RZ, RZ, 0x4029d70a ;  /* 0x4029d70aff077424 */ /* 0x000fce00078e00ff */
[----:B-----5:R-:W-:Y:S05]  /*0e70*/  CALL.REL.NOINC `($__internal_1_$__cuda_sm20_div_rn_f64_full) ;  /* 0x0000009000687944 */ /* 0x020fea0003c00000 */
[----:B------:R-:W-:-:S07]  /*0e80*/  IMAD.MOV.U32 R32, RZ, RZ, R5 ;  /* 0x000000ffff207224 */ /* 0x000fce00078e0005 */
.L_x_20:
[----:B------:R-:W-:Y:S05]  /*0e90*/  BSYNC.RECONVERGENT B2 ;  /* 0x0000000000027941 */ /* 0x000fea0003800200 */
.L_x_19:
[----:B------:R-:W-:Y:S02]  /*0ea0*/  IMAD.MOV.U32 R12, RZ, RZ, R32 ;  /* 0x000000ffff0c7224 */ /* 0x000fe400078e0020 */
[----:B------:R-:W-:-:S07]  /*0eb0*/  IMAD.MOV.U32 R13, RZ, RZ, R33 ;  /* 0x000000ffff0d7224 */ /* 0x000fce00078e0021 */
.L_x_18:
[----:B------:R-:W-:Y:S05]  /*0ec0*/  BSYNC.RECONVERGENT B1 ;  /* 0x0000000000017941 */ /* 0x000fea0003800200 */
.L_x_12:
[----:B------:R-:W-:Y:S01]  /*0ed0*/  UMOV UR4, 0xc63f1412 ;  /* 0xc63f141200047882 */ /* 0x000fe20000000000 */
[----:B------:R-:W-:Y:S01]  /*0ee0*/  UMOV UR5, 0x3fa4b5dc ;  /* 0x3fa4b5dc00057882 */ /* 0x000fe20000000000 */
[----:B------:R-:W-:Y:S01]  /*0ef0*/  BSSY.RECONVERGENT B1, `(.L_x_21) ;  /* 0x0000051000017945 */ /* 0x000fe20003800200 */
[----:B------:R-:W-:-:S14]  /*0f00*/  DSETP.GT.AND P0, PT, R14, UR4, PT ;  /* 0x000000040e007e2a */ /* 0x000fdc000bf04000 */
[----:B------:R-:W-:Y:S05]  /*0f10*/  @!P0 BRA `(.L_x_22) ;  /* 0x0000000000cc8947 */ /* 0x000fea0003800000 */
[----:B------:R-:W0:Y:S01]  /*0f20*/  MUFU.RCP64H R5, 1.0549993515014648438 ;  /* 0x3ff0e14700057908 */ /* 0x000e220000001800 */
[----:B------:R-:W-:Y:S01]  /*0f30*/  MOV R6, 0xae147ae1 ;  /* 0xae147ae100067802 */ /* 0x000fe20000000f00 */
[----:B------:R-:W-:Y:S01]  /*0f40*/  IMAD.MOV.U32 R7, RZ, RZ, 0x3ff0e147 ;  /* 0x3ff0e147ff077424 */ /* 0x000fe200078e00ff */
[----:B------:R-:W-:Y:S01]  /*0f50*/  UMOV UR4, 0xc28f5c29 ;  /* 0xc28f5c2900047882 */ /* 0x000fe20000000000 */
[----:B------:R-:W-:Y:S01]  /*0f60*/  IMAD.MOV.U32 R4, RZ, RZ, 0x1 ;  /* 0x00000001ff047424 */ /* 0x000fe200078e00ff */
[----:B------:R-:W-:Y:S01]  /*0f70*/  UMOV UR5, 0x3fac28f5 ;  /* 0x3fac28f500057882 */ /* 0x000fe20000000000 */
[----:B------:R-:W-:Y:S01]  /*0f80*/  BSSY.RECONVERGENT B2, `(.L_x_23) ;  /* 0x0000014000027945 */ /* 0x000fe20003800200 */
[----:B------:R-:W-:-:S03]  /*0f90*/  DADD R24, R14, UR4 ;  /* 0x000000040e187e29 */ /* 0x000fc60008000000 */
[----:B0-----:R-:W-:-:S07]  /*0fa0*/  DFMA R18, R4, -R6, 1 ;  /* 0x3ff000000412742b */ /* 0x001fce0000000806 */
        /* <DEDUP_REMOVED lines=15> */
[----:B------:R-:W-:Y:S01]  /*10a0*/  MOV R14, R5 ;  /* 0x00000005000e7202 */ /* 0x000fe20000000f00 */
[----:B------:R-:W-:-:S07]  /*10b0*/  IMAD.MOV.U32 R15, RZ, RZ, R33 ;  /* 0x000000ffff0f7224 */ /* 0x000fce00078e0021 */
.L_x_24:
[----:B------:R-:W-:Y:S05]  /*10c0*/  BSYNC.RECONVERGENT B2 ;  /* 0x0000000000027941 */ /* 0x000fea0003800200 */
.L_x_23:
        /* <DEDUP_REMOVED lines=11> */
.L_x_26:
[----:B------:R-:W-:Y:S05]  /*1180*/  BSYNC.RECONVERGENT B0 ;  /* 0x0000000000007941 */ /* 0x000fea0003800200 */
.L_x_25:
[----:B------:R-:W-:Y:S01]  /*1190*/  UMOV UR4, 0x33333333 ;  /* 0x3333333300047882 */ /* 0x000fe20000000000 */
[----:B------:R-:W-:Y:S01]  /*11a0*/  UMOV UR5, 0x40033333 ;  /* 0x4003333300057882 */ /* 0x000fe20000000000 */
[C---:B------:R-:W-:Y:S02]  /*11b0*/  DSETP.NEU.AND P1, PT, R14.reuse, 1, PT ;  /* 0x3ff000000e00742a */ /* 0x040fe40003f2d000 */
[----:B------:R-:W-:-:S10]  /*11c0*/  DADD R6, R14, UR4 ;  /* 0x000000040e067e29 */ /* 0x000fd40008000000 */
[----:B------:R-:W-:-:S04]  /*11d0*/  LOP3.LUT R6, R7, 0x7ff00000, RZ, 0xc0, !PT ;  /* 0x7ff0000007067812 */ /* 0x000fc800078ec0ff */
[----:B------:R-:W-:-:S13]  /*11e0*/  ISETP.NE.AND P0, PT, R6, 0x7ff00000, PT ;  /* 0x7ff000000600780c */ /* 0x000fda0003f05270 */
[----:B------:R-:W-:-:S14]  /*11f0*/  DSETP.NEU.OR P0, PT, R14, +INF , P0 ;  /* 0x7ff000000e00742a */ /* 0x000fdc000070d400 */
[----:B------:R-:W-:Y:S01]  /*1200*/  @!P0 IMAD.MOV.U32 R4, RZ, RZ, 0x0 ;  /* 0x00000000ff048424 */ /* 0x000fe200078e00ff */
[----:B------:R-:W-:-:S04]  /*1210*/  @!P0 MOV R5, 0x7ff00000 ;  /* 0x7ff0000000058802 */ /* 0x000fc80000000f00 */
[----:B------:R-:W-:Y:S02]  /*1220*/  FSEL R14, R4, RZ, P1 ;  /* 0x000000ff040e7208 */ /* 0x000fe40000800000 */
[----:B------:R-:W-:Y:S01]  /*1230*/  FSEL R15, R5, 1.875, P1 ;  /* 0x3ff00000050f7808 */ /* 0x000fe20000800000 */
[----:B------:R-:W-:Y:S06]  /*1240*/  BRA `(.L_x_27) ;  /* 0x00000000006c7947 */ /* 0x000fec0003800000 */
.L_x_22:
[----:B------:R-:W0:Y:S01]  /*1250*/  MUFU.RCP64H R5, 12.9199981689453125 ;  /* 0x4029d70a00057908 */ /* 0x000e220000001800 */
[----:B------:R-:W-:Y:S01]  /*1260*/  IMAD.MOV.U32 R6, RZ, RZ, 0x3d70a3d7 ;  /* 0x3d70a3d7ff067424 */ /* 0x000fe200078e00ff */
[----:B------:R-:W-:Y:S01]  /*1270*/  FSETP.GEU.AND P1, PT, |R15|, 6.5827683646048100446e-37, PT ;  /* 0x036000000f00780b */ /* 0x000fe20003f2e200 */
[----:B------:R-:W-:Y:S01]  /*1280*/  IMAD.MOV.U32 R7, RZ, RZ, 0x4029d70a ;  /* 0x4029d70aff077424 */ /* 0x000fe200078e00ff */
[----:B------:R-:W-:Y:S01]  /*1290*/  BSSY.RECONVERGENT B2, `(.L_x_28) ;  /* 0x0000014000027945 */ /* 0x000fe20003800200 */
[----:B------:R-:W-:-:S06]  /*12a0*/  IMAD.MOV.U32 R4, RZ, RZ, 0x1 ;  /* 0x00000001ff047424 */ /* 0x000fcc00078e00ff */
        /* <DEDUP_REMOVED lines=12> */
[----:B------:R-:W-:Y:S01]  /*1370*/  MOV R25, R15 ;  /* 0x0000000f00197202 */ /* 0x000fe20000000f00 */
[----:B------:R-:W-:Y:S01]  /*1380*/  IMAD.MOV.U32 R5, RZ, RZ, 0x3d70a3d7 ;  /* 0x3d70a3d7ff057424 */ /* 0x000fe200078e00ff */
[----:B------:R-:W-:Y:S01]  /*1390*/  MOV R0, 0x13c0 ;  /* 0x000013c000007802 */ /* 0x000fe20000000f00 */
[----:B------:R-:W-:-:S07]  /*13a0*/  IMAD.MOV.U32 R7, RZ, RZ, 0x4029d70a ;  /* 0x4029d70aff077424 */ /* 0x000fce00078e00ff */
[----:B-----5:R-:W-:Y:S05]  /*13b0*/  CALL.REL.NOINC `($__internal_1_$__cuda_sm20_div_rn_f64_full) ;  /* 0x0000008c00187944 */ /* 0x020fea0003c00000 */
[----:B------:R-:W-:-:S07]  /*13c0*/  IMAD.MOV.U32 R32, RZ, RZ, R5 ;  /* 0x000000ffff207224 */ /* 0x000fce00078e0005 */
.L_x_29:
[----:B------:R-:W-:Y:S05]  /*13d0*/  BSYNC.RECONVERGENT B2 ;  /* 0x0000000000027941 */ /* 0x000fea0003800200 */
.L_x_28:
[----:B------:R-:W-:Y:S01]  /*13e0*/  IMAD.MOV.U32 R14, RZ, RZ, R32 ;  /* 0x000000ffff0e7224 */ /* 0x000fe200078e0020 */
[----:B------:R-:W-:-:S07]  /*13f0*/  MOV R15, R33 ;  /* 0x00000021000f7202 */ /* 0x000fce0000000f00 */
.L_x_27:
[----:B------:R-:W-:Y:S05]  /*1400*/  BSYNC.RECONVERGENT B1 ;  /* 0x0000000000017941 */ /* 0x000fea0003800200 */
.L_x_21:
[----:B------:R-:W-:Y:S01]  /*1410*/  UMOV UR4, 0xc63f1412 ;  /* 0xc63f141200047882 */ /* 0x000fe20000000000 */
[----:B------:R-:W-:Y:S01]  /*1420*/  UMOV UR5, 0x3fa4b5dc ;  /* 0x3fa4b5dc00057882 */ /* 0x000fe20000000000 */
[----:B------:R-:W-:Y:S01]  /*1430*/  BSSY.RECONVERGENT B1, `(.L_x_30) ;  /* 0x000004f000017945 */ /* 0x000fe20003800200 */
[----:B------:R-:W-:-:S14]  /*1440*/  DSETP.GT.AND P0, PT, R16, UR4, PT ;  /* 0x0000000410007e2a */ /* 0x000fdc000bf04000 */
[----:B------:R-:W-:Y:S05]  /*1450*/  @!P0 BRA `(.L_x_31) ;  /* 0x0000000000cc8947 */ /* 0x000fea0003800000 */
[----:B------:R-:W0:Y:S01]  /*1460*/  MUFU.RCP64H R5, 1.0549993515014648438 ;  /* 0x3ff0e14700057908 */ /* 0x000e220000001800 */
[----:B------:R-:W-:Y:S01]  /*1470*/  IMAD.MOV.U32 R6, RZ, RZ, -0x51eb851f ;  /* 0xae147ae1ff067424 */ /* 0x000fe200078e00ff */
[----:B------:R-:W-:Y:S01]  /*1480*/  UMOV UR4, 0xc28f5c29 ;  /* 0xc28f5c2900047882 */ /* 0x000fe20000000000 */
[----:B------:R-:W-:Y:S01]  /*1490*/  IMAD.MOV.U32 R7, RZ, RZ, 0x3ff0e147 ;  /* 0x3ff0e147ff077424 */ /* 0x000fe200078e00ff */
[----:B------:R-:W-:Y:S01]  /*14a0*/  UMOV UR5, 0x3fac28f5 ;  /* 0x3fac28f500057882 */ /* 0x000fe20000000000 */
[----:B------:R-:W-:Y:S01]  /*14b0*/  IMAD.MOV.U32 R4, RZ, RZ, 0x1 ;  /* 0x00000001ff047424 */ /* 0x000fe200078e00ff */
[----:B------:R-:W-:Y:S01]  /*14c0*/  DADD R24, R16, UR4 ;  /* 0x0000000410187e29 */ /* 0x000fe20008000000 */
[----:B------:R-:W-:Y:S09]  /*14d0*/  BSSY.RECONVERGENT B2, `(.L_x_32) ;  /* 0x0000013000027945 */ /* 0x000ff20003800200 */
[----:B------:R-:W-:Y:S01]  /*14e0*/  FSETP.GEU.AND P1, PT, |R25|, 6.5827683646048100446e-37, PT ;  /* 0x036000001900780b */ /* 0x000fe20003f2e200 */
        /* <DEDUP_REMOVED lines=12> */
[----:B------:R-:W-:Y:S02]  /*15b0*/  MOV R7, 0x3ff0e147 ;  /* 0x3ff0e14700077802 */ /* 0x000fe40000000f00 */
[----:B------:R-:W-:-:S07]  /*15c0*/  MOV R0, 0x15e0 ;  /* 0x000015e000007802 */ /* 0x000fce0000000f00 */
[----:B-----5:R-:W-:Y:S05]  /*15d0*/  CALL.REL.NOINC `($__internal_1_$__cuda_sm20_div_rn_f64_full) ;  /* 0x0000008800907944 */ /* 0x020fea0003c00000 */
[----:B------:R-:W-:Y:S02]  /*15e0*/  IMAD.MOV.U32 R16, RZ, RZ, R5 ;  /* 0x000000ffff107224 */ /* 0x000fe400078e0005 */
[----:B------:R-:W-:-:S07]  /*15f0*/  IMAD.MOV.U32 R17, RZ, RZ, R33 ;  /* 0x000000ffff117224 */ /* 0x000fce00078e0021 */
.L_x_33:
[----:B------:R-:W-:Y:S05]  /*1600*/  BSYNC.RECONVERGENT B2 ;  /* 0x0000000000027941 */ /* 0x000fea0003800200 */
.L_x_32:
        /* <DEDUP_REMOVED lines=11> */
.L_x_35:
[----:B------:R-:W-:Y:S05]  /*16c0*/  BSYNC.RECONVERGENT B0 ;  /* 0x0000000000007941 */ /* 0x000fea0003800200 */
.L_x_34:
        /* <DEDUP_REMOVED lines=12> */
.L_x_31:
        /* <DEDUP_REMOVED lines=17> */
[----:B------:R-:W-:Y:S01]  /*18a0*/  MOV R24, R16 ;  /* 0x0000001000187202 */ /* 0x000fe20000000f00 */
[----:B------:R-:W-:Y:S01]  /*18b0*/  IMAD.MOV.U32 R25, RZ, RZ, R17 ;  /* 0x000000ffff197224 */ /* 0x000fe200078e0011 */
[----:B------:R-:W-:Y:S01]  /*18c0*/  MOV R0, 0x1900 ;  /* 0x0000190000007802 */ /* 0x000fe20000000f00 */
[----:B------:R-:W-:Y:S02]  /*18d0*/  IMAD.MOV.U32 R5, RZ, RZ, 0x3d70a3d7 ;  /* 0x3d70a3d7ff057424 */ /* 0x000fe400078e00ff */
[----:B------:R-:W-:-:S07]  /*18e0*/  IMAD.MOV.U32 R7, RZ, RZ, 0x4029d70a ;  /* 0x4029d70aff077424 */ /* 0x000fce00078e00ff */
[----:B-----5:R-:W-:Y:S05]  /*18f0*/  CALL.REL.NOINC `($__internal_1_$__cuda_sm20_div_rn_f64_full) ;  /* 0x0000008400c87944 */ /* 0x020fea0003c00000 */
[----:B------:R-:W-:-:S07]  /*1900*/  IMAD.MOV.U32 R32, RZ, RZ, R5 ;  /* 0x000000ffff207224 */ /* 0x000fce00078e0005 */
.L_x_37:
[----:B------:R-:W-:Y:S05]  /*1910*/  BSYNC.RECONVERGENT B2 ;  /* 0x0000000000027941 */ /* 0x000fea0003800200 */
.L_x_36:
[----:B------:R-:W-:Y:S05]  /*1920*/  BSYNC.RECONVERGENT B1 ;  /* 0x0000000000017941 */ /* 0x000fea0003800200 */
.L_x_30:
[----:B------:R-:W0:Y:S01]  /*1930*/  MUFU.RCP64H R7, 95.0469970703125 ;  /* 0x4057c30200077908 */ /* 0x000e220000001800 */
[----:B------:R-:W-:Y:S01]  /*1940*/  MOV R4, 0xc49ba5e ;  /* 0x0c49ba5e00047802 */ /* 0x000fe20000000f00 */
[----:B------:R-:W-:Y:S01]  /*1950*/  IMAD.MOV.U32 R5, RZ, RZ, 0x4057c302 ;  /* 0x4057c302ff057424 */ /* 0x000fe200078e00ff */
[----:B------:R-:W-:Y:S01]  /*1960*/  DMUL R14, R14, 100 ;  /* 0x405900000e0e7828 */ /* 0x000fe20000000000 */
[----:B------:R-:W-:Y:S01]  /*1970*/  IMAD.MOV.U32 R6, RZ, RZ, 0x1 ;  /* 0x00000001ff067424 */ /* 0x000fe200078e00ff */
[----:B------:R-:W-:Y:S01]  /*1980*/  UMOV UR4, 0xddd532cd ;  /* 0xddd532cd00047882 */ /* 0x000fe20000000000 */
[----:B------:R-:W-:Y:S01]  /*1990*/  UMOV UR5, 0x3fd6e286 ;  /* 0x3fd6e28600057882 */ /* 0x000fe20000000000 */
[----:B------:R-:W-:Y:S01]  /*19a0*/  DMUL R12, R12, 100 ;  /* 0x405900000c0c7828 */ /* 0x000fe20000000000 */
[----:B------:R-:W-:Y:S01]  /*19b0*/  UMOV UR10, 0x24d8269d ;  /* 0x24d8269d000a7882 */ /* 0x000fe20000000000 */
[----:B------:R-:W-:Y:S01]  /*19c0*/  UMOV UR11, 0x3fee68e4 ;  /* 0x3fee68e4000b7882 */ /* 0x000fe20000000000 */
[----:B------:R-:W-:Y:S01]  /*19d0*/  BSSY.RECONVERGENT B1, `(.L_x_38) ;  /* 0x000002b000017945 */ /* 0x000fe20003800200 */
[----:B0-----:R-:W-:-:S08]  /*19e0*/  DFMA R16, R6, -R4, 1 ;  /* 0x3ff000000610742b */ /* 0x001fd00000000804 */
[----:B------:R-:W-:Y:S02]  /*19f0*/  DFMA R18, R16, R16, R16 ;  /* 0x000000101012722b */ /* 0x000fe40000000010 */
[----:B------:R-:W-:Y:S01]  /*1a00*/  DMUL R16, R14, UR4 ;  /* 0x000000040e107c28 */ /* 0x000fe20008000000 */
[----:B------:R-:W-:Y:S01]  /*1a10*/  UMOV UR4, 0x8741a841 ;  /* 0x8741a84100047882 */ /* 0x000fe20000000000 */
[----:B------:R-:W-:-:S04]  /*1a20*/  UMOV UR5, 0x3fda65af ;  /* 0x3fda65af00057882 */ /* 0x000fc80000000000 */
[----:B------:R-:W-:Y:S02]  /*1a30*/  DFMA R18, R6, R18, R6 ;  /* 0x000000120612722b */ /* 0x000fe40000000006 */
[----:B------:R-:W-:Y:S02]  /*1a40*/  DMUL R6, R32, 100 ;  /* 0x4059000020067828 */ /* 0x000fe40000000000 */
[----:B------:R-:W-:Y:S01]  /*1a50*/  DFMA R16, R12, UR4, R16 ;  /* 0x000000040c107c2b */ /* 0x000fe20008000010 */
[----:B------:R-:W-:Y:S01]  /*1a60*/  UMOV UR4, 0x74bc6a7f ;  /* 0x74bc6a7f00047882 */ /* 0x000fe20000000000 */
[----:B------:R-:W-:Y:S02]  /*1a70*/  UMOV UR5, 0x3fc71893 ;  /* 0x3fc7189300057882 */ /* 0x000fe40000000000 */
[----:B------:R-:W-:-:S04]  /*1a80*/  DFMA R20, R18, -R4, 1 ;  /* 0x3ff000001214742b */ /* 0x000fc80000000804 */
[----:B------:R-:W-:Y:S01]  /*1a90*/  DFMA R24, R6, UR4, R16 ;  /* 0x0000000406187c2b */ /* 0x000fe20008000010 */
[----:B------:R-:W-:Y:S01]  /*1aa0*/  UMOV UR4, 0xddd532cd ;  /* 0xddd532cd00047882 */ /* 0x000fe20000000000 */
[----:B------:R-:W-:Y:S02]  /*1ab0*/  UMOV UR5, 0x3fe6e286 ;  /* 0x3fe6e28600057882 */ /* 0x000fe40000000000 */
[----:B------:R-:W-:-:S06]  /*1ac0*/  DFMA R18, R18, R20, R18 ;  /* 0x000000141212722b */ /* 0x000fcc0000000012 */
[----:B------:R-:W-:Y:S02]  /*1ad0*/  FSETP.GEU.AND P1, PT, |R25|, 6.5827683646048100446e-37, PT ;  /* 0x036000001900780b */ /* 0x000fe40003f2e200 */
[----:B------:R-:W-:-:S08]  /*1ae0*/  DMUL R16, R24, R18 ;  /* 0x0000001218107228 */ /* 0x000fd00000000000 */
[----:B------:R-:W-:-:S08]  /*1af0*/  DFMA R4, R16, -R4, R24 ;  /* 0x800000041004722b */ /* 0x000fd00000000018 */
[----:B------:R-:W-:Y:S02]  /*1b00*/  DFMA R18, R18, R4, R16 ;  /* 0x000000041212722b */ /* 0x000fe40000000010 */
[C---:B------:R-:W-:Y:S01]  /*1b10*/  DMUL R4, R14.reuse, UR4 ;  /* 0x000000040e047c28 */ /* 0x040fe20008000000 */
[----:B------:R-:W-:Y:S01]  /*1b20*/  UMOV UR4, 0xedf1e083 ;  /* 0xedf1e08300047882 */ /* 0x000fe20000000000 */
[----:B------:R-:W-:Y:S02]  /*1b30*/  UMOV UR5, 0x3fbe835d ;  /* 0x3fbe835d00057882 */ /* 0x000fe40000000000 */
[----:B------:R-:W-:Y:S01]  /*1b40*/  DMUL R14, R14, UR4 ;  /* 0x000000040e0e7c28 */ /* 0x000fe20008000000 */
[----:B------:R-:W-:Y:S01]  /*1b50*/  UMOV UR4, 0x971f6bd6 ;  /* 0x971f6bd600047882 */ /* 0x000fe20000000000 */
[----:B------:R-:W-:Y:S02]  /*1b60*/  UMOV UR5, 0x3fcb38dd ;  /* 0x3fcb38dd00057882 */ /* 0x000fe40000000000 */
[----:B------:R-:W-:Y:S01]  /*1b70*/  FFMA R0, RZ, 3.3712773323059082031, R19 ;  /* 0x4057c302ff007823 */ /* 0x000fe20000000013 */
[----:B------:R-:W-:Y:S01]  /*1b80*/  DFMA R4, R12, UR4, R4 ;  /* 0x000000040c047c2b */ /* 0x000fe20008000004 */
[----:B------:R-:W-:Y:S01]  /*1b90*/  UMOV UR4, 0x10d1089c ;  /* 0x10d1089c00047882 */ /* 0x000fe20000000000 */
[----:B------:R-:W-:-:S02]  /*1ba0*/  UMOV UR5, 0x3f93cc44 ;  /* 0x3f93cc4400057882 */ /* 0x000fc40000000000 */
[----:B------:R-:W-:Y:S01]  /*1bb0*/  FSETP.GT.AND P0, PT, |R0|, 1.469367938527859385e-39, PT ;  /* 0x001000000000780b */ /* 0x000fe20003f04200 */
[----:B------:R-:W-:Y:S01]  /*1bc0*/  DFMA R12, R12, UR4, R14 ;  /* 0x000000040c0c7c2b */ /* 0x000fe2000800000e */
[----:B------:R-:W-:Y:S01]  /*1bd0*/  UMOV UR4, 0x9096bb99 ;  /* 0x9096bb9900047882 */ /* 0x000fe20000000000 */
[----:B------:R-:W-:Y:S02]  /*1be0*/  UMOV UR5, 0x3fb27a0f ;  /* 0x3fb27a0f00057882 */ /* 0x000fe40000000000 */
[----:B------:R-:W-:-:S04]  /*1bf0*/  DFMA R14, R6, UR4, R4 ;  /* 0x00000004060e7c2b */ /* 0x000fc80008000004 */
[----:B------:R-:W-:-:S04]  /*1c00*/  DFMA R12, R6, UR10, R12 ;  /* 0x0000000a060c7c2b */ /* 0x000fc8000800000c */
[----:B------:R-:W-:Y:S07]  /*1c10*/  @P0 BRA P1, `(.L_x_39) ;  /* 0x0000000000180947 */ /* 0x000fee0000800000 */
[----:B------:R-:W-:Y:S01]  /*1c20*/  IMAD.MOV.U32 R5, RZ, RZ, 0xc49ba5e ;  /* 0x0c49ba5eff057424 */ /* 0x000fe200078e00ff */
[----:B------:R-:W-:Y:S01]  /*1c30*/  MOV R0, 0x1c60 ;  /* 0x00001c6000007802 */ /* 0x000fe20000000f00 */
[----:B------:R-:W-:-:S07]  /*1c40*/  IMAD.MOV.U32 R7, RZ, RZ, 0x4057c302 ;  /* 0x4057c302ff077424 */ /* 0x000fce00078e00ff */
[----:B-----5:R-:W-:Y:S05]  /*1c50*/  CALL.REL.NOINC `($__internal_1_$__cuda_sm20_div_rn_f64_full) ;  /* 0x0000008000f07944 */ /* 0x020fea0003c00000 */
[----:B------:R-:W-:Y:S01]  /*1c60*/  MOV R18, R5 ;  /* 0x0000000500127202 */ /* 0x000fe20000000f00 */
[----:B------:R-:W-:-:S07]  /*1c70*/  IMAD.MOV.U32 R19, RZ, RZ, R33 ;  /* 0x000000ffff137224 */ /* 0x000fce00078e0021 */
.L_x_39:
[----:B------:R-:W-:Y:S05]  /*1c80*/  BSYNC.RECONVERGENT B1 ;  /* 0x0000000000017941 */ /* 0x000fea0003800200 */
.L_x_38:
[----:B------:R-:W0:Y:S01]  /*1c90*/  MUFU.RCP64H R5, 100 ;  /* 0x4059000000057908 */ /* 0x000e220000001800 */
        /* <DEDUP_REMOVED lines=11> */
[----:B------:R-:W-:-:S08]  /*1d50*/  DFMA R6, R16, -100, R14 ;  /* 0xc05900001006782b */ /* 0x000fd0000000000e */
[----:B------:R-:W-:-:S10]  /*1d60*/  DFMA R16, R4, R6, R16 ;  /* 0x000000060410722b */ /* 0x000fd40000000010 */
[----:B------:R-:W-:-:S05]  /*1d70*/  FFMA R0, RZ, 3.390625, R17 ;  /* 0x40590000ff007823 */ /* 0x000fca0000000011 */
[----:B------:R-:W-:-:S13]  /*1d80*/  FSETP.GT.AND P0, PT, |R0|, 1.469367938527859385e-39, PT ;  /* 0x001000000000780b */ /* 0x000fda0003f04200 */
[----:B------:R-:W-:Y:S05]  /*1d90*/  @P0 BRA P1, `(.L_x_41) ;  /* 0x0000000000200947 */ /* 0x000fea0000800000 */
[----:B------:R-:W-:Y:S01]  /*1da0*/  MOV R24, R14 ;  /* 0x0000000e00187202 */ /* 0x000fe20000000f00 */
[----:B------:R-:W-:Y:S01]  /*1db0*/  IMAD.MOV.U32 R25, RZ, RZ, R15 ;  /* 0x000000ffff197224 */ /* 0x000fe200078e000f */
[----:B------:R-:W-:Y:S01]  /*1dc0*/  MOV R0, 0x1e00 ;  /* 0x00001e0000007802 */ /* 0x000fe20000000f00 */
[----:B------:R-:W-:Y:S02]  /*1dd0*/  IMAD.MOV.U32 R5, RZ, RZ, RZ ;  /* 0x000000ffff057224 */ /* 0x000fe400078e00ff */
[----:B------:R-:W-:-:S07]  /*1de0*/  IMAD.MOV.U32 R7, RZ, RZ, 0x40590000 ;  /* 0x40590000ff077424 */ /* 0x000fce00078e00ff */
[----:B-----5:R-:W-:Y:S05]  /*1df0*/  CALL.REL.NOINC `($__internal_1_$__cuda_sm20_div_rn_f64_full) ;  /* 0x0000008000887944 */ /* 0x020fea0003c00000 */
[----:B------:R-:W-:Y:S01]  /*1e00*/  IMAD.MOV.U32 R16, RZ, RZ, R5 ;  /* 0x000000ffff107224 */ /* 0x000fe200078e0005 */
[----:B------:R-:W-:-:S07]  /*1e10*/  MOV R17, R33 ;  /* 0x0000002100117202 */ /* 0x000fce0000000f00 */
.L_x_41:
[----:B------:R-:W-:Y:S05]  /*1e20*/  BSYNC.RECONVERGENT B1 ;  /* 0x0000000000017941 */ /* 0x000fea0003800200 */
.L_x_40:
[----:B------:R-:W0:Y:S01]  /*1e30*/  MUFU.RCP64H R5, 108.88299560546875 ;  /* 0x405b388300057908 */ /* 0x000e220000001800 */
        /* <DEDUP_REMOVED lines=13> */
[----:B------:R-:W-:-:S05]  /*1f10*/  FFMA R0, RZ, 3.4253242015838623047, R33 ;  /* 0x405b3883ff007823 */ /* 0x000fca0000000021 */
        /* <DEDUP_REMOVED lines=9> */
.L_x_43:
[----:B------:R-:W-:Y:S05]  /*1fb0*/  BSYNC.RECONVERGENT B1 ;  /* 0x0000000000017941 */ /* 0x000fea0003800200 */
.L_x_42:
[----:B------:R-:W-:Y:S01]  /*1fc0*/  IMAD.MOV.U32 R4, RZ, RZ, 0x32fcac8e ;  /* 0x32fcac8eff047424 */ /* 0x000fe200078e00ff */
[----:B------:R-:W-:Y:S01]  /*1fd0*/  MOV R5, 0x3f822318 ;  /* 0x3f82231800057802 */ /* 0x000fe20000000f00 */
[----:B------:R-:W-:Y:S05]  /*1fe0*/  BSSY.RECONVERGENT B0, `(.L_x_44) ;  /* 0x000002d000007945 */ /* 0x000fea0003800200 */
[----:B------:R-:W-:-:S14]  /*1ff0*/  DSETP.GT.AND P0, PT, R18, R4, PT ;  /* 0x000000041200722a */ /* 0x000fdc0003f04000 */
[----:B------:R-:W-:Y:S05]  /*2000*/  @!P0 BRA `(.L_x_45) ;  /* 0x0000000000948947 */ /* 0x000fea0003800000 */
[----:B------:R-:W-:Y:S01]  /*2010*/  LOP3.LUT R7, R19, 0x7fffffff, RZ, 0xc0, !PT ;  /* 0x7fffffff13077812 */ /* 0x000fe200078ec0ff */
[----:B------:R-:W-:Y:S02]  /*2020*/  IMAD.MOV.U32 R6, RZ, RZ, R18 ;  /* 0x000000ffff067224 */ /* 0x000fe400078e0012 */
[----:B------:R-:W-:Y:S01]  /*2030*/  IMAD.MOV.U32 R22, RZ, RZ, RZ ;  /* 0x000000ffff167224 */ /* 0x000fe200078e00ff */
[----:B------:R-:W-:-:S03]  /*2040*/  ISETP.GE.U32.AND P0, PT, R7, 0x100000, PT ;  /* 0x001000000700780c */ /* 0x000fc60003f06070 */
[----:B------:R-:W-:-:S10]  /*2050*/  DMUL R12, R6, 1.80143985094819840000e+16 ;  /* 0x43500000060c7828 */ /* 0x000fd40000000000 */
[----:B------:R-:W-:Y:S02]  /*2060*/  SEL R7, R13, R7, !P0 ;  /* 0x000000070d077207 */ /* 0x000fe40004000000 */
[----:B------:R-:W-:Y:S02]  /*2070*/  SEL R12, R12, R18, !P0 ;  /* 0x000000120c0c7207 */ /* 0x000fe40004000000 */
[----:B------:R-:W-:-:S04]  /*2080*/  LEA.HI R0, R7, 0xfffffc02, RZ, 0xc ;  /* 0xfffffc0207007811 */ /* 0x000fc800078f60ff */
[----:B------:R-:W-:-:S05]  /*2090*/  I2FP.F32.S32 R0, R0 ;  /* 0x0000000000007245 */ /* 0x000fca0000201400 */
[----:B------:R-:W-:-:S06]  /*20a0*/  FMUL R0, R0, 0.3333333432674407959 ;  /* 0x3eaaaaab00007820 */ /* 0x000fcc0000400000 */
[----:B------:R-:W0:Y:S02]  /*20b0*/  F2I.NTZ R0, R0 ;  /* 0x0000000000007305 */ /* 0x000e240000203100 */
[----:B0-----:R-:W-:-:S06]  /*20c0*/  IMAD R13, R0, -0x300000, R7 ;  /* 0xffd00000000d7824 */ /* 0x001fcc00078e0207 */
[----:B------:R-:W0:Y:S08]  /*20d0*/  F2F.F32.F64 R10, R12 ;  /* 0x0000000c000a7310 */ /* 0x000e300000301000 */
[----:B0-----:R-:W0:Y:S02]  /*20e0*/  MUFU.LG2 R10, R10 ;  /* 0x0000000a000a7308 */ /* 0x001e240000000c00 */
[----:B0-----:R-:W-:-:S06]  /*20f0*/  FMUL R26, R10, 0.3333333432674407959 ;  /* 0x3eaaaaab0a1a7820 */ /* 0x001fcc0000400000 */
[----:B------:R-:W0:Y:S08]  /*2100*/  MUFU.EX2 R6, R26 ;  /* 0x0000001a00067308 */ /* 0x000e300000000800 */
[----:B0-----:R-:W0:Y:S02]  /*2110*/  F2F.F64.F32 R6, R6 ;  /* 0x0000000600067310 */ /* 0x001e240000201800 */
[----:B0-----:R-:W-:-:S10]  /*2120*/  DMUL R14, R6, R6 ;  /* 0x00000006060e7228 */ /* 0x001fd40000000000 */
[----:B------:R-:W-:Y:S02]  /*2130*/  VIADD R21, R15, 0x100000 ;  /* 0x001000000f157836 */ /* 0x000fe40000000000 */
[----:B------:R-:W-:-:S06]  /*2140*/  IMAD.MOV.U32 R20, RZ, RZ, R14 ;  /* 0x000000ffff147224 */ /* 0x000fcc00078e000e */
[C-C-:B------:R-:W-:Y:S02]  /*2150*/  DFMA R20, R6.reuse, R20, R12.reuse ;  /* 0x000000140614722b */ /* 0x140fe4000000000c */
[----:B------:R-:W-:-:S04]  /*2160*/  DFMA R12, -R6, R14, R12 ;  /* 0x0000000e060c722b */ /* 0x000fc8000000010c */
[----:B------:R-:W0:Y:S02]  /*2170*/  MUFU.RCP64H R23, R21 ;  /* 0x0000001500177308 */ /* 0x000e240000001800 */
[----:B0-----:R-:W-:-:S08]  /*2180*/  DFMA R24, -R20, R22, 1 ;  /* 0x3ff000001418742b */ /* 0x001fd00000000116 */
[----:B------:R-:W-:-:S08]  /*2190*/  DFMA R24, R24, R24, R24 ;  /* 0x000000181818722b */ /* 0x000fd00000000018 */
[----:B------:R-:W-:-:S08]  /*21a0*/  DFMA R24, R22, R24, R22 ;  /* 0x000000181618722b */ /* 0x000fd00000000016 */
[----:B------:R-:W-:-:S08]  /*21b0*/  DMUL R12, R24, R12 ;  /* 0x0000000c180c7228 */ /* 0x000fd00000000000 */
[----:B------:R-:W-:Y:S01]  /*21c0*/  DFMA R12, R6, R12, R6 ;  /* 0x0000000c060c722b */ /* 0x000fe20000000006 */
[C---:B------:R-:W-:Y:S01]  /*21d0*/  IADD3 R7, PT, PT, R0.reuse, 0xfee, RZ ;  /* 0x00000fee00077810 */ /* 0x040fe20007ffe0ff */
[----:B------:R-:W-:-:S08]  /*21e0*/  @P0 VIADD R7, R0, 0x100000 ;  /* 0x0010000000070836 */ /* 0x000fd00000000000 */
[----:B------:R-:W-:Y:S01]  /*21f0*/  IMAD R13, R7, 0x100000, R13 ;  /* 0x00100000070d7824 */ /* 0x000fe200078e020d */
[----:B------:R-:W-:-:S05]  /*2200*/  DADD R6, R18, R18 ;  /* 0x0000000012067229 */ /* 0x000fca0000000012 */
[----:B------:R-:W-:-:S03]  /*2210*/  DADD R12, -RZ, |R12| ;  /* 0x00000000ff0c7229 */ /* 0x000fc6000000050c */
[----:B------:R-:W-:-:S07]  /*2220*/  DSETP.NE.AND P0, PT, R6, R18, PT ;  /* 0x000000120600722a */ /* 0x000fce0003f05000 */
[----:B------:R-:W-:Y:S02]  /*2230*/  FSEL R18, R6, R12, !P0 ;  /* 0x0000000c06127208 */ /* 0x000fe40004000000 */
[----:B------:R-:W-:Y:S01]  /*2240*/  FSEL R19, R7, R13, !P0 ;  /* 0x0000000d07137208 */ /* 0x000fe20004000000 */
[----:B------:R-:W-:Y:S06]  /*2250*/  BRA `(.L_x_46) ;  /* 0x0000000000147947 */ /* 0x000fec0003800000 */
.L_x_45:
[----:B------:R-:W-:Y:S01]  /*2260*/  IMAD.MOV.U32 R6, RZ, RZ, 0x611a7b96 ;  /* 0x611a7b96ff067424 */ /* 0x000fe200078e00ff */
[----:B------:R-:W-:Y:S01]  /*2270*/  UMOV UR4, 0x53f7ced9 ;  /* 0x53f7ced900047882 */ /* 0x000fe20000000000 */
[----:B------:R-:W-:Y:S01]  /*2280*/  IMAD.MOV.U32 R7, RZ, RZ, 0x3fc1a7b9 ;  /* 0x3fc1a7b9ff077424 */ /* 0x000fe200078e00ff */
[----:B------:R-:W-:-:S05]  /*2290*/  UMOV UR5, 0x401f25e3 ;  /* 0x401f25e300057882 */ /* 0x000fca0000000000 */
[----:B------:R-:W-:-:S11]  /*22a0*/  DFMA R18, R18, UR4, R6 ;  /* 0x0000000412127c2b */ /* 0x000fd60008000006 */
.L_x_46:
[----:B------:R-:W-:Y:S05]  /*22b0*/  BSYNC.RECONVERGENT B0 ;  /* 0x0000000000007941 */ /* 0x000fea0003800200 */
.L_x_44:
[----:B------:R-:W-:Y:S01]  /*22c0*/  DSETP.GT.AND P0, PT, R16, R4, PT ;  /* 0x000000041000722a */ /* 0x000fe20003f04000 */
[----:B------:R-:W-:-:S13]  /*22d0*/  BSSY.RECONVERGENT B0, `(.L_x_47) ;  /* 0x000002c000007945 */ /* 0x000fda0003800200 */
[----:B------:R-:W-:Y:S05]  /*22e0*/  @!P0 BRA `(.L_x_48) ;  /* 0x0000000000948947 */ /* 0x000fea0003800000 */
[----:B------:R-:W-:Y:S01]  /*22f0*/  LOP3.LUT R7, R17, 0x7fffffff, RZ, 0xc0, !PT ;  /* 0x7fffffff11077812 */ /* 0x000fe200078ec0ff */
[----:B------:R-:W-:Y:S01]  /*2300*/  IMAD.MOV.U32 R22, RZ, RZ, RZ ;  /* 0x000000ffff167224 */ /* 0x000fe200078e00ff */
[----:B------:R-:W-:Y:S02]  /*2310*/  MOV R6, R16 ;  /* 0x0000001000067202 */ /* 0x000fe40000000f00 */
[----:B------:R-:W-:-:S04]  /*2320*/  ISETP.GE.U32.AND P0, PT, R7, 0x100000, PT ;  /* 0x001000000700780c */ /* 0x000fc80003f06070 */
        /* <DEDUP_REMOVED lines=24> */
[C---:B------:R-:W-:Y:S01]  /*24b0*/  VIADD R7, R0.reuse, 0xfee ;  /* 0x00000fee00077836 */ /* 0x040fe20000000000 */
[----:B------:R-:W-:-:S08]  /*24c0*/  @P0 IADD3 R7, PT, PT, R0, 0x100000, RZ ;  /* 0x0010000000070810 */ /* 0x000fd00007ffe0ff */
[----:B------:R-:W-:Y:S01]  /*24d0*/  IMAD R13, R7, 0x100000, R13 ;  /* 0x00100000070d7824 */ /* 0x000fe200078e020d */
[----:B------:R-:W-:-:S05]  /*24e0*/  DADD R6, R16, R16 ;  /* 0x0000000010067229 */ /* 0x000fca0000000010 */
[----:B------:R-:W-:-:S03]  /*24f0*/  DADD R12, -RZ, |R12| ;  /* 0x00000000ff0c7229 */ /* 0x000fc6000000050c */
[----:B------:R-:W-:-:S07]  /*2500*/  DSETP.NE.AND P0, PT, R6, R16, PT ;  /* 0x000000100600722a */ /* 0x000fce0003f05000 */
[----:B------:R-:W-:Y:S02]  /*2510*/  FSEL R16, R6, R12, !P0 ;  /* 0x0000000c06107208 */ /* 0x000fe40004000000 */
[----:B------:R-:W-:Y:S01]  /*2520*/  FSEL R17, R7, R13, !P0 ;  /* 0x0000000d07117208 */ /* 0x000fe20004000000 */
[----:B------:R-:W-:Y:S06]  /*2530*/  BRA `(.L_x_49) ;  /* 0x0000000000147947 */ /* 0x000fec0003800000 */
.L_x_48:
[----:B------:R-:W-:Y:S01]  /*2540*/  IMAD.MOV.U32 R6, RZ, RZ, 0x611a7b96 ;  /* 0x611a7b96ff067424 */ /* 0x000fe200078e00ff */
[----:B------:R-:W-:Y:S01]  /*2550*/  UMOV UR4, 0x53f7ced9 ;  /* 0x53f7ced900047882 */ /* 0x000fe20000000000 */
[----:B------:R-:W-:Y:S01]  /*2560*/  IMAD.MOV.U32 R7, RZ, RZ, 0x3fc1a7b9 ;  /* 0x3fc1a7b9ff077424 */ /* 0x000fe200078e00ff */
[----:B------:R-:W-:-:S05]  /*2570*/  UMOV UR5, 0x401f25e3 ;  /* 0x401f25e300057882 */ /* 0x000fca0000000000 */
[----:B------:R-:W-:-:S11]  /*2580*/  DFMA R16, R16, UR4, R6 ;  /* 0x0000000410107c2b */ /* 0x000fd60008000006 */
.L_x_49:
[----:B------:R-:W-:Y:S05]  /*2590*/  BSYNC.RECONVERGENT B0 ;  /* 0x0000000000007941 */ /* 0x000fea0003800200 */
.L_x_47:
[----:B------:R-:W-:Y:S01]  /*25a0*/  DSETP.GT.AND P0, PT, R32, R4, PT ;  /* 0x000000042000722a */ /* 0x000fe20003f04000 */
[----:B------:R-:W-:-:S13]  /*25b0*/  BSSY.RECONVERGENT B0, `(.L_x_50) ;  /* 0x000002c000007945 */ /* 0x000fda0003800200 */
        /* <DEDUP_REMOVED lines=19> */
[----:B------:R-:W-:Y:S01]  /*26f0*/  IADD3 R15, PT, PT, R13, 0x100000, RZ ;  /* 0x001000000d0f7810 */ /* 0x000fe20007ffe0ff */
        /* <DEDUP_REMOVED lines=9> */
[C---:B------:R-:W-:Y:S02]  /*2790*/  VIADD R5, R0.reuse, 0xfee ;  /* 0x00000fee00057836 */ /* 0x040fe40000000000 */
[----:B------:R-:W-:-:S07]  /*27a0*/  @P0 VIADD R5, R0, 0x100000 ;  /* 0x0010000000050836 */ /* 0x000fce0000000000 */
[----:B------:R-:W-:Y:S01]  /*27b0*/  LEA R7, R5, R7, 0x14 ;  /* 0x0000000705077211 */ /* 0x000fe200078ea0ff */
[----:B------:R-:W-:-:S05]  /*27c0*/  DADD R4, R32, R32 ;  /* 0x0000000020047229 */ /* 0x000fca0000000020 */
[----:B------:R-:W-:-:S03]  /*27d0*/  DADD R6, -RZ, |R6| ;  /* 0x00000000ff067229 */ /* 0x000fc60000000506 */
[----:B------:R-:W-:-:S07]  /*27e0*/  DSETP.NE.AND P0, PT, R4, R32, PT ;  /* 0x000000200400722a */ /* 0x000fce0003f05000 */
[----:B------:R-:W-:Y:S02]  /*27f0*/  FSEL R32, R4, R6, !P0 ;  /* 0x0000000604207208 */ /* 0x000fe40004000000 */
[----:B------:R-:W-:Y:S01]  /*2800*/  FSEL R33, R5, R7, !P0 ;  /* 0x0000000705217208 */ /* 0x000fe20004000000 */
[----:B------:R-:W-:Y:S06]  /*2810*/  BRA `(.L_x_52) ;  /* 0x0000000000147947 */ /* 0x000fec0003800000 */
.L_x_51:
[----:B------:R-:W-:Y:S01]  /*2820*/  IMAD.MOV.U32 R4, RZ, RZ, 0x611a7b96 ;  /* 0x611a7b96ff047424 */ /* 0x000fe200078e00ff */
[----:B------:R-:W-:Y:S01]  /*2830*/  UMOV UR4, 0x53f7ced9 ;  /* 0x53f7ced900047882 */ /* 0x000fe20000000000 */
[----:B------:R-:W-:Y:S01]  /*2840*/  IMAD.MOV.U32 R5, RZ, RZ, 0x3fc1a7b9 ;  /* 0x3fc1a7b9ff057424 */ /* 0x000fe200078e00ff */
[----:B------:R-:W-:-:S05]  /*2850*/  UMOV UR5, 0x401f25e3 ;  /* 0x401f25e300057882 */ /* 0x000fca0000000000 */
[----:B------:R-:W-:-:S11]  /*2860*/  DFMA R32, R32, UR4, R4 ;  /* 0x0000000420207c2b */ /* 0x000fd60008000004 */
.L_x_52:
[----:B------:R-:W-:Y:S05]  /*2870*/  BSYNC.RECONVERGENT B0 ;  /* 0x0000000000007941 */ /* 0x000fea0003800200 */
.L_x_50:
[----:B------:R-:W0:Y:S01]  /*2880*/  MUFU.RCP64H R5, 255 ;  /* 0x406fe00000057908 */ /* 0x000e220000001800 */
[----:B------:R-:W-:Y:S01]  /*2890*/  IMAD.MOV.U32 R6, RZ, RZ, 0x0 ;  /* 0x00000000ff067424 */ /* 0x000fe200078e00ff */
[----:B------:R-:W-:Y:S01]  /*28a0*/  MOV R4, 0x1 ;  /* 0x0000000100047802 */ /* 0x000fe20000000f00 */
[----:B------:R-:W-:Y:S01]  /*28b0*/  IMAD.MOV.U32 R7, RZ, RZ, 0x406fe000 ;  /* 0x406fe000ff077424 */ /* 0x000fe200078e00ff */
[----:B------:R-:W-:Y:S01]  /*28c0*/  DADD R18, -R16, R18 ;  /* 0x0000000010127229 */ /* 0x000fe20000000112 */
[----:B------:R-:W-:Y:S01]  /*28d0*/  IMAD.MOV.U32 R14, RZ, RZ, 0x0 ;  /* 0x00000000ff0e7424 */ /* 0x000fe200078e00ff */
[----:B------:R-:W-:Y:S01]  /*28e0*/  DADD R32, -R32, R16 ;  /* 0x0000000020207229 */ /* 0x000fe20000000110 */
[----:B------:R-:W-:Y:S01]  /*28f0*/  IMAD.MOV.U32 R15, RZ, RZ, 0x405d0000 ;  /* 0x405d0000ff0f7424 */ /* 0x000fe200078e00ff */
[----:B-----5:R-:W1:Y:S01]  /*2900*/  I2F.F64.U16 R24, R11 ;  /* 0x0000000b00187312 */ /* 0x020e620000101800 */
[----:B------:R-:W-:Y:S04]  /*2910*/  BSSY.RECONVERGENT B1, `(.L_x_53) ;  /* 0x0000019000017945 */ /* 0x000fe80003800200 */
[----:B------:R-:W-:-:S02]  /*2920*/  DFMA R14, R16, R14, -16 ;  /* 0xc0300000100e742b */ /* 0x000fc4000000000e */
[----:B------:R-:W-:Y:S02]  /*2930*/  DMUL R32, R32, 200 ;  /* 0x4069000020207828 */ /* 0x000fe40000000000 */
[----:B0-----:R-:W-:-:S04]  /*2940*/  DFMA R12, R4, -R6, 1 ;  /* 0x3ff00000040c742b */ /* 0x001fc80000000806 */
[----:B------:R0:W2:Y:S01]  /*2950*/  F2F.F32.F64 R11, R32 ;  /* 0x00000020000b7310 */ /* 0x0000a20000301000 */
[----:B-1----:R-:W-:-:S03]  /*2960*/  FSETP.GEU.AND P1, PT, |R25|, 6.5827683646048100446e-37, PT ;  /* 0x036000001900780b */ /* 0x002fc60003f2e200 */
[----:B------:R-:W-:-:S04]  /*2970*/  DFMA R12, R12, R12, R12 ;  /* 0x0000000c0c0c722b */ /* 0x000fc8000000000c */
[----:B------:R0:W1:Y:S04]  /*2980*/  F2F.F32.F64 R14, R14 ;  /* 0x0000000e000e7310 */ /* 0x0000680000301000 */
[----:B------:R-:W-:Y:S02]  /*2990*/  DFMA R12, R4, R12, R4 ;  /* 0x0000000c040c722b */ /* 0x000fe40000000004 */
[----:B------:R-:W-:-:S06]  /*29a0*/  DMUL R4, R18, 500 ;  /* 0x407f400012047828 */ /* 0x000fcc0000000000 */
[----:B------:R-:W-:-:S04]  /*29b0*/  DFMA R6, R12, -R6, 1 ;  /* 0x3ff000000c06742b */ /* 0x000fc80000000806 */
[----:B------:R0:W3:Y:S04]  /*29c0*/  F2F.F32.F64 R4, R4 ;  /* 0x0000000400047310 */ /* 0x0000e80000301000 */
[----:B------:R-:W-:-:S08]  /*29d0*/  DFMA R20, R12, R6, R12 ;  /* 0x000000060c14722b */ /* 0x000fd0000000000c */
[----:B------:R-:W-:-:S08]  /*29e0*/  DMUL R12, R20, R24 ;  /* 0x00000018140c7228 */ /* 0x000fd00000000000 */
[----:B------:R-:W-:-:S08]  /*29f0*/  DFMA R6, R12, -255, R24 ;  /* 0xc06fe0000c06782b */ /* 0x000fd00000000018 */
[----:B------:R-:W-:-:S10]  /*2a00*/  DFMA R12, R20, R6, R12 ;  /* 0x00000006140c722b */ /* 0x000fd4000000000c */
[----:B------:R-:W-:-:S05]  /*2a10*/  FFMA R0, RZ, 3.748046875, R13 ;  /* 0x406fe000ff007823 */ /* 0x000fca000000000d */
[----:B------:R-:W-:-:S13]  /*2a20*/  FSETP.GT.AND P0, PT, |R0|, 1.469367938527859385e-39, PT ;  /* 0x001000000000780b */ /* 0x000fda0003f04200 */
[----:B0123--:R-:W-:Y:S05]  /*2a30*/  @P0 BRA P1, `(.L_x_54) ;  /* 0x0000000000180947 */ /* 0x00ffea0000800000 */
[----:B------:R-:W-:Y:S01]  /*2a40*/  IMAD.MOV.U32 R5, RZ, RZ, RZ ;  /* 0x000000ffff057224 */ /* 0x000fe200078e00ff */
[----:B------:R-:W-:Y:S01]  /*2a50*/  MOV R0, 0x2a80 ;  /* 0x00002a8000007802 */ /* 0x000fe20000000f00 */
[----:B------:R-:W-:-:S07]  /*2a60*/  IMAD.MOV.U32 R7, RZ, RZ, 0x406fe000 ;  /* 0x406fe000ff077424 */ /* 0x000fce00078e00ff */
[----:B------:R-:W-:Y:S05]  /*2a70*/  CALL.REL.NOINC `($__internal_1_$__cuda_sm20_div_rn_f64_full) ;  /* 0x0000007400687944 */ /* 0x000fea0003c00000 */
[----:B------:R-:W-:Y:S01]  /*2a80*/  MOV R12, R5 ;  /* 0x00000005000c7202 */ /* 0x000fe20000000f00 */
[----:B------:R-:W-:-:S07]  /*2a90*/  IMAD.MOV.U32 R13, RZ, RZ, R33 ;  /* 0x000000ffff0d7224 */ /* 0x000fce00078e0021 */
.L_x_54:
[----:B------:R-:W-:Y:S05]  /*2aa0*/  BSYNC.RECONVERGENT B1 ;  /* 0x0000000000017941 */ /* 0x000fea0003800200 */
.L_x_53:
        /* <DEDUP_REMOVED lines=21> */
[----:B------:R-:W-:Y:S05]  /*2c00*/  CALL.REL.NOINC `($__internal_1_$__cuda_sm20_div_rn_f64_full) ;  /* 0x0000007400047944 */ /* 0x000fea0003c00000 */
[----:B------:R-:W-:Y:S02]  /*2c10*/  IMAD.MOV.U32 R16, RZ, RZ, R5 ;  /* 0x000000ffff107224 */ /* 0x000fe400078e0005 */
[----:B------:R-:W-:-:S07]  /*2c20*/  IMAD.MOV.U32 R17, RZ, RZ, R33 ;  /* 0x000000ffff117224 */ /* 0x000fce00078e0021 */
.L_x_56:
[----:B------:R-:W-:Y:S05]  /*2c30*/  BSYNC.RECONVERGENT B1 ;  /* 0x0000000000017941 */ /* 0x000fea0003800200 */
.L_x_55:
[----:B------:R-:W0:Y:S01]  /*2c40*/  MUFU.RCP64H R7, 255 ;  /* 0x406fe00000077908 */ /* 0x000e220000001800 */
[----:B------:R-:W-:Y:S01]  /*2c50*/  IMAD.MOV.U32 R18, RZ, RZ, 0x0 ;  /* 0x00000000ff127424 */ /* 0x000fe200078e00ff */
[----:B------:R-:W-:Y:S01]  /*2c60*/  MOV R19, 0x406fe000 ;  /* 0x406fe00000137802 */ /* 0x000fe20000000f00 */
[----:B------:R-:W-:Y:S01]  /*2c70*/  IMAD.MOV.U32 R6, RZ, RZ, 0x1 ;  /* 0x00000001ff067424 */ /* 0x000fe200078e00ff */
[----:B------:R-:W-:Y:S04]  /*2c80*/  BSSY.RECONVERGENT B1, `(.L_x_57) ;  /* 0x0000014000017945 */ /* 0x000fe80003800200 */
[----:B------:R-:W1:Y:S01]  /*2c90*/  I2F.F64.U16 R24, R9 ;  /* 0x0000000900187312 */ /* 0x000e620000101800 */
        /* <DEDUP_REMOVED lines=15> */
[----:B------:R-:W-:Y:S05]  /*2d90*/  CALL.REL.NOINC `($__internal_1_$__cuda_sm20_div_rn_f64_full) ;  /* 0x0000007000a07944 */ /* 0x000fea0003c00000 */
[----:B------:R-:W-:Y:S01]  /*2da0*/  IMAD.MOV.U32 R8, RZ, RZ, R5 ;  /* 0x000000ffff087224 */ /* 0x000fe200078e0005 */
[----:B------:R-:W-:-:S07]  /*2db0*/  MOV R9, R33 ;  /* 0x0000002100097202 */ /* 0x000fce0000000f00 */
.L_x_58:
[----:B------:R-:W-:Y:S05]  /*2dc0*/  BSYNC.RECONVERGENT B1 ;  /* 0x0000000000017941 */ /* 0x000fea0003800200 */
.L_x_57:
        /* <DEDUP_REMOVED lines=28> */
[----:B------:R-:W-:Y:S05]  /*2f90*/  CALL.REL.NOINC `($__internal_1_$__cuda_sm20_div_rn_f64_full) ;  /* 0x0000007000207944 */ /* 0x000fea0003c00000 */
[----:B------:R-:W-:Y:S02]  /*2fa0*/  IMAD.MOV.U32 R12, RZ, RZ, R5 ;  /* 0x000000ffff0c7224 */ /* 0x000fe400078e0005 */
[----:B------:R-:W-:-:S07]  /*2fb0*/  IMAD.MOV.U32 R13, RZ, RZ, R33 ;  /* 0x000000ffff0d7224 */ /* 0x000fce00078e0021 */
.L_x_62:
[----:B------:R-:W-:Y:S05]  /*2fc0*/  BSYNC.RECONVERGENT B2 ;  /* 0x0000000000027941 */ /* 0x000fea0003800200 */
.L_x_61:
[----:B------:R-:W-:Y:S01]  /*2fd0*/  DSETP.NEU.AND P0, PT, R12, RZ, PT ;  /* 0x000000ff0c00722a */ /* 0x000fe20003f0d000 */
[----:B------:R-:W-:-:S13]  /*2fe0*/  BSSY.RECONVERGENT B0, `(.L_x_63) ;  /* 0x000000a000007945 */ /* 0x000fda0003800200 */
[----:B------:R-:W-:Y:S01]  /*2ff0*/  @!P0 CS2R R18, SRZ ;  /* 0x0000000000128805 */ /* 0x000fe2000001ff00 */
[----:B------:R-:W-:Y:S06]  /*3000*/  @!P0 BRA `(.L_x_64) ;  /* 0x00000000001c8947 */ /* 0x000fec0003800000 */
[----:B------:R-:W-:Y:S01]  /*3010*/  IMAD.MOV.U32 R6, RZ, RZ, R12 ;  /* 0x000000ffff067224 */ /* 0x000fe200078e000c */
[----:B------:R-:W-:Y:S01]  /*3020*/  MOV R0, 0x3050 ;  /* 0x0000305000007802 */ /* 0x000fe20000000f00 */
[----:B------:R-:W-:-:S07]  /*3030*/  IMAD.MOV.U32 R5, RZ, RZ, R13 ;  /* 0x000000ffff057224 */ /* 0x000fce00078e000d */
[----:B------:R-:W-:Y:S05]  /*3040*/  CALL.REL.NOINC `($_ZN13cuda_renderer19compute_render_costEPfPiS1_S1_S0_fiiS0_PhS2_S0_S2_S1_S1_if$__internal_accurate_pow) ;  /* 0x0000007c00707944 */ /* 0x000fea0003c00000 */
[----:B------:R-:W-:-:S04]  /*3050*/  ISETP.GE.AND P0, PT, R13, RZ, PT ;  /* 0x000000ff0d00720c */ /* 0x000fc80003f06270 */
[----:B------:R-:W-:Y:S02]  /*3060*/  FSEL R18, R5, RZ, P0 ;  /* 0x000000ff05127208 */ /* 0x000fe40000000000 */
[----:B------:R-:W-:-:S07]  /*3070*/  FSEL R19, R6, -QNAN , P0 ;  /* 0xfff8000006137808 */ /* 0x000fce0000000000 */
.L_x_64:
[----:B------:R-:W-:Y:S05]  /*3080*/  BSYNC.RECONVERGENT B0 ;  /* 0x0000000000007941 */ /* 0x000fea0003800200 */
.L_x_63:
        /* <DEDUP_REMOVED lines=12> */
.L_x_60:
        /* <DEDUP_REMOVED lines=22> */
[----:B------:R-:W-:Y:S05]  /*32b0*/  CALL.REL.NOINC `($__internal_1_$__cuda_sm20_div_rn_f64_full) ;  /* 0x0000006c00587944 */ /* 0x000fea0003c00000 */
[----:B------:R-:W-:-:S07]  /*32c0*/  IMAD.MOV.U32 R32, RZ, RZ, R5 ;  /* 0x000000ffff207224 */ /* 0x000fce00078e0005 */
.L_x_67:
[----:B------:R-:W-:Y:S05]  /*32d0*/  BSYNC.RECONVERGENT B2 ;  /* 0x0000000000027941 */ /* 0x000fea0003800200 */
.L_x_66:
[----:B------:R-:W-:Y:S01]  /*32e0*/  MOV R12, R32 ;  /* 0x00000020000c7202 */ /* 0x000fe20000000f00 */
[----:B------:R-:W-:-:S07]  /*32f0*/  IMAD.MOV.U32 R13, RZ, RZ, R33 ;  /* 0x000000ffff0d7224 */ /* 0x000fce00078e0021 */
.L_x_65:
[----:B------:R-:W-:Y:S05]  /*3300*/  BSYNC.RECONVERGENT B1 ;  /* 0x0000000000017941 */ /* 0x000fea0003800200 */
.L_x_59:
        /* <DEDUP_REMOVED lines=25> */
[----:B------:R-:W-:Y:S01]  /*34a0*/  MOV R5, 0xae147ae1 ;  /* 0xae147ae100057802 */ /* 0x000fe20000000f00 */
[----:B------:R-:W-:Y:S01]  /*34b0*/  IMAD.MOV.U32 R7, RZ, RZ, 0x3ff0e147 ;  /* 0x3ff0e147ff077424 */ /* 0x000fe200078e00ff */
[----:B------:R-:W-:-:S07]  /*34c0*/  MOV R0, 0x34e0 ;  /* 0x000034e000007802 */ /* 0x000fce0000000f00 */
[----:B------:R-:W-:Y:S05]  /*34d0*/  CALL.REL.NOINC `($__internal_1_$__cuda_sm20_div_rn_f64_full) ;  /* 0x0000006800d07944 */ /* 0x000fea0003c00000 */
[----:B------:R-:W-:Y:S02]  /*34e0*/  IMAD.MOV.U32 R16, RZ, RZ, R5 ;  /* 0x000000ffff107224 */ /* 0x000fe400078e0005 */
[----:B------:R-:W-:-:S07]  /*34f0*/  IMAD.MOV.U32 R17, RZ, RZ, R33 ;  /* 0x000000ffff117224 */ /* 0x000fce00078e0021 */
.L_x_71:
[----:B------:R-:W-:Y:S05]  /*3500*/  BSYNC.RECONVERGENT B2 ;  /* 0x0000000000027941 */ /* 0x000fea0003800200 */
.L_x_70:
[----:B------:R-:W-:Y:S01]  /*3510*/  DSETP.NEU.AND P0, PT, R16, RZ, PT ;  /* 0x000000ff1000722a */ /* 0x000fe20003f0d000 */
[----:B------:R-:W-:-:S13]  /*3520*/  BSSY.RECONVERGENT B0, `(.L_x_72) ;  /* 0x000000a000007945 */ /* 0x000fda0003800200 */
[----:B------:R-:W-:Y:S01]  /*3530*/  @!P0 CS2R R18, SRZ ;  /* 0x0000000000128805 */ /* 0x000fe2000001ff00 */
[----:B------:R-:W-:Y:S06]  /*3540*/  @!P0 BRA `(.L_x_73) ;  /* 0x00000000001c8947 */ /* 0x000fec0003800000 */
[----:B------:R-:W-:Y:S01]  /*3550*/  IMAD.MOV.U32 R6, RZ, RZ, R16 ;  /* 0x000000ffff067224 */ /* 0x000fe200078e0010 */
[----:B------:R-:W-:Y:S02]  /*3560*/  MOV R5, R17 ;  /* 0x0000001100057202 */ /* 0x000fe40000000f00 */
[----:B------:R-:W-:-:S07]  /*3570*/  MOV R0, 0x3590 ;  /* 0x0000359000007802 */ /* 0x000fce0000000f00 */
[----:B------:R-:W-:Y:S05]  /*3580*/  CALL.REL.NOINC `($_ZN13cuda_renderer19compute_render_costEPfPiS1_S1_S0_fiiS0_PhS2_S0_S2_S1_S1_if$__internal_accurate_pow) ;  /* 0x0000007800207944 */ /* 0x000fea0003c00000 */
[----:B------:R-:W-:-:S04]  /*3590*/  ISETP.GE.AND P0, PT, R17, RZ, PT ;  /* 0x000000ff1100720c */ /* 0x000fc80003f06270 */
[----:B------:R-:W-:Y:S02]  /*35a0*/  FSEL R18, R5, RZ, P0 ;  /* 0x000000ff05127208 */ /* 0x000fe40000000000 */
[----:B------:R-:W-:-:S07]  /*35b0*/  FSEL R19, R6, -QNAN , P0 ;  /* 0xfff8000006137808 */ /* 0x000fce0000000000 */
.L_x_73:
[----:B------:R-:W-:Y:S05]  /*35c0*/  BSYNC.RECONVERGENT B0 ;  /* 0x0000000000007941 */ /* 0x000fea0003800200 */
.L_x_72:
        /* <DEDUP_REMOVED lines=12> */
.L_x_69:
[----:B------:R-:W0:Y:S01]  /*3690*/  MUFU.RCP64H R7, 12.9199981689453125 ;  /* 0x4029d70a00077908 */ /* 0x000e220000001800 */
[----:B------:R-:W-:Y:S01]  /*36a0*/  IMAD.MOV.U32 R18, RZ, RZ, 0x3d70a3d7 ;  /* 0x3d70a3d7ff127424 */ /* 0x000fe200078e00ff */
[----:B------:R-:W-:Y:S01]  /*36b0*/  MOV R6, 0x1 ;  /* 0x0000000100067802 */ /* 0x000fe20000000f00 */
[----:B------:R-:W-:Y:S01]  /*36c0*/  IMAD.MOV.U32 R19, RZ, RZ, 0x4029d70a ;  /* 0x4029d70aff137424 */ /* 0x000fe200078e00ff */
[----:B------:R-:W-:Y:S01]  /*36d0*/  FSETP.GEU.AND P1, PT, |R17|, 6.5827683646048100446e-37, PT ;  /* 0x036000001100780b */ /* 0x000fe20003f2e200 */
[----:B------:R-:W-:Y:S04]  /*36e0*/  BSSY.RECONVERGENT B2, `(.L_x_75) ;  /* 0x0000013000027945 */ /* 0x000fe80003800200 */
        /* <DEDUP_REMOVED lines=13> */
[----:B------:R-:W-:Y:S02]  /*37c0*/  IMAD.MOV.U32 R25, RZ, RZ, R17 ;  /* 0x000000ffff197224 */ /* 0x000fe400078e0011 */
[----:B------:R-:W-:Y:S02]  /*37d0*/  IMAD.MOV.U32 R5, RZ, RZ, 0x3d70a3d7 ;  /* 0x3d70a3d7ff057424 */ /* 0x000fe400078e00ff */
[----:B------:R-:W-:-:S07]  /*37e0*/  IMAD.MOV.U32 R7, RZ, RZ, 0x4029d70a ;  /* 0x4029d70aff077424 */ /* 0x000fce00078e00ff */
[----:B------:R-:W-:Y:S05]  /*37f0*/  CALL.REL.NOINC `($__internal_1_$__cuda_sm20_div_rn_f64_full) ;  /* 0x0000006800087944 */ /* 0x000fea0003c00000 */
[----:B------:R-:W-:-:S07]  /*3800*/  MOV R32, R5 ;  /* 0x0000000500207202 */ /* 0x000fce0000000f00 */
.L_x_76:
[----:B------:R-:W-:Y:S05]  /*3810*/  BSYNC.RECONVERGENT B2 ;  /* 0x0000000000027941 */ /* 0x000fea0003800200 */
.L_x_75:
[----:B------:R-:W-:Y:S02]  /*3820*/  IMAD.MOV.U32 R16, RZ, RZ, R32 ;  /* 0x000000ffff107224 */ /* 0x000fe400078e0020 */
[----:B------:R-:W-:-:S07]  /*3830*/  IMAD.MOV.U32 R17, RZ, RZ, R33 ;  /* 0x000000ffff117224 */ /* 0x000fce00078e0021 */
.L_x_74:
[----:B------:R-:W-:Y:S05]  /*3840*/  BSYNC.RECONVERGENT B1 ;  /* 0x0000000000017941 */ /* 0x000fea0003800200 */
.L_x_68:
        /* <DEDUP_REMOVED lines=28> */
[----:B------:R-:W-:Y:S05]  /*3a10*/  CALL.REL.NOINC `($__internal_1_$__cuda_sm20_div_rn_f64_full) ;  /* 0x0000006400807944 */ /* 0x000fea0003c00000 */
[----:B------:R-:W-:Y:S02]  /*3a20*/  IMAD.MOV.U32 R8, RZ, RZ, R5 ;  /* 0x000000ffff087224 */ /* 0x000fe400078e0005 */
[----:B------:R-:W-:-:S07]  /*3a30*/  IMAD.MOV.U32 R9, RZ, RZ, R33 ;  /* 0x000000ffff097224 */ /* 0x000fce00078e0021 */
.L_x_80:
[----:B------:R-:W-:Y:S05]  /*3a40*/  BSYNC.RECONVERGENT B2 ;  /* 0x0000000000027941 */ /* 0x000fea0003800200 */
.L_x_79:
[----:B------:R-:W-:Y:S01]  /*3a50*/  DSETP.NEU.AND P0, PT, R8, RZ, PT ;  /* 0x000000ff0800722a */ /* 0x000fe20003f0d000 */
[----:B------:R-:W-:-:S13]  /*3a60*/  BSSY.RECONVERGENT B0, `(.L_x_81) ;  /* 0x000000a000007945 */ /* 0x000fda0003800200 */
[----:B------:R-:W-:Y:S01]  /*3a70*/  @!P0 CS2R R18, SRZ ;  /* 0x0000000000128805 */ /* 0x000fe2000001ff00 */
[----:B------:R-:W-:Y:S06]  /*3a80*/  @!P0 BRA `(.L_x_82) ;  /* 0x00000000001c8947 */ /* 0x000fec0003800000 */
[----:B------:R-:W-:Y:S01]  /*3a90*/  MOV R6, R8 ;  /* 0x0000000800067202 */ /* 0x000fe20000000f00 */
[----:B------:R-:W-:Y:S01]  /*3aa0*/  IMAD.MOV.U32 R5, RZ, RZ, R9 ;  /* 0x000000ffff057224 */ /* 0x000fe200078e0009 */
[----:B------:R-:W-:-:S07]  /*3ab0*/  MOV R0, 0x3ad0 ;  /* 0x00003ad000007802 */ /* 0x000fce0000000f00 */
[----:B------:R-:W-:Y:S05]  /*3ac0*/  CALL.REL.NOINC `($_ZN13cuda_renderer19compute_render_costEPfPiS1_S1_S0_fiiS0_PhS2_S0_S2_S1_S1_if$__internal_accurate_pow) ;  /* 0x0000007000d07944 */ /* 0x000fea0003c00000 */
[----:B------:R-:W-:-:S04]  /*3ad0*/  ISETP.GE.AND P0, PT, R9, RZ, PT ;  /* 0x000000ff0900720c */ /* 0x000fc80003f06270 */
[----:B------:R-:W-:Y:S02]  /*3ae0*/  FSEL R18, R5, RZ, P0 ;  /* 0x000000ff05127208 */ /* 0x000fe40000000000 */
[----:B------:R-:W-:-:S07]  /*3af0*/  FSEL R19, R6, -QNAN , P0 ;  /* 0xfff8000006137808 */ /* 0x000fce0000000000 */
.L_x_82:
[----:B------:R-:W-:Y:S05]  /*3b00*/  BSYNC.RECONVERGENT B0 ;  /* 0x0000000000007941 */ /* 0x000fea0003800200 */
.L_x_81:
        /* <DEDUP_REMOVED lines=12> */
.L_x_78:
        /* <DEDUP_REMOVED lines=22> */
[----:B------:R-:W-:Y:S05]  /*3d30*/  CALL.REL.NOINC `($__internal_1_$__cuda_sm20_div_rn_f64_full) ;  /* 0x0000006000b87944 */ /* 0x000fea0003c00000 */
[----:B------:R-:W-:-:S07]  /*3d40*/  IMAD.MOV.U32 R32, RZ, RZ, R5 ;  /* 0x000000ffff207224 */ /* 0x000fce00078e0005 */
.L_x_84:
[----:B------:R-:W-:Y:S05]  /*3d50*/  BSYNC.RECONVERGENT B2 ;  /* 0x0000000000027941 */ /* 0x000fea0003800200 */
.L_x_83:
[----:B------:R-:W-:Y:S05]  /*3d60*/  BSYNC.RECONVERGENT B1 ;  /* 0x0000000000017941 */ /* 0x000fea0003800200 */
.L_x_77:
[----:B------:R-:W0:Y:S01]  /*3d70*/  MUFU.RCP64H R9, 95.0469970703125 ;  /* 0x4057c30200097908 */ /* 0x000e220000001800 */
[----:B------:R-:W-:Y:S01]  /*3d80*/  IMAD.MOV.U32 R6, RZ, RZ, 0xc49ba5e ;  /* 0x0c49ba5eff067424 */ /* 0x000fe200078e00ff */
[----:B------:R-:W-:Y:S01]  /*3d90*/  DMUL R16, R16, 100 ;  /* 0x4059000010107828 */ /* 0x000fe20000000000 */
[----:B------:R-:W-:Y:S01]  /*3da0*/  IMAD.MOV.U32 R7, RZ, RZ, 0x4057c302 ;  /* 0x4057c302ff077424 */ /* 0x000fe200078e00ff */
[----:B------:R-:W-:Y:S01]  /*3db0*/  UMOV UR4, 0xddd532cd ;  /* 0xddd532cd00047882 */ /* 0x000fe20000000000 */
[----:B------:R-:W-:Y:S01]  /*3dc0*/  IMAD.MOV.U32 R8, RZ, RZ, 0x1 ;  /* 0x00000001ff087424 */ /* 0x000fe200078e00ff */
        /* <DEDUP_REMOVED lines=41> */
[----:B------:R-:W-:Y:S01]  /*4060*/  MOV R5, 0xc49ba5e ;  /* 0x0c49ba5e00057802 */ /* 0x000fe20000000f00 */
[----:B------:R-:W-:Y:S01]  /*4070*/  IMAD.MOV.U32 R7, RZ, RZ, 0x4057c302 ;  /* 0x4057c302ff077424 */ /* 0x000fe200078e00ff */
[----:B------:R-:W-:-:S07]  /*4080*/  MOV R0, 0x40a0 ;  /* 0x000040a000007802 */ /* 0x000fce0000000f00 */
[----:B------:R-:W-:Y:S05]  /*4090*/  CALL.REL.NOINC `($__internal_1_$__cuda_sm20_div_rn_f64_full) ;  /* 0x0000005c00e07944 */ /* 0x000fea0003c00000 */
[----:B------:R-:W-:Y:S02]  /*40a0*/  IMAD.MOV.U32 R18, RZ, RZ, R5 ;  /* 0x000000ffff127224 */ /* 0x000fe400078e0005 */
[----:B------:R-:W-:-:S07]  /*40b0*/  IMAD.MOV.U32 R19, RZ, RZ, R33 ;  /* 0x000000ffff137224 */ /* 0x000fce00078e0021 */
.L_x_86:
[----:B------:R-:W-:Y:S05]  /*40c0*/  BSYNC.RECONVERGENT B1 ;  /* 0x0000000000017941 */ /* 0x000fea0003800200 */
.L_x_85:
[----:B------:R-:W0:Y:S01]  /*40d0*/  MUFU.RCP64H R7, 100 ;  /* 0x4059000000077908 */ /* 0x000e220000001800 */
        /* <DEDUP_REMOVED lines=16> */
[----:B------:R-:W-:Y:S01]  /*41e0*/  IMAD.MOV.U32 R24, RZ, RZ, R12 ;  /* 0x000000ffff187224 */ /* 0x000fe200078e000c */
[----:B------:R-:W-:Y:S01]  /*41f0*/  MOV R7, 0x40590000 ;  /* 0x4059000000077802 */ /* 0x000fe20000000f00 */
[----:B------:R-:W-:Y:S01]  /*4200*/  IMAD.MOV.U32 R25, RZ, RZ, R13 ;  /* 0x000000ffff197224 */ /* 0x000fe200078e000d */
[----:B------:R-:W-:Y:S01]  /*4210*/  MOV R0, 0x4240 ;  /* 0x0000424000007802 */ /* 0x000fe20000000f00 */
[----:B------:R-:W-:-:S07]  /*4220*/  IMAD.MOV.U32 R5, RZ, RZ, RZ ;  /* 0x000000ffff057224 */ /* 0x000fce00078e00ff */
[----:B------:R-:W-:Y:S05]  /*4230*/  CALL.REL.NOINC `($__internal_1_$__cuda_sm20_div_rn_f64_full) ;  /* 0x0000005c00787944 */ /* 0x000fea0003c00000 */
[----:B------:R-:W-:Y:S02]  /*4240*/  IMAD.MOV.U32 R16, RZ, RZ, R5 ;  /* 0x000000ffff107224 */ /* 0x000fe400078e0005 */
[----:B------:R-:W-:-:S07]  /*4250*/  IMAD.MOV.U32 R17, RZ, RZ, R33 ;  /* 0x000000ffff117224 */ /* 0x000fce00078e0021 */
.L_x_88:
[----:B------:R-:W-:Y:S05]  /*4260*/  BSYNC.RECONVERGENT B1 ;  /* 0x0000000000017941 */ /* 0x000fea0003800200 */
.L_x_87:
[----:B------:R-:W0:Y:S01]  /*4270*/  MUFU.RCP64H R7, 108.88299560546875 ;  /* 0x405b388300077908 */ /* 0x000e220000001800 */
        /* <DEDUP_REMOVED lines=23> */
.L_x_90:
[----:B------:R-:W-:Y:S05]  /*43f0*/  BSYNC.RECONVERGENT B1 ;  /* 0x0000000000017941 */ /* 0x000fea0003800200 */
.L_x_89:
[----:B------:R-:W-:Y:S01]  /*4400*/  IMAD.MOV.U32 R6, RZ, RZ, 0x32fcac8e ;  /* 0x32fcac8eff067424 */ /* 0x000fe200078e00ff */
[----:B------:R-:W-:Y:S01]  /*4410*/  BSSY.RECONVERGENT B0, `(.L_x_91) ;  /* 0x000002e000007945 */ /* 0x000fe20003800200 */
[----:B------:R-:W-:-:S06]  /*4420*/  IMAD.MOV.U32 R7, RZ, RZ, 0x3f822318 ;  /* 0x3f822318ff077424 */ /* 0x000fcc00078e00ff */
        /* <DEDUP_REMOVED lines=16> */
[----:B0-----:R-:W-:Y:S01]  /*4530*/  FMUL R10, R5, 0.3333333432674407959 ;  /* 0x3eaaaaab050a7820 */ /* 0x001fe20000400000 */
[----:B------:R-:W-:-:S02]  /*4540*/  VIADD R5, R0, 0xfee ;  /* 0x00000fee00057836 */ /* 0x000fc40000000000 */
[----:B------:R-:W-:-:S03]  /*4550*/  @P0 VIADD R5, R0, 0x100000 ;  /* 0x0010000000050836 */ /* 0x000fc60000000000 */
[----:B------:R-:W0:Y:S08]  /*4560*/  MUFU.EX2 R8, R10 ;  /* 0x0000000a00087308 */ /* 0x000e300000000800 */
[----:B0-----:R-:W0:Y:S02]  /*4570*/  F2F.F64.F32 R8, R8 ;  /* 0x0000000800087310 */ /* 0x001e240000201800 */
[----:B0-----:R-:W-:-:S10]  /*4580*/  DMUL R20, R8, R8 ;  /* 0x0000000808147228 */ /* 0x001fd40000000000 */
[----:B------:R-:W-:Y:S01]  /*4590*/  VIADD R23, R21, 0x100000 ;  /* 0x0010000015177836 */ /* 0x000fe20000000000 */
[----:B------:R-:W-:-:S06]  /*45a0*/  MOV R22, R20 ;  /* 0x0000001400167202 */ /* 0x000fcc0000000f00 */
[C-C-:B------:R-:W-:Y:S02]  /*45b0*/  DFMA R22, R8.reuse, R22, R12.reuse ;  /* 0x000000160816722b */ /* 0x140fe4000000000c */
[----:B------:R-:W-:-:S04]  /*45c0*/  DFMA R12, -R8, R20, R12 ;  /* 0x00000014080c722b */ /* 0x000fc8000000010c */
[----:B------:R-:W0:Y:S02]  /*45d0*/  MUFU.RCP64H R25, R23 ;  /* 0x0000001700197308 */ /* 0x000e240000001800 */
[----:B0-----:R-:W-:-:S08]  /*45e0*/  DFMA R26, -R22, R24, 1 ;  /* 0x3ff00000161a742b */ /* 0x001fd00000000118 */
[----:B------:R-:W-:-:S08]  /*45f0*/  DFMA R26, R26, R26, R26 ;  /* 0x0000001a1a1a722b */ /* 0x000fd0000000001a */
[----:B------:R-:W-:-:S08]  /*4600*/  DFMA R26, R24, R26, R24 ;  /* 0x0000001a181a722b */ /* 0x000fd00000000018 */
[----:B------:R-:W-:-:S08]  /*4610*/  DMUL R12, R26, R12 ;  /* 0x0000000c1a0c7228 */ /* 0x000fd00000000000 */
[----:B------:R-:W-:Y:S02]  /*4620*/  DFMA R12, R8, R12, R8 ;  /* 0x0000000c080c722b */ /* 0x000fe40000000008 */
[----:B------:R-:W-:-:S08]  /*4630*/  DADD R8, R18, R18 ;  /* 0x0000000012087229 */ /* 0x000fd00000000012 */
[----:B------:R-:W-:Y:S01]  /*4640*/  IMAD R13, R5, 0x100000, R13 ;  /* 0x00100000050d7824 */ /* 0x000fe200078e020d */
[----:B------:R-:W-:-:S05]  /*4650*/  DSETP.NE.AND P0, PT, R8, R18, PT ;  /* 0x000000120800722a */ /* 0x000fca0003f05000 */
[----:B------:R-:W-:-:S10]  /*4660*/  DADD R12, -RZ, |R12| ;  /* 0x00000000ff0c7229 */ /* 0x000fd4000000050c */
[----:B------:R-:W-:Y:S02]  /*4670*/  FSEL R18, R8, R12, !P0 ;  /* 0x0000000c08127208 */ /* 0x000fe40004000000 */
[----:B------:R-:W-:Y:S01]  /*4680*/  FSEL R19, R9, R13, !P0 ;  /* 0x0000000d09137208 */ /* 0x000fe20004000000 */
[----:B------:R-:W-:Y:S06]  /*4690*/  BRA `(.L_x_93) ;  /* 0x0000000000147947 */ /* 0x000fec0003800000 */
.L_x_92:
[----:B------:R-:W-:Y:S01]  /*46a0*/  MOV R8, 0x611a7b96 ;  /* 0x611a7b9600087802 */ /* 0x000fe20000000f00 */
[----:B------:R-:W-:Y:S01]  /*46b0*/  IMAD.MOV.U32 R9, RZ, RZ, 0x3fc1a7b9 ;  /* 0x3fc1a7b9ff097424 */ /* 0x000fe200078e00ff */
[----:B------:R-:W-:Y:S01]  /*46c0*/  UMOV UR4, 0x53f7ced9 ;  /* 0x53f7ced900047882 */ /* 0x000fe20000000000 */
[----:B------:R-:W-:-:S04]  /*46d0*/  UMOV UR5, 0x401f25e3 ;  /* 0x401f25e300057882 */ /* 0x000fc80000000000 */
[----:B------:R-:W-:-:S11]  /*46e0*/  DFMA R18, R18, UR4, R8 ;  /* 0x0000000412127c2b */ /* 0x000fd60008000008 */
.L_x_93:
[----:B------:R-:W-:Y:S05]  /*46f0*/  BSYNC.RECONVERGENT B0 ;  /* 0x0000000000007941 */ /* 0x000fea0003800200 */
.L_x_91:
[----:B------:R-:W-:Y:S01]  /*4700*/  DSETP.GT.AND P0, PT, R16, R6, PT ;  /* 0x000000061000722a */ /* 0x000fe20003f04000 */
[----:B------:R-:W-:-:S13]  /*4710*/  BSSY.RECONVERGENT B0, `(.L_x_94) ;  /* 0x000002c000007945 */ /* 0x000fda0003800200 */
[----:B------:R-:W-:Y:S05]  /*4720*/  @!P0 BRA `(.L_x_95) ;  /* 0x0000000000948947 */ /* 0x000fea0003800000 */
[----:B------:R-:W-:Y:S01]  /*4730*/  LOP3.LUT R9, R17, 0x7fffffff, RZ, 0xc0, !PT ;  /* 0x7fffffff11097812 */ /* 0x000fe200078ec0ff */
[----:B------:R-:W-:Y:S01]  /*4740*/  IMAD.MOV.U32 R8, RZ, RZ, R16 ;  /* 0x000000ffff087224 */ /* 0x000fe200078e0010 */
[----:B------:R-:W-:Y:S02]  /*4750*/  MOV R24, RZ ;  /* 0x000000ff00187202 */ /* 0x000fe40000000f00 */
        /* <DEDUP_REMOVED lines=34> */
.L_x_95:
[----:B------:R-:W-:Y:S01]  /*4980*/  IMAD.MOV.U32 R8, RZ, RZ, 0x611a7b96 ;  /* 0x611a7b96ff087424 */ /* 0x000fe200078e00ff */
[----:B------:R-:W-:Y:S01]  /*4990*/  MOV R9, 0x3fc1a7b9 ;  /* 0x3fc1a7b900097802 */ /* 0x000fe20000000f00 */
[----:B------:R-:W-:Y:S01]  /*49a0*/  UMOV UR4, 0x53f7ced9 ;  /* 0x53f7ced900047882 */ /* 0x000fe20000000000 */
[----:B------:R-:W-:-:S04]  /*49b0*/  UMOV UR5, 0x401f25e3 ;  /* 0x401f25e300057882 */ /* 0x000fc80000000000 */
[----:B------:R-:W-:-:S11]  /*49c0*/  DFMA R16, R16, UR4, R8 ;  /* 0x0000000410107c2b */ /* 0x000fd60008000008 */
.L_x_96:
[----:B------:R-:W-:Y:S05]  /*49d0*/  BSYNC.RECONVERGENT B0 ;  /* 0x0000000000007941 */ /* 0x000fea0003800200 */
.L_x_94:
        /* <DEDUP_REMOVED lines=18> */
[C---:B------:R-:W-:Y:S01]  /*4b00*/  IADD3 R5, PT, PT, R0.reuse, 0xfee, RZ ;  /* 0x00000fee00057810 */ /* 0x040fe20007ffe0ff */
[----:B------:R-:W-:-:S04]  /*4b10*/  @P0 VIADD R5, R0, 0x100000 ;  /* 0x0010000000050836 */ /* 0x000fc80000000000 */
        /* <DEDUP_REMOVED lines=20> */
.L_x_98:
[----:B------:R-:W-:Y:S01]  /*4c60*/  IMAD.MOV.U32 R6, RZ, RZ, 0x611a7b96 ;  /* 0x611a7b96ff067424 */ /* 0x000fe200078e00ff */
[----:B------:R-:W-:Y:S01]  /*4c70*/  UMOV UR4, 0x53f7ced9 ;  /* 0x53f7ced900047882 */ /* 0x000fe20000000000 */
[----:B------:R-:W-:Y:S01]  /*4c80*/  IMAD.MOV.U32 R7, RZ, RZ, 0x3fc1a7b9 ;  /* 0x3fc1a7b9ff077424 */ /* 0x000fe200078e00ff */
[----:B------:R-:W-:-:S05]  /*4c90*/  UMOV UR5, 0x401f25e3 ;  /* 0x401f25e300057882 */ /* 0x000fca0000000000 */
[----:B------:R-:W-:-:S11]  /*4ca0*/  DFMA R32, R32, UR4, R6 ;  /* 0x0000000420207c2b */ /* 0x000fd60008000006 */
.L_x_99:
[----:B------:R-:W-:Y:S05]  /*4cb0*/  BSYNC.RECONVERGENT B0 ;  /* 0x0000000000007941 */ /* 0x000fea0003800200 */
.L_x_97:
[----:B------:R-:W-:Y:S01]  /*4cc0*/  DADD R8, -R32, R16 ;  /* 0x0000000020087229 */ /* 0x000fe20000000110 */
[----:B------:R-:W-:Y:S01]  /*4cd0*/  MOV R6, 0x0 ;  /* 0x0000000000067802 */ /* 0x000fe20000000f00 */
[----:B------:R-:W-:Y:S01]  /*4ce0*/  DADD R18, -R16, R18 ;  /* 0x0000000010127229 */ /* 0x000fe20000000112 */
[----:B------:R-:W-:Y:S01]  /*4cf0*/  IMAD.MOV.U32 R7, RZ, RZ, 0x405d0000 ;  /* 0x405d0000ff077424 */ /* 0x000fe200078e00ff */
[----:B------:R-:W-:Y:S04]  /*4d00*/  BSSY.RECONVERGENT B0, `(.L_x_100) ;  /* 0x0000015000007945 */ /* 0x000fe80003800200 */
[----:B------:R-:W-:Y:S02]  /*4d10*/  DMUL R8, R8, 200 ;  /* 0x4069000008087828 */ /* 0x000fe40000000000 */
[----:B------:R-:W-:-:S02]  /*4d20*/  DMUL R18, R18, 500 ;  /* 0x407f400012127828 */ /* 0x000fc40000000000 */
[----:B------:R-:W-:Y:S02]  /*4d30*/  DFMA R16, R16, R6, -16 ;  /* 0xc03000001010742b */ /* 0x000fe40000000006 */
[----:B------:R-:W0:Y:S08]  /*4d40*/  F2F.F32.F64 R10, R8 ;  /* 0x00000008000a7310 */ /* 0x000e300000301000 */
[----:B------:R-:W1:Y:S01]  /*4d50*/  F2F.F32.F64 R12, R18 ;  /* 0x00000012000c7310 */ /* 0x000e620000301000 */
[----:B0-----:R-:W-:-:S07]  /*4d60*/  FMUL R13, R10, R10 ;  /* 0x0000000a0a0d7220 */ /* 0x001fce0000400000 */
[----:B------:R0:W2:Y:S01]  /*4d70*/  F2F.F32.F64 R15, R16 ;  /* 0x00000010000f7310 */ /* 0x0000a20000301000 */
[----:B-1----:R-:W-:-:S04]  /*4d80*/  FFMA R20, R12, R12, R13 ;  /* 0x0000000c0c147223 */ /* 0x002fc8000000000d */
[----:B------:R-:W-:-:S03]  /*4d90*/  VIADD R0, R20, 0xf3000000 ;  /* 0xf300000014007836 */ /* 0x000fc60000000000 */
[----:B------:R0:W1:Y:S02]  /*4da0*/  MUFU.RSQ R21, R20 ;  /* 0x0000001400157308 */ /* 0x0000640000001400 */
[----:B------:R-:W-:-:S13]  /*4db0*/  ISETP.GT.U32.AND P0, PT, R0, 0x727fffff, PT ;  /* 0x727fffff0000780c */ /* 0x000fda0003f04070 */
[----:B0-2---:R-:W-:Y:S05]  /*4dc0*/  @!P0 BRA `(.L_x_101) ;  /* 0x0000000000108947 */ /* 0x005fea0003800000 */
[----:B------:R-:W-:Y:S01]  /*4dd0*/  IMAD.MOV.U32 R0, RZ, RZ, R20 ;  /* 0x000000ffff007224 */ /* 0x000fe200078e0014 */
[----:B------:R-:W-:-:S07]  /*4de0*/  MOV R6, 0x4e00 ;  /* 0x00004e0000067802 */ /* 0x000fce0000000f00 */
[----:B-1----:R-:W-:Y:S05]  /*4df0*/  CALL.REL.NOINC `($__internal_2_$__cuda_sm20_sqrt_rn_f32_slowpath) ;  /* 0x0000005800147944 */ /* 0x002fea0003c00000 */
[----:B------:R-:W-:Y:S05]  /*4e00*/  BRA `(.L_x_102) ;  /* 0x0000000000107947 */ /* 0x000fea0003800000 */
.L_x_101:
[----:B-1----:R-:W-:Y:S01]  /*4e10*/  FMUL.FTZ R5, R20, R21 ;  /* 0x0000001514057220 */ /* 0x002fe20000410000 */
[----:B------:R-:W-:-:S03]  /*4e20*/  FMUL.FTZ R6, R21, 0.5 ;  /* 0x3f00000015067820 */ /* 0x000fc60000410000 */
[----:B------:R-:W-:-:S04]  /*4e30*/  FFMA R0, -R5, R5, R20 ;  /* 0x0000000505007223 */ /* 0x000fc80000000114 */
[----:B------:R-:W-:-:S07]  /*4e40*/  FFMA R5, R0, R6, R5 ;  /* 0x0000000600057223 */ /* 0x000fce0000000005 */
.L_x_102:
[----:B------:R-:W-:Y:S05]  /*4e50*/  BSYNC.RECONVERGENT B0 ;  /* 0x0000000000007941 */ /* 0x000fea0003800200 */
.L_x_100:
[----:B------:R-:W-:Y:S01]  /*4e60*/  FMUL R16, R11, R11 ;  /* 0x0000000b0b107220 */ /* 0x000fe20000400000 */
[----:B------:R0:W1:Y:S01]  /*4e70*/  F2F.F64.F32 R18, R5 ;  /* 0x0000000500127310 */ /* 0x0000620000201800 */
[----:B------:R-:W-:Y:S02]  /*4e80*/  BSSY.RECONVERGENT B0, `(.L_x_103) ;  /* 0x000000e000007945 */ /* 0x000fe40003800200 */
[----:B------:R-:W-:-:S04]  /*4e90*/  FFMA R20, R4, R4, R16 ;  /* 0x0000000404147223 */ /* 0x000fc80000000010 */
[----:B------:R-:W-:Y:S01]  /*4ea0*/  VIADD R0, R20, 0xf3000000 ;  /* 0xf300000014007836 */ /* 0x000fe20000000000 */
[----:B------:R0:W2:Y:S04]  /*4eb0*/  MUFU.RSQ R7, R20 ;  /* 0x0000001400077308 */ /* 0x0000a80000001400 */
[----:B------:R-:W-:-:S13]  /*4ec0*/  ISETP.GT.U32.AND P0, PT, R0, 0x727fffff, PT ;  /* 0x727fffff0000780c */ /* 0x000fda0003f04070 */
[----:B012---:R-:W-:Y:S05]  /*4ed0*/  @!P0 BRA `(.L_x_104) ;  /* 0x0000000000108947 */ /* 0x007fea0003800000 */
[----:B------:R-:W-:Y:S02]  /*4ee0*/  MOV R0, R20 ;  /* 0x0000001400007202 */ /* 0x000fe40000000f00 */
[----:B------:R-:W-:-:S07]  /*4ef0*/  MOV R6, 0x4f10 ;  /* 0x00004f1000067802 */ /* 0x000fce0000000f00 */
[----:B------:R-:W-:Y:S05]  /*4f00*/  CALL.REL.NOINC `($__internal_2_$__cuda_sm20_sqrt_rn_f32_slowpath) ;  /* 0x0000005400d07944 */ /* 0x000fea0003c00000 */
[----:B------:R-:W-:Y:S05]  /*4f10*/  BRA `(.L_x_105) ;  /* 0x0000000000107947 */ /* 0x000fea0003800000 */
.L_x_104:
[----:B------:R-:W-:Y:S01]  /*4f20*/  FMUL.FTZ R5, R20, R7 ;  /* 0x0000000714057220 */ /* 0x000fe20000410000 */
[----:B------:R-:W-:-:S03]  /*4f30*/  FMUL.FTZ R6, R7, 0.5 ;  /* 0x3f00000007067820 */ /* 0x000fc60000410000 */
[----:B------:R-:W-:-:S04]  /*4f40*/  FFMA R0, -R5, R5, R20 ;  /* 0x0000000505007223 */ /* 0x000fc80000000114 */
[----:B------:R-:W-:-:S07]  /*4f50*/  FFMA R5, R0, R6, R5 ;  /* 0x0000000600057223 */ /* 0x000fce0000000005 */
.L_x_105:
[----:B------:R-:W-:Y:S05]  /*4f60*/  BSYNC.RECONVERGENT B0 ;  /* 0x0000000000007941 */ /* 0x000fea0003800200 */
.L_x_103:
[----:B------:R-:W0:Y:S01]  /*4f70*/  F2F.F64.F32 R6, R5 ;  /* 0x0000000500067310 */ /* 0x000e220000201800 */
[----:B------:R-:W-:Y:S01]  /*4f80*/  UMOV UR4, 0x1e900000 ;  /* 0x1e90000000047882 */ /* 0x000fe20000000000 */
[----:B------:R-:W-:Y:S01]  /*4f90*/  UMOV UR5, 0x41f6bcc4 ;  /* 0x41f6bcc400057882 */ /* 0x000fe20000000000 */
[----:B------:R-:W-:Y:S01]  /*4fa0*/  BSSY.RECONVERGENT B1, `(.L_x_106) ;  /* 0x000001a000017945 */ /* 0x000fe20003800200 */
[----:B0-----:R-:W-:-:S08]  /*4fb0*/  DADD R6, R18, R6 ;  /* 0x0000000012067229 */ /* 0x001fd00000000006 */
[----:B------:R-:W-:-:S08]  /*4fc0*/  DMUL R6, R6, 0.5 ;  /* 0x3fe0000006067828 */ /* 0x000fd00000000000 */
[----:B------:R-:W-:-:S08]  /*4fd0*/  DMUL R18, R6, R6 ;  /* 0x0000000606127228 */ /* 0x000fd00000000000 */
[----:B------:R-:W-:-:S08]  /*4fe0*/  DMUL R18, R6, R18 ;  /* 0x0000001206127228 */ /* 0x000fd00000000000 */
[----:B------:R-:W-:Y:S01]  /*4ff0*/  DMUL R24, R18, R18 ;  /* 0x0000001212187228 */ /* 0x000fe20000000000 */
[----:B------:R-:W-:-:S07]  /*5000*/  IMAD.MOV.U32 R18, RZ, RZ, 0x1 ;  /* 0x00000001ff127424 */ /* 0x000fce00078e00ff */
[----:B------:R-:W-:-:S08]  /*5010*/  DMUL R24, R6, R24 ;  /* 0x0000001806187228 */ /* 0x000fd00000000000 */
[----:B------:R-:W-:Y:S02]  /*5020*/  DADD R6, R24, UR4 ;  /* 0x0000000418067e29 */ /* 0x000fe40008000000 */
[----:B------:R-:W-:-:S04]  /*5030*/  FSETP.GEU.AND P1, PT, |R25|, 6.5827683646048100446e-37, PT ;  /* 0x036000001900780b */ /* 0x000fc80003f2e200 */
[----:B------:R-:W0:Y:S02]  /*5040*/  MUFU.RCP64H R19, R7 ;  /* 0x0000000700137308 */ /* 0x000e240000001800 */
[----:B0-----:R-:W-:-:S08]  /*5050*/  DFMA R20, -R6, R18, 1 ;  /* 0x3ff000000614742b */ /* 0x001fd00000000112 */
[----:B------:R-:W-:-:S08]  /*5060*/  DFMA R20, R20, R20, R20 ;  /* 0x000000141414722b */ /* 0x000fd00000000014 */
[----:B------:R-:W-:-:S08]  /*5070*/  DFMA R20, R18, R20, R18 ;  /* 0x000000141214722b */ /* 0x000fd00000000012 */
[----:B------:R-:W-:-:S08]  /*5080*/  DFMA R18, -R6, R20, 1 ;  /* 0x3ff000000612742b */ /* 0x000fd00000000114 */
[----:B------:R-:W-:-:S08]  /*5090*/  DFMA R18, R20, R18, R20 ;  /* 0x000000121412722b */ /* 0x000fd00000000014 */
[----:B------:R-:W-:-:S08]  /*50a0*/  DMUL R32, R24, R18 ;  /* 0x0000001218207228 */ /* 0x000fd00000000000 */
[----:B------:R-:W-:-:S08]  /*50b0*/  DFMA R20, -R6, R32, R24 ;  /* 0x000000200614722b */ /* 0x000fd00000000118 */
[----:B------:R-:W-:-:S10]  /*50c0*/  DFMA R32, R18, R20, R32 ;  /* 0x000000141220722b */ /* 0x000fd40000000020 */
[----:B------:R-:W-:-:S05]  /*50d0*/  FFMA R0, RZ, R7, R33 ;  /* 0x00000007ff007223 */ /* 0x000fca0000000021 */
[----:B------:R-:W-:-:S13]  /*50e0*/  FSETP.GT.AND P0, PT, |R0|, 1.469367938527859385e-39, PT ;  /* 0x001000000000780b */ /* 0x000fda0003f04200 */
[----:B------:R-:W-:Y:S05]  /*50f0*/  @P0 BRA P1, `(.L_x_107) ;  /* 0x0000000000100947 */ /* 0x000fea0000800000 */
[----:B------:R-:W-:Y:S01]  /*5100*/  IMAD.MOV.U32 R5, RZ, RZ, R6 ;  /* 0x000000ffff057224 */ /* 0x000fe200078e0006 */
[----:B------:R-:W-:-:S07]  /*5110*/  MOV R0, 0x5130 ;  /* 0x0000513000007802 */ /* 0x000fce0000000f00 */
[----:B------:R-:W-:Y:S05]  /*5120*/  CALL.REL.NOINC `($__internal_1_$__cuda_sm20_div_rn_f64_full) ;  /* 0x0000004c00bc7944 */ /* 0x000fea0003c00000 */
[----:B------:R-:W-:-:S07]  /*5130*/  IMAD.MOV.U32 R32, RZ, RZ, R5 ;  /* 0x000000ffff207224 */ /* 0x000fce00078e0005 */
.L_x_107:
[----:B------:R-:W-:Y:S05]  /*5140*/  BSYNC.RECONVERGENT B1 ;  /* 0x0000000000017941 */ /* 0x000fea0003800200 */
.L_x_106:
[----:B------:R-:W0:Y:S01]  /*5150*/  F2F.F32.F64 R32, R32 ;  /* 0x0000002000207310 */ /* 0x000e220000301000 */
[----:B------:R-:W-:Y:S01]  /*5160*/  BSSY.RECONVERGENT B0, `(.L_x_108) ;  /* 0x000000d000007945 */ /* 0x000fe20003800200 */
[----:B0-----:R-:W-:-:S06]  /*5170*/  VIADD R0, R32, 0xf3000000 ;  /* 0xf300000020007836 */ /* 0x001fcc0000000000 */
[----:B------:R0:W1:Y:S01]  /*5180*/  MUFU.RSQ R7, R32 ;  /* 0x0000002000077308 */ /* 0x0000620000001400 */
[----:B------:R-:W-:-:S13]  /*5190*/  ISETP.GT.U32.AND P0, PT, R0, 0x727fffff, PT ;  /* 0x727fffff0000780c */ /* 0x000fda0003f04070 */
[----:B0-----:R-:W-:Y:S05]  /*51a0*/  @!P0 BRA `(.L_x_109) ;  /* 0x0000000000108947 */ /* 0x001fea0003800000 */
[----:B------:R-:W-:Y:S02]  /*51b0*/  MOV R0, R32 ;  /* 0x0000002000007202 */ /* 0x000fe40000000f00 */
[----:B------:R-:W-:-:S07]  /*51c0*/  MOV R6, 0x51e0 ;  /* 0x000051e000067802 */ /* 0x000fce0000000f00 */
[----:B-1----:R-:W-:Y:S05]  /*51d0*/  CALL.REL.NOINC `($__internal_2_$__cuda_sm20_sqrt_rn_f32_slowpath) ;  /* 0x00000054001c7944 */ /* 0x002fea0003c00000 */
[----:B------:R-:W-:Y:S05]  /*51e0*/  BRA `(.L_x_110) ;  /* 0x0000000000107947 */ /* 0x000fea0003800000 */
.L_x_109:
[----:B-1----:R-:W-:Y:S01]  /*51f0*/  FMUL.FTZ R5, R32, R7 ;  /* 0x0000000720057220 */ /* 0x002fe20000410000 */
[----:B------:R-:W-:-:S03]  /*5200*/  FMUL.FTZ R6, R7, 0.5 ;  /* 0x3f00000007067820 */ /* 0x000fc60000410000 */
[----:B------:R-:W-:-:S04]  /*5210*/  FFMA R0, -R5, R5, R32 ;  /* 0x0000000505007223 */ /* 0x000fc80000000120 */
[----:B------:R-:W-:-:S07]  /*5220*/  FFMA R5, R0, R6, R5 ;  /* 0x0000000600057223 */ /* 0x000fce0000000005 */
.L_x_110:
[----:B------:R-:W-:Y:S05]  /*5230*/  BSYNC.RECONVERGENT B0 ;  /* 0x0000000000007941 */ /* 0x000fea0003800200 */
.L_x_108:
[----:B------:R-:W-:Y:S01]  /*5240*/  FADD R0, -R5, 1 ;  /* 0x3f80000005007421 */ /* 0x000fe20000000100 */
[----:B------:R-:W-:Y:S01]  /*5250*/  F2F.F64.F32 R18, R12 ;  /* 0x0000000c00127310 */ /* 0x000fe20000201800 */
[----:B------:R-:W-:Y:S01]  /*5260*/  IMAD.MOV.U32 R6, RZ, RZ, 0x0 ;  /* 0x00000000ff067424 */ /* 0x000fe200078e00ff */
[----:B------:R-:W-:Y:S01]  /*5270*/  BSSY.RECONVERGENT B0, `(.L_x_111) ;  /* 0x0000016000007945 */ /* 0x000fe20003800200 */
[----:B------:R-:W-:-:S05]  /*5280*/  IMAD.MOV.U32 R7, RZ, RZ, 0x3fe00000 ;  /* 0x3fe00000ff077424 */ /* 0x000fca00078e00ff */
[----:B------:R-:W0:Y:S08]  /*5290*/  F2F.F64.F32 R22, R0 ;  /* 0x0000000000167310 */ /* 0x000e300000201800 */
[----:B------:R-:W1:Y:S01]  /*52a0*/  F2F.F64.F32 R4, R4 ;  /* 0x0000000400047310 */ /* 0x000e620000201800 */
[----:B0-----:R-:W-:-:S07]  /*52b0*/  DFMA R22, R22, R6, 1 ;  /* 0x3ff000001616742b */ /* 0x001fce0000000006 */
[----:B------:R-:W0:Y:S01]  /*52c0*/  F2F.F64.F32 R6, R13 ;  /* 0x0000000d00067310 */ /* 0x000e220000201800 */
[----:B------:R-:W-:Y:S02]  /*52d0*/  DMUL R18, R18, R22 ;  /* 0x0000001612127228 */ /* 0x000fe40000000000 */
[----:B-1----:R-:W-:-:S06]  /*52e0*/  DMUL R22, R22, R4 ;  /* 0x0000000416167228 */ /* 0x002fcc0000000000 */
[----:B0-----:R-:W-:-:S06]  /*52f0*/  DFMA R6, R18, R18, R6 ;  /* 0x000000121206722b */ /* 0x001fcc0000000006 */
[----:B------:R-:W0:Y:S02]  /*5300*/  F2F.F32.F64 R0, R6 ;  /* 0x0000000600007310 */ /* 0x000e240000301000 */
[----:B0-----:R-:W-:-:S06]  /*5310*/  VIADD R17, R0, 0xf3000000 ;  /* 0xf300000000117836 */ /* 0x001fcc0000000000 */
[----:B------:R0:W1:Y:S01]  /*5320*/  MUFU.RSQ R21, R0 ;  /* 0x0000000000157308 */ /* 0x0000620000001400 */
[----:B------:R-:W-:-:S13]  /*5330*/  ISETP.GT.U32.AND P0, PT, R17, 0x727fffff, PT ;  /* 0x727fffff1100780c */ /* 0x000fda0003f04070 */
[----:B0-----:R-:W-:Y:S05]  /*5340*/  @!P0 BRA `(.L_x_112) ;  /* 0x0000000000108947 */ /* 0x001fea0003800000 */
[----:B------:R-:W-:-:S07]  /*5350*/  MOV R6, 0x5370 ;  /* 0x0000537000067802 */ /* 0x000fce0000000f00 */
[----:B-1----:R-:W-:Y:S05]  /*5360*/  CALL.REL.NOINC `($__internal_2_$__cuda_sm20_sqrt_rn_f32_slowpath) ;  /* 0x0000005000b87944 */ /* 0x002fea0003c00000 */
[----:B------:R-:W-:Y:S01]  /*5370*/  IMAD.MOV.U32 R17, RZ, RZ, R5 ;  /* 0x000000ffff117224 */ /* 0x000fe200078e0005 */
[----:B------:R-:W-:Y:S06]  /*5380*/  BRA `(.L_x_113) ;  /* 0x0000000000107947 */ /* 0x000fec0003800000 */
.L_x_112:
[----:B-1----:R-:W-:Y:S01]  /*5390*/  FMUL.FTZ R17, R0, R21 ;  /* 0x0000001500117220 */ /* 0x002fe20000410000 */
[----:B------:R-:W-:-:S03]  /*53a0*/  FMUL.FTZ R4, R21, 0.5 ;  /* 0x3f00000015047820 */ /* 0x000fc60000410000 */
[----:B------:R-:W-:-:S04]  /*53b0*/  FFMA R0, -R17, R17, R0 ;  /* 0x0000001111007223 */ /* 0x000fc80000000100 */
[----:B------:R-:W-:-:S07]  /*53c0*/  FFMA R17, R0, R4, R17 ;  /* 0x0000000400117223 */ /* 0x000fce0000000011 */
.L_x_113:
[----:B------:R-:W-:Y:S05]  /*53d0*/  BSYNC.RECONVERGENT B0 ;  /* 0x0000000000007941 */ /* 0x000fea0003800200 */
.L_x_111:
[----:B------:R-:W0:Y:S01]  /*53e0*/  F2F.F64.F32 R4, R16 ;  /* 0x0000001000047310 */ /* 0x000e220000201800 */
[----:B------:R-:W-:Y:S07]  /*53f0*/  BSSY.RECONVERGENT B0, `(.L_x_114) ;  /* 0x0000011000007945 */ /* 0x000fee0003800200 */
[----:B------:R-:W-:Y:S01]  /*5400*/  F2F.F64.F32 R12, R17 ;  /* 0x00000011000c7310 */ /* 0x000fe20000201800 */
[----:B0-----:R-:W-:-:S10]  /*5410*/  DFMA R4, R22, R22, R4 ;  /* 0x000000161604722b */ /* 0x001fd40000000004 */
[----:B------:R-:W0:Y:S02]  /*5420*/  F2F.F32.F64 R5, R4 ;  /* 0x0000000400057310 */ /* 0x000e240000301000 */
[----:B0-----:R-:W-:-:S06]  /*5430*/  IADD3 R0, PT, PT, R5, -0xd000000, RZ ;  /* 0xf300000005007810 */ /* 0x001fcc0007ffe0ff */
[----:B------:R0:W1:Y:S01]  /*5440*/  MUFU.RSQ R6, R5 ;  /* 0x0000000500067308 */ /* 0x0000620000001400 */
[----:B------:R-:W-:-:S13]  /*5450*/  ISETP.GT.U32.AND P0, PT, R0, 0x727fffff, PT ;  /* 0x727fffff0000780c */ /* 0x000fda0003f04070 */
[----:B0-----:R-:W-:Y:S05]  /*5460*/  @!P0 BRA `(.L_x_115) ;  /* 0x0000000000148947 */ /* 0x001fea0003800000 */
[----:B------:R-:W-:Y:S01]  /*5470*/  IMAD.MOV.U32 R0, RZ, RZ, R5 ;  /* 0x000000ffff007224 */ /* 0x000fe200078e0005 */
[----:B-1----:R-:W-:-:S07]  /*5480*/  MOV R6, 0x54a0 ;  /* 0x000054a000067802 */ /* 0x002fce0000000f00 */
[----:B------:R-:W-:Y:S05]  /*5490*/  CALL.REL.NOINC `($__internal_2_$__cuda_sm20_sqrt_rn_f32_slowpath) ;  /* 0x00000050006c7944 */ /* 0x000fea0003c00000 */
[----:B------:R-:W-:Y:S01]  /*54a0*/  IMAD.MOV.U32 R4, RZ, RZ, R5 ;  /* 0x000000ffff047224 */ /* 0x000fe200078e0005 */
[----:B------:R-:W-:Y:S06]  /*54b0*/  BRA `(.L_x_116) ;  /* 0x0000000000107947 */ /* 0x000fec0003800000 */
.L_x_115:
[----:B-1----:R-:W-:Y:S01]  /*54c0*/  FMUL.FTZ R4, R5, R6 ;  /* 0x0000000605047220 */ /* 0x002fe20000410000 */
[----:B------:R-:W-:-:S03]  /*54d0*/  FMUL.FTZ R0, R6, 0.5 ;  /* 0x3f00000006007820 */ /* 0x000fc60000410000 */
[----:B------:R-:W-:-:S04]  /*54e0*/  FFMA R5, -R4, R4, R5 ;  /* 0x0000000404057223 */ /* 0x000fc80000000105 */
[----:B------:R-:W-:-:S07]  /*54f0*/  FFMA R4, R5, R0, R4 ;  /* 0x0000000005047223 */ /* 0x000fce0000000004 */
.L_x_116:
[----:B------:R-:W-:Y:S05]  /*5500*/  BSYNC.RECONVERGENT B0 ;  /* 0x0000000000007941 */ /* 0x000fea0003800200 */
.L_x_114:
[----:B------:R-:W0:Y:S01]  /*5510*/  F2F.F32.F64 R21, R18 ;  /* 0x0000001200157310 */ /* 0x000e220000301000 */
[----:B------:R-:W-:Y:S01]  /*5520*/  BSSY.RECONVERGENT B0, `(.L_x_117) ;  /* 0x000000f000007945 */ /* 0x000fe20003800200 */
[----:B0-----:R-:W-:-:S04]  /*5530*/  FSETP.GT.AND P2, PT, |R10|, |R21|, PT ;  /* 0x400000150a00720b */ /* 0x001fc80003f44200 */
[----:B------:R-:W-:Y:S02]  /*5540*/  FSEL R5, |R10|, |R21|, P2 ;  /* 0x400000150a057208 */ /* 0x000fe40001000200 */
[----:B------:R-:W-:Y:S02]  /*5550*/  FSEL R0, |R21|, |R10|, P2 ;  /* 0x4000000a15007208 */ /* 0x000fe40001000200 */
[----:B------:R-:W0:Y:S08]  /*5560*/  MUFU.RCP R6, R5 ;  /* 0x0000000500067308 */ /* 0x000e300000001000 */
[----:B------:R-:W1:Y:S01]  /*5570*/  FCHK P0, R0, R5 ;  /* 0x0000000500007302 */ /* 0x000e620000000000 */
[----:B0-----:R-:W-:-:S04]  /*5580*/  FFMA R7, -R5, R6, 1 ;  /* 0x3f80000005077423 */ /* 0x001fc80000000106 */
[----:B------:R-:W-:-:S04]  /*5590*/  FFMA R7, R6, R7, R6 ;  /* 0x0000000706077223 */ /* 0x000fc80000000006 */
[----:B------:R-:W-:-:S04]  /*55a0*/  FFMA R6, R0, R7, RZ ;  /* 0x0000000700067223 */ /* 0x000fc800000000ff */
[----:B------:R-:W-:-:S04]  /*55b0*/  FFMA R16, -R5, R6, R0 ;  /* 0x0000000605107223 */ /* 0x000fc80000000100 */
[----:B------:R-:W-:Y:S01]  /*55c0*/  FFMA R6, R7, R16, R6 ;  /* 0x0000001007067223 */ /* 0x000fe20000000006 */
[----:B-1----:R-:W-:Y:S06]  /*55d0*/  @!P0 BRA `(.L_x_118) ;  /* 0x00000000000c8947 */ /* 0x002fec0003800000 */
[----:B------:R-:W-:-:S07]  /*55e0*/  MOV R6, 0x5600 ;  /* 0x0000560000067802 */ /* 0x000fce0000000f00 */
[----:B------:R-:W-:Y:S05]  /*55f0*/  CALL.REL.NOINC `($__internal_3_$__cuda_sm3x_div_rn_noftz_f32_slowpath) ;  /* 0x0000005000687944 */ /* 0x000fea0003c00000 */
[----:B------:R-:W-:-:S07]  /*5600*/  IMAD.MOV.U32 R6, RZ, RZ, R0 ;  /* 0x000000ffff067224 */ /* 0x000fce00078e0000 */
.L_x_118:
[----:B------:R-:W-:Y:S05]  /*5610*/  BSYNC.RECONVERGENT B0 ;  /* 0x0000000000007941 */ /* 0x000fea0003800200 */
.L_x_117:
[----:B------:R-:W-:Y:S02]  /*5620*/  IMAD.MOV.U32 R7, RZ, RZ, 0x3b33710b ;  /* 0x3b33710bff077424 */ /* 0x000fe400078e00ff */
[----:B------:R-:W-:Y:S01]  /*5630*/  FMUL R0, R6, R6 ;  /* 0x0000000606007220 */ /* 0x000fe20000400000 */
[----:B------:R-:W-:Y:S01]  /*5640*/  MOV R8, 0x3f6ee581 ;  /* 0x3f6ee58100087802 */ /* 0x000fe20000000f00 */
[----:B------:R-:W-:Y:S01]  /*5650*/  UMOV UR4, 0x54442d18 ;  /* 0x54442d1800047882 */ /* 0x000fe20000000000 */
[----:B------:R-:W-:Y:S01]  /*5660*/  ISETP.GE.AND P1, PT, R19, RZ, PT ;  /* 0x000000ff1300720c */ /* 0x000fe20003f26270 */
[----:B------:R-:W-:Y:S01]  /*5670*/  FFMA R7, R0, R7, -0.015681877732276916504 ;  /* 0xbc80774800077423 */ /* 0x000fe20000000007 */
[----:B------:R-:W-:Y:S01]  /*5680*/  FSETP.NEU.AND P4, PT, |R21|, |R10|, PT ;  /* 0x4000000a1500720b */ /* 0x000fe20003f8d200 */
[----:B------:R-:W-:Y:S01]  /*5690*/  FADD R10, |R10|, |R21| ;  /* 0x400000150a0a7221 */ /* 0x000fe20000000200 */
[----:B------:R-:W-:Y:S01]  /*56a0*/  FSETP.NEU.AND P3, PT, R5, RZ, PT ;  /* 0x000000ff0500720b */ /* 0x000fe20003f6d000 */
[C---:B------:R-:W-:Y:S01]  /*56b0*/  FFMA R7, R0.reuse, R7, 0.042200751602649688721 ;  /* 0x3d2cdab200077423 */ /* 0x040fe20000000007 */
[----:B------:R-:W-:Y:S01]  /*56c0*/  SHF.R.U32.HI R5, RZ, 0x1f, R9 ;  /* 0x0000001fff057819 */ /* 0x000fe20000011609 */
[----:B------:R-:W-:Y:S01]  /*56d0*/  UMOV UR5, 0x401921fb ;  /* 0x401921fb00057882 */ /* 0x000fe20000000000 */
[----:B------:R-:W-:Y:S01]  /*56e0*/  BSSY.RECONVERGENT B0, `(.L_x_119) ;  /* 0x000004e000007945 */ /* 0x000fe20003800200 */
[----:B------:R-:W-:Y:S01]  /*56f0*/  FFMA R7, R0, R7, -0.074792981147766113281 ;  /* 0xbd992d1000077423 */ /* 0x000fe20000000007 */
[----:B------:R-:W-:-:S03]  /*5700*/  LOP3.LUT R5, R5, 0x1, RZ, 0xc0, !PT ;  /* 0x0000000105057812 */ /* 0x000fc600078ec0ff */
[----:B------:R-:W-:Y:S01]  /*5710*/  FFMA R7, R0, R7, 0.10640415549278259277 ;  /* 0x3dd9ea6c00077423 */ /* 0x000fe20000000007 */
[----:B------:R-:W-:-:S03]  /*5720*/  ISETP.NE.U32.AND P0, PT, R5, 0x1, PT ;  /* 0x000000010500780c */ /* 0x000fc60003f05070 */
[----:B------:R-:W-:Y:S01]  /*5730*/  FFMA R7, R0, R7, -0.14207722246646881104 ;  /* 0xbe117cb100077423 */ /* 0x000fe20000000007 */
[----:B------:R-:W-:-:S03]  /*5740*/  ISETP.NE.U32.AND.EX P0, PT, RZ, RZ, PT, P0 ;  /* 0x000000ffff00720c */ /* 0x000fc60003f05100 */
[----:B------:R-:W-:-:S04]  /*5750*/  FFMA R7, R0, R7, 0.19993925094604492188 ;  /* 0x3e4cbce000077423 */ /* 0x000fc80000000007 */
[----:B------:R-:W-:-:S04]  /*5760*/  FFMA R7, R0, R7, -0.33333197236061096191 ;  /* 0xbeaaaa7d00077423 */ /* 0x000fc80000000007 */
[----:B------:R-:W-:-:S04]  /*5770*/  FMUL R7, R0, R7 ;  /* 0x0000000700077220 */ /* 0x000fc80000400000 */
[----:B------:R-:W-:Y:S01]  /*5780*/  FFMA R7, R7, R6, R6 ;  /* 0x0000000607077223 */ /* 0x000fe20000000006 */
[----:B------:R-:W-:-:S03]  /*5790*/  FSEL R6, R8, 1.8663789033889770508, P2 ;  /* 0x3feee58108067808 */ /* 0x000fc60001000000 */
[----:B------:R-:W-:-:S05]  /*57a0*/  FFMA R0, R8, 1.6832555532455444336, -R7 ;  /* 0x3fd774eb08007823 */ /* 0x000fca0000000807 */
[-C--:B------:R-:W-:Y:S02]  /*57b0*/  FSEL R0, R0, R7.reuse, P2 ;  /* 0x0000000700007208 */ /* 0x080fe40001000000 */
[----:B------:R-:W-:Y:S02]  /*57c0*/  FSEL R7, R7, -R7, P2 ;  /* 0x8000000707077208 */ /* 0x000fe40001000000 */
[----:B------:R-:W-:-:S03]  /*57d0*/  FSETP.NAN.AND P2, PT, R10, R10, PT ;  /* 0x0000000a0a00720b */ /* 0x000fc60003f48000 */
[----:B------:R-:W-:Y:S01]  /*57e0*/  @!P1 FFMA R0, R6, 1.6832555532455444336, R7 ;  /* 0x3fd774eb06009823 */ /* 0x000fe20000000007 */
[----:B------:R-:W-:-:S05]  /*57f0*/  IMAD.MOV.U32 R6, RZ, RZ, 0x4016cbe4 ;  /* 0x4016cbe4ff067424 */ /* 0x000fca00078e00ff */
[----:B------:R-:W-:Y:S02]  /*5800*/  @!P4 FSEL R0, R6, 0.78539818525314331055, !P1 ;  /* 0x3f490fdb0600c808 */ /* 0x000fe40004800000 */
[----:B------:R-:W-:-:S04]  /*5810*/  @!P3 FSEL R0, RZ, 3.1415927410125732422, P1 ;  /* 0x40490fdbff00b808 */ /* 0x000fc80000800000 */
[----:B------:R-:W-:-:S04]  /*5820*/  @!P2 FSEL R10, -|R0|, |R0|, !P0 ;  /* 0x40000000000aa208 */ /* 0x000fc80004000300 */
[----:B------:R-:W0:Y:S02]  /*5830*/  F2F.F64.F32 R6, R10 ;  /* 0x0000000a00067310 */ /* 0x000e240000201800 */
[----:B0-----:R-:W-:-:S06]  /*5840*/  DADD R6, R6, UR4 ;  /* 0x0000000406067e29 */ /* 0x001fcc0008000000 */
[----:B------:R-:W0:Y:S02]  /*5850*/  F2F.F32.F64 R0, R6 ;  /* 0x0000000600007310 */ /* 0x000e240000301000 */
[C---:B0-----:R-:W-:Y:S01]  /*5860*/  FSETP.GEU.AND P0, PT, |R0|.reuse, 6.2831854820251464844, PT ;  /* 0x40c90fdb0000780b */ /* 0x041fe20003f0e200 */
[----:B------:R-:W-:-:S12]  /*5870*/  FADD R9, |R0|, -RZ ;  /* 0x800000ff00097221 */ /* 0x000fd80000000200 */
[----:B------:R-:W-:Y:S05]  /*5880*/  @!P0 BRA `(.L_x_120) ;  /* 0x0000000000cc8947 */ /* 0x000fea0003800000 */
[----:B------:R-:W-:-:S13]  /*5890*/  FSETP.GTU.AND P0, PT, R9, 52707180, PT ;  /* 0x4c490fdb0900780b */ /* 0x000fda0003f0c000 */
[----:B------:R-:W-:Y:S05]  /*58a0*/  @P0 BRA `(.L_x_121) ;  /* 0x00000000005c0947 */ /* 0x000fea0003800000 */
[----:B------:R-:W-:Y:S01]  /*58b0*/  FMUL R5, R9, 0.15915493667125701904 ;  /* 0x3e22f98309057820 */ /* 0x000fe20000400000 */
[----:B------:R-:W-:Y:S03]  /*58c0*/  BSSY.RECONVERGENT B1, `(.L_x_122) ;  /* 0x0000013000017945 */ /* 0x000fe60003800200 */
[----:B------:R-:W0:Y:S02]  /*58d0*/  FRND.TRUNC R6, R5 ;  /* 0x0000000500067307 */ /* 0x000e24000020d000 */
[----:B0-----:R-:W-:-:S05]  /*58e0*/  FFMA R8, R6, -6.2831854820251464844, R9 ;  /* 0xc0c90fdb06087823 */ /* 0x001fca0000000009 */
[----:B------:R-:W-:-:S13]  /*58f0*/  ISETP.GE.U32.AND P0, PT, R8, 0x40c90fdb, PT ;  /* 0x40c90fdb0800780c */ /* 0x000fda0003f06070 */
[----:B------:R-:W-:Y:S05]  /*5900*/  @!P0 BRA `(.L_x_123) ;  /* 0x0000000000388947 */ /* 0x000fea0003800000 */
[----:B------:R-:W-:-:S04]  /*5910*/  ISETP.GE.U32.AND P0, PT, R8, -0x7fffffff, PT ;  /* 0x800000010800780c */ /* 0x000fc80003f06070 */
[----:B------:R-:W-:-:S09]  /*5920*/  FSETP.GEU.OR P1, PT, R8, -6.2831854820251464844, !P0 ;  /* 0xc0c90fdb0800780b */ /* 0x000fd2000472e400 */
[----:B------:R-:W-:-:S04]  /*5930*/  @P0 FADD R5, R6, -1 ;  /* 0xbf80000006050421 */ /* 0x000fc80000000000 */
[----:B------:R-:W-:-:S04]  /*5940*/  @!P1 FADD R5, R5, -1 ;  /* 0xbf80000005059421 */ /* 0x000fc80000000000 */
[----:B------:R-:W-:Y:S01]  /*5950*/  @P0 IMAD.MOV.U32 R6, RZ, RZ, R5 ;  /* 0x000000ffff060224 */ /* 0x000fe200078e0005 */
[----:B------:R-:W-:Y:S06]  /*5960*/  @P0 BRA `(.L_x_123) ;  /* 0x0000000000200947 */ /* 0x000fec0003800000 */
[----:B------:R-:W-:Y:S01]  /*5970*/  FSETP.GE.AND P0, PT, R8, 12.566370964050292969, PT ;  /* 0x41490fdb0800780b */ /* 0x000fe20003f06000 */
[----:B------:R-:W-:-:S12]  /*5980*/  FADD R6, R6, 1 ;  /* 0x3f80000006067421 */ /* 0x000fd80000000000 */
[----:B------:R-:W-:-:S04]  /*5990*/  @P0 IMAD.MOV.U32 R5, RZ, RZ, 0x40c90fdb ;  /* 0x40c90fdbff050424 */ /* 0x000fc800078e00ff */
[----:B------:R-:W-:-:S05]  /*59a0*/  @P0 FFMA R5, R5, -3, R8 ;  /* 0xc040000005050823 */ /* 0x000fca0000000008 */
[----:B------:R-:W-:Y:S01]  /*59b0*/  FSETP.GE.AND P1, PT, R5, RZ, P0 ;  /* 0x000000ff0500720b */ /* 0x000fe20000726000 */
[----:B------:R-:W-:-:S12]  /*59c0*/  @P0 FADD R5, R6, 1 ;  /* 0x3f80000006050421 */ /* 0x000fd80000000000 */
[----:B------:R-:W-:-:S04]  /*59d0*/  @P1 FADD R5, R5, 1 ;  /* 0x3f80000005051421 */ /* 0x000fc80000000000 */
[----:B------:R-:W-:-:S07]  /*59e0*/  @P0 IMAD.MOV.U32 R6, RZ, RZ, R5 ;  /* 0x000000ffff060224 */ /* 0x000fce00078e0005 */
.L_x_123:
[----:B------:R-:W-:Y:S05]  /*59f0*/  BSYNC.RECONVERGENT B1 ;  /* 0x0000000000017941 */ /* 0x000fea0003800200 */
.L_x_122:
[----:B------:R-:W-:Y:S01]  /*5a00*/  FFMA R9, R6, -6.2831854820251464844, R9 ;  /* 0xc0c90fdb06097823 */ /* 0x000fe20000000009 */
[----:B------:R-:W-:Y:S06]  /*5a10*/  BRA `(.L_x_120) ;  /* 0x0000000000687947 */ /* 0x000fec0003800000 */
.L_x_121:
[C---:B------:R-:W-:Y:S01]  /*5a20*/  LOP3.LUT R5, R9.reuse, 0xff800000, RZ, 0xc0, !PT ;  /* 0xff80000009057812 */ /* 0x040fe200078ec0ff */
[----:B------:R-:W-:Y:S01]  /*5a30*/  IMAD.MOV.U32 R10, RZ, RZ, 0x7fffffff ;  /* 0x7fffffffff0a7424 */ /* 0x000fe200078e00ff */
[----:B------:R-:W-:Y:S01]  /*5a40*/  ISETP.GT.U32.AND P0, PT, R9, 0x7f7fffff, PT ;  /* 0x7f7fffff0900780c */ /* 0x000fe20003f04070 */
[----:B------:R-:W-:Y:S01]  /*5a50*/  BSSY.RECONVERGENT B1, `(.L_x_124) ;  /* 0x0000014000017945 */ /* 0x000fe20003800200 */
[----:B------:R-:W-:Y:S02]  /*5a60*/  IADD3 R6, PT, PT, R5, -0x40800000, RZ ;  /* 0xbf80000005067810 */ /* 0x000fe40007ffe0ff */
[----:B------:R-:W-:Y:S02]  /*5a70*/  LOP3.LUT R5, R9, 0x7fffff, RZ, 0xc0, !PT ;  /* 0x007fffff09057812 */ /* 0x000fe400078ec0ff */
[----:B------:R-:W-:Y:S02]  /*5a80*/  ISETP.NE.AND P1, PT, R6, RZ, PT ;  /* 0x000000ff0600720c */ /* 0x000fe40003f25270 */
[----:B------:R-:W-:-:S02]  /*5a90*/  LOP3.LUT R5, R5, 0x3f800000, RZ, 0xfc, !PT ;  /* 0x3f80000005057812 */ /* 0x000fc400078efcff */
[----:B------:R-:W-:-:S09]  /*5aa0*/  FSEL R10, R10, 33554432, P0 ;  /* 0x4c0000000a0a7808 */ /* 0x000fd20000000000 */
[----:B------:R-:W-:Y:S05]  /*5ab0*/  @!P1 BRA `(.L_x_125) ;  /* 0x0000000000349947 */ /* 0x000fea0003800000 */
.L_x_126:
[----:B------:R-:W-:-:S05]  /*5ac0*/  VIMNMX.U32 R7, PT, PT, R6, 0xb800000, PT ;  /* 0x0b80000006077848 */ /* 0x000fca0003fe0000 */
[----:B------:R-:W-:Y:S02]  /*5ad0*/  IMAD.IADD R5, R7, 0x1, R5 ;  /* 0x0000000107057824 */ /* 0x000fe400078e0205 */
[----:B------:R-:W-:Y:S02]  /*5ae0*/  IMAD.IADD R6, R6, 0x1, -R7 ;  /* 0x0000000106067824 */ /* 0x000fe400078e0a07 */
[----:B------:R-:W-:-:S03]  /*5af0*/  FMUL R8, R5, 0.63661974668502807617 ;  /* 0x3f22f98305087820 */ /* 0x000fc60000400000 */
[----:B------:R-:W-:Y:S01]  /*5b00*/  ISETP.NE.AND P1, PT, R6, RZ, PT ;  /* 0x000000ff0600720c */ /* 0x000fe20003f25270 */
[----:B------:R-:W-:-:S04]  /*5b10*/  FFMA R9, R8, -1.5707963705062866211, R5 ;  /* 0xbfc90fdb08097823 */ /* 0x000fc80000000005 */
[----:B------:R-:W-:-:S04]  /*5b20*/  FFMA R8, R9, 0.63661974668502807617, R8 ;  /* 0x3f22f98309087823 */ /* 0x000fc80000000008 */
[----:B------:R-:W-:-:S04]  /*5b30*/  FFMA R9, R8, -1.5707963705062866211, R5 ;  /* 0xbfc90fdb08097823 */ /* 0x000fc80000000005 */
[----:B------:R-:W-:-:S04]  /*5b40*/  FFMA.RZ R9, R9, 0.63661974668502807617, R8 ;  /* 0x3f22f98309097823 */ /* 0x000fc8000000c008 */
[----:B------:R-:W0:Y:S02]  /*5b50*/  FRND.TRUNC R8, R9 ;  /* 0x0000000900087307 */ /* 0x000e24000020d000 */
[----:B0-----:R-:W-:-:S05]  /*5b60*/  FFMA R5, R8, -1.5707963705062866211, R5 ;  /* 0xbfc90fdb08057823 */ /* 0x001fca0000000005 */
[----:B------:R-:W-:-:S13]  /*5b70*/  ISETP.NE.AND P0, PT, R5, RZ, PT ;  /* 0x000000ff0500720c */ /* 0x000fda0003f05270 */
[----:B------:R-:W-:Y:S05]  /*5b80*/  @P0 BRA P1, `(.L_x_126) ;  /* 0xfffffffc00cc0947 */ /* 0x000fea000083ffff */
.L_x_125:
[----:B------:R-:W-:Y:S05]  /*5b90*/  BSYNC.RECONVERGENT B1 ;  /* 0x0000000000017941 */ /* 0x000fea0003800200 */
.L_x_124:
[----:B------:R-:W-:-:S04]  /*5ba0*/  FMUL R5, R5, 1.1920928955078125e-07 ;  /* 0x3400000005057820 */ /* 0x000fc80000400000 */
[----:B------:R-:W-:-:S07]  /*5bb0*/  FMUL R9, R10, R5 ;  /* 0x000000050a097220 */ /* 0x000fce0000400000 */
.L_x_120:
[----:B------:R-:W-:Y:S05]  /*5bc0*/  BSYNC.RECONVERGENT B0 ;  /* 0x0000000000007941 */ /* 0x000fea0003800200 */
.L_x_119:
[----:B------:R-:W0:Y:S01]  /*5bd0*/  F2F.F32.F64 R10, R22 ;  /* 0x00000016000a7310 */ /* 0x000e220000301000 */
[C---:B------:R-:W-:Y:S01]  /*5be0*/  FSETP.NAN.AND P0, PT, |R9|.reuse, |R9|, PT ;  /* 0x400000090900720b */ /* 0x040fe20003f08200 */
[----:B------:R-:W-:Y:S01]  /*5bf0*/  BSSY.RECONVERGENT B0, `(.L_x_127) ;  /* 0x0000012000007945 */ /* 0x000fe20003800200 */
[----:B------:R-:W-:-:S04]  /*5c00*/  LOP3.LUT R16, R9, 0x80000000, R0, 0xb8, !PT ;  /* 0x8000000009107812 */ /* 0x000fc800078eb800 */
[----:B------:R-:W-:-:S04]  /*5c10*/  FSEL R16, R9, R16, P0 ;  /* 0x0000001009107208 */ /* 0x000fc80000000000 */
[----:B------:R1:W2:Y:S01]  /*5c20*/  F2F.F64.F32 R8, R16 ;  /* 0x0000001000087310 */ /* 0x0002a20000201800 */
[----:B0-----:R-:W-:-:S04]  /*5c30*/  FSETP.GT.AND P2, PT, |R11|, |R10|, PT ;  /* 0x4000000a0b00720b */ /* 0x001fc80003f44200 */
[----:B------:R-:W-:Y:S02]  /*5c40*/  FSEL R5, |R11|, |R10|, P2 ;  /* 0x4000000a0b057208 */ /* 0x000fe40001000200 */
[----:B------:R-:W-:Y:S02]  /*5c50*/  FSEL R0, |R10|, |R11|, P2 ;  /* 0x4000000b0a007208 */ /* 0x000fe40001000200 */
[----:B------:R-:W0:Y:S08]  /*5c60*/  MUFU.RCP R6, R5 ;  /* 0x0000000500067308 */ /* 0x000e300000001000 */
[----:B------:R-:W3:Y:S01]  /*5c70*/  FCHK P0, R0, R5 ;  /* 0x0000000500007302 */ /* 0x000ee20000000000 */
[----:B0-----:R-:W-:-:S04]  /*5c80*/  FFMA R7, -R5, R6, 1 ;  /* 0x3f80000005077423 */ /* 0x001fc80000000106 */
[----:B------:R-:W-:-:S04]  /*5c90*/  FFMA R7, R6, R7, R6 ;  /* 0x0000000706077223 */ /* 0x000fc80000000006 */
[----:B------:R-:W-:-:S04]  /*5ca0*/  FFMA R6, R0, R7, RZ ;  /* 0x0000000700067223 */ /* 0x000fc800000000ff */
[----:B------:R-:W-:-:S04]  /*5cb0*/  FFMA R18, -R5, R6, R0 ;  /* 0x0000000605127223 */ /* 0x000fc80000000100 */
[----:B------:R-:W-:Y:S01]  /*5cc0*/  FFMA R6, R7, R18, R6 ;  /* 0x0000001207067223 */ /* 0x000fe20000000006 */
[----:B-123--:R-:W-:Y:S06]  /*5cd0*/  @!P0 BRA `(.L_x_128) ;  /* 0x00000000000c8947 */ /* 0x00efec0003800000 */
[----:B------:R-:W-:-:S07]  /*5ce0*/  MOV R6, 0x5d00 ;  /* 0x00005d0000067802 */ /* 0x000fce0000000f00 */
[----:B------:R-:W-:Y:S05]  /*5cf0*/  CALL.REL.NOINC `($__internal_3_$__cuda_sm3x_div_rn_noftz_f32_slowpath) ;  /* 0x0000004800a87944 */ /* 0x000fea0003c00000 */
[----:B------:R-:W-:-:S07]  /*5d00*/  IMAD.MOV.U32 R6, RZ, RZ, R0 ;  /* 0x000000ffff067224 */ /* 0x000fce00078e0000 */
.L_x_128:
[----:B------:R-:W-:Y:S05]  /*5d10*/  BSYNC.RECONVERGENT B0 ;  /* 0x0000000000007941 */ /* 0x000fea0003800200 */
.L_x_127:
[----:B------:R-:W-:Y:S01]  /*5d20*/  MOV R7, 0x3b33710b ;  /* 0x3b33710b00077802 */ /* 0x000fe20000000f00 */
[----:B------:R-:W-:Y:S01]  /*5d30*/  FMUL R0, R6, R6 ;  /* 0x0000000606007220 */ /* 0x000fe20000400000 */
[----:B------:R-:W-:Y:S01]  /*5d40*/  IMAD.MOV.U32 R18, RZ, RZ, 0x3f6ee581 ;  /* 0x3f6ee581ff127424 */ /* 0x000fe200078e00ff */
[----:B------:R-:W-:Y:S01]  /*5d50*/  ISETP.GE.AND P0, PT, R23, RZ, PT ;  /* 0x000000ff1700720c */ /* 0x000fe20003f06270 */
[----:B------:R-:W-:Y:S01]  /*5d60*/  UMOV UR4, 0x54442d18 ;  /* 0x54442d1800047882 */ /* 0x000fe20000000000 */
[----:B------:R-:W-:Y:S01]  /*5d70*/  FFMA R7, R0, R7, -0.015681877732276916504 ;  /* 0xbc80774800077423 */ /* 0x000fe20000000007 */
[----:B------:R-:W-:Y:S01]  /*5d80*/  FSETP.NEU.AND P3, PT, |R10|, |R11|, PT ;  /* 0x4000000b0a00720b */ /* 0x000fe20003f6d200 */
[----:B------:R-:W-:Y:S01]  /*5d90*/  FADD R10, |R11|, |R10| ;  /* 0x4000000a0b0a7221 */ /* 0x000fe20000000200 */
[----:B------:R-:W-:Y:S01]  /*5da0*/  FSETP.NEU.AND P1, PT, R5, RZ, PT ;  /* 0x000000ff0500720b */ /* 0x000fe20003f2d000 */
[C---:B------:R-:W-:Y:S01]  /*5db0*/  FFMA R7, R0.reuse, R7, 0.042200751602649688721 ;  /* 0x3d2cdab200077423 */ /* 0x040fe20000000007 */
[----:B------:R-:W-:Y:S01]  /*5dc0*/  IMAD.MOV.U32 R5, RZ, RZ, 0x4016cbe4 ;  /* 0x4016cbe4ff057424 */ /* 0x000fe200078e00ff */
[----:B------:R-:W-:Y:S01]  /*5dd0*/  UMOV UR5, 0x401921fb ;  /* 0x401921fb00057882 */ /* 0x000fe20000000000 */
[----:B------:R-:W-:Y:S01]  /*5de0*/  BSSY.RECONVERGENT B0, `(.L_x_129) ;  /* 0x000004b000007945 */ /* 0x000fe20003800200 */
[----:B------:R-:W-:-:S04]  /*5df0*/  FFMA R7, R0, R7, -0.074792981147766113281 ;  /* 0xbd992d1000077423 */ /* 0x000fc80000000007 */
[----:B------:R-:W-:-:S04]  /*5e00*/  FFMA R7, R0, R7, 0.10640415549278259277 ;  /* 0x3dd9ea6c00077423 */ /* 0x000fc80000000007 */
[----:B------:R-:W-:-:S04]  /*5e10*/  FFMA R7, R0, R7, -0.14207722246646881104 ;  /* 0xbe117cb100077423 */ /* 0x000fc80000000007 */
[----:B------:R-:W-:-:S04]  /*5e20*/  FFMA R7, R0, R7, 0.19993925094604492188 ;  /* 0x3e4cbce000077423 */ /* 0x000fc80000000007 */
[----:B------:R-:W-:-:S04]  /*5e30*/  FFMA R7, R0, R7, -0.33333197236061096191 ;  /* 0xbeaaaa7d00077423 */ /* 0x000fc80000000007 */
[----:B------:R-:W-:-:S04]  /*5e40*/  FMUL R7, R0, R7 ;  /* 0x0000000700077220 */ /* 0x000fc80000400000 */
[----:B------:R-:W-:Y:S01]  /*5e50*/  FFMA R7, R7, R6, R6 ;  /* 0x0000000607077223 */ /* 0x000fe20000000006 */
[----:B------:R-:W-:-:S03]  /*5e60*/  FSEL R6, R18, 1.8663789033889770508, P2 ;  /* 0x3feee58112067808 */ /* 0x000fc60001000000 */
[----:B------:R-:W-:-:S05]  /*5e70*/  FFMA R0, R18, 1.6832555532455444336, -R7 ;  /* 0x3fd774eb12007823 */ /* 0x000fca0000000807 */
[-C--:B------:R-:W-:Y:S02]  /*5e80*/  FSEL R0, R0, R7.reuse, P2 ;  /* 0x0000000700007208 */ /* 0x080fe40001000000 */
[----:B------:R-:W-:-:S05]  /*5e90*/  FSEL R7, R7, -R7, P2 ;  /* 0x8000000707077208 */ /* 0x000fca0001000000 */
[----:B------:R-:W-:Y:S01]  /*5ea0*/  @!P0 FFMA R0, R6, 1.6832555532455444336, R7 ;  /* 0x3fd774eb06008823 */ /* 0x000fe20000000007 */
[----:B------:R-:W-:Y:S02]  /*5eb0*/  @!P3 FSEL R0, R5, 0.78539818525314331055, !P0 ;  /* 0x3f490fdb0500b808 */ /* 0x000fe40004000000 */
[----:B------:R-:W-:Y:S02]  /*5ec0*/  @!P1 FSEL R0, RZ, 3.1415927410125732422, P0 ;  /* 0x40490fdbff009808 */ /* 0x000fe40000000000 */
[----:B------:R-:W-:Y:S02]  /*5ed0*/  FSETP.NAN.AND P0, PT, R10, R10, PT ;  /* 0x0000000a0a00720b */ /* 0x000fe40003f08000 */
[----:B------:R-:W-:-:S04]  /*5ee0*/  LOP3.LUT R11, R0, 0x80000000, R11, 0xb8, !PT ;  /* 0x80000000000b7812 */ /* 0x000fc800078eb80b */
[----:B------:R-:W-:-:S04]  /*5ef0*/  FSEL R11, R10, R11, P0 ;  /* 0x0000000b0a0b7208 */ /* 0x000fc80000000000 */
        /* <DEDUP_REMOVED lines=9> */
[----:B------:R-:W-:Y:S05]  /*5f90*/  BSSY.RECONVERGENT B1, `(.L_x_132) ;  /* 0x0000013000017945 */ /* 0x000fea0003800200 */
        /* <DEDUP_REMOVED lines=16> */
[----:B------:R-:W-:-:S05]  /*60a0*/  @P1 FADD R7, R7, 1 ;  /* 0x3f80000007071421 */ /* 0x000fca0000000000 */
[----:B------:R-:W-:-:S07]  /*60b0*/  @P0 MOV R6, R7 ;  /* 0x0000000700060202 */ /* 0x000fce0000000f00 */
.L_x_133:
[----:B------:R-:W-:Y:S05]  /*60c0*/  BSYNC.RECONVERGENT B1 ;  /* 0x0000000000017941 */ /* 0x000fea0003800200 */
.L_x_132:
[----:B------:R-:W-:Y:S01]  /*60d0*/  FFMA R5, R6, -6.2831854820251464844, R5 ;  /* 0xc0c90fdb06057823 */ /* 0x000fe20000000005 */
[----:B------:R-:W-:Y:S06]  /*60e0*/  BRA `(.L_x_130) ;  /* 0x0000000000687947 */ /* 0x000fec0003800000 */
.L_x_131:
[C---:B------:R-:W-:Y:S01]  /*60f0*/  LOP3.LUT R6, R5.reuse, 0xff800000, RZ, 0xc0, !PT ;  /* 0xff80000005067812 */ /* 0x040fe200078ec0ff */
[----:B------:R-:W-:Y:S01]  /*6100*/  IMAD.MOV.U32 R18, RZ, RZ, 0x7fffffff ;  /* 0x7fffffffff127424 */ /* 0x000fe200078e00ff */
[C---:B------:R-:W-:Y:S01]  /*6110*/  ISETP.GT.U32.AND P0, PT, R5.reuse, 0x7f7fffff, PT ;  /* 0x7f7fffff0500780c */ /* 0x040fe20003f04070 */
[----:B------:R-:W-:Y:S02]  /*6120*/  BSSY.RECONVERGENT B1, `(.L_x_134) ;  /* 0x0000014000017945 */ /* 0x000fe40003800200 */
[----:B------:R-:W-:Y:S01]  /*6130*/  VIADD R7, R6, 0xbf800000 ;  /* 0xbf80000006077836 */ /* 0x000fe20000000000 */
[----:B------:R-:W-:Y:S02]  /*6140*/  LOP3.LUT R6, R5, 0x7fffff, RZ, 0xc0, !PT ;  /* 0x007fffff05067812 */ /* 0x000fe400078ec0ff */
[----:B------:R-:W-:Y:S02]  /*6150*/  FSEL R18, R18, 33554432, P0 ;  /* 0x4c00000012127808 */ /* 0x000fe40000000000 */
[----:B------:R-:W-:-:S02]  /*6160*/  ISETP.NE.AND P1, PT, R7, RZ, PT ;  /* 0x000000ff0700720c */ /* 0x000fc40003f25270 */
[----:B------:R-:W-:-:S11]  /*6170*/  LOP3.LUT R6, R6, 0x3f800000, RZ, 0xfc, !PT ;  /* 0x3f80000006067812 */ /* 0x000fd600078efcff */
[----:B------:R-:W-:Y:S05]  /*6180*/  @!P1 BRA `(.L_x_135) ;  /* 0x0000000000349947 */ /* 0x000fea0003800000 */
.L_x_136:
        /* <DEDUP_REMOVED lines=13> */
.L_x_135:
[----:B------:R-:W-:Y:S05]  /*6260*/  BSYNC.RECONVERGENT B1 ;  /* 0x0000000000017941 */ /* 0x000fea0003800200 */
.L_x_134:
[----:B------:R-:W-:-:S04]  /*6270*/  FMUL R5, R6, 1.1920928955078125e-07 ;  /* 0x3400000006057820 */ /* 0x000fc80000400000 */
[----:B------:R-:W-:-:S07]  /*6280*/  FMUL R5, R18, R5 ;  /* 0x0000000512057220 */ /* 0x000fce0000400000 */
.L_x_130:
[----:B------:R-:W-:Y:S05]  /*6290*/  BSYNC.RECONVERGENT B0 ;  /* 0x0000000000007941 */ /* 0x000fea0003800200 */
.L_x_129:
[C---:B------:R-:W-:Y:S01]  /*62a0*/  FSETP.NAN.AND P0, PT, |R5|.reuse, |R5|, PT ;  /* 0x400000050500720b */ /* 0x040fe20003f08200 */
[----:B------:R-:W-:Y:S01]  /*62b0*/  FMUL R19, R4, R17 ;  /* 0x0000001104137220 */ /* 0x000fe20000400000 */
[C---:B------:R-:W-:Y:S01]  /*62c0*/  LOP3.LUT R0, R5.reuse, 0x80000000, R0, 0xb8, !PT ;  /* 0x8000000005007812 */ /* 0x040fe200078eb800 */
[----:B------:R-:W-:Y:S01]  /*62d0*/  UMOV UR4, 0x54442d18 ;  /* 0x54442d1800047882 */ /* 0x000fe20000000000 */
[----:B------:R-:W-:Y:S01]  /*62e0*/  UMOV UR5, 0x400921fb ;  /* 0x400921fb00057882 */ /* 0x000fe20000000000 */
[----:B------:R0:W1:Y:S01]  /*62f0*/  MUFU.RSQ R18, R19 ;  /* 0x0000001300127308 */ /* 0x0000620000001400 */
[----:B------:R-:W-:Y:S01]  /*6300*/  FSEL R5, R5, R0, P0 ;  /* 0x0000000005057208 */ /* 0x000fe20000000000 */
[----:B------:R-:W-:Y:S01]  /*6310*/  HFMA2 R0, -RZ, RZ, 2.048828125, 0.01168060302734375 ;  /* 0x401921fbff007431 */ /* 0x000fe200000001ff */
[----:B------:R-:W-:Y:S02]  /*6320*/  BSSY.RECONVERGENT B0, `(.L_x_137) ;  /* 0x0000016000007945 */ /* 0x000fe40003800200 */
[----:B------:R-:W-:Y:S01]  /*6330*/  FSETP.GT.AND P0, PT, R5, R16, PT ;  /* 0x000000100500720b */ /* 0x000fe20003f04000 */
[----:B------:R-:W-:-:S02]  /*6340*/  IMAD.MOV.U32 R16, RZ, RZ, 0x54442d18 ;  /* 0x54442d18ff107424 */ /* 0x000fc400078e00ff */
[----:B------:R-:W2:Y:S01]  /*6350*/  F2F.F64.F32 R10, R5 ;  /* 0x00000005000a7310 */ /* 0x000ea20000201800 */
[----:B------:R-:W-:Y:S01]  /*6360*/  FSEL R17, -R0, 2.3926990032196044922, P0 ;  /* 0x401921fb00117808 */ /* 0x000fe20000000100 */
[----:B------:R-:W-:-:S05]  /*6370*/  VIADD R0, R19, 0xf3000000 ;  /* 0xf300000013007836 */ /* 0x000fca0000000000 */
[----:B------:R-:W-:Y:S01]  /*6380*/  ISETP.GT.U32.AND P1, PT, R0, 0x727fffff, PT ;  /* 0x727fffff0000780c */ /* 0x000fe20003f24070 */
[----:B--2---:R-:W-:-:S08]  /*6390*/  DADD R6, -R8, R10 ;  /* 0x0000000008067229 */ /* 0x004fd0000000010a */
[C---:B------:R-:W-:Y:S02]  /*63a0*/  DADD R16, R6.reuse, R16 ;  /* 0x0000000006107229 */ /* 0x040fe40000000010 */
[----:B------:R-:W-:-:S08]  /*63b0*/  DSETP.GTU.AND P0, PT, |R6|, UR4, PT ;  /* 0x0000000406007e2a */ /* 0x000fd0000bf0c200 */
[----:B------:R-:W-:Y:S02]  /*63c0*/  FSEL R16, R16, R6, P0 ;  /* 0x0000000610107208 */ /* 0x000fe40000000000 */
[----:B------:R-:W-:Y:S01]  /*63d0*/  FSEL R17, R17, R7, P0 ;  /* 0x0000000711117208 */ /* 0x000fe20000000000 */
[----:B01----:R-:W-:Y:S06]  /*63e0*/  @!P1 BRA `(.L_x_138) ;  /* 0x0000000000149947 */ /* 0x003fec0003800000 */
[----:B------:R-:W-:Y:S01]  /*63f0*/  IMAD.MOV.U32 R0, RZ, RZ, R19 ;  /* 0x000000ffff007224 */ /* 0x000fe200078e0013 */
[----:B------:R-:W-:-:S07]  /*6400*/  MOV R6, 0x6420 ;  /* 0x0000642000067802 */ /* 0x000fce0000000f00 */
[----:B------:R-:W-:Y:S05]  /*6410*/  CALL.REL.NOINC `($__internal_2_$__cuda_sm20_sqrt_rn_f32_slowpath) ;  /* 0x00000040008c7944 */ /* 0x000fea0003c00000 */
[----:B------:R-:W-:Y:S01]  /*6420*/  IMAD.MOV.U32 R20, RZ, RZ, R5 ;  /* 0x000000ffff147224 */ /* 0x000fe200078e0005 */
[----:B------:R-:W-:Y:S06]  /*6430*/  BRA `(.L_x_139) ;  /* 0x0000000000107947 */ /* 0x000fec0003800000 */
.L_x_138:
[----:B------:R-:W-:Y:S01]  /*6440*/  FMUL.FTZ R20, R19, R18 ;  /* 0x0000001213147220 */ /* 0x000fe20000410000 */
[----:B------:R-:W-:-:S03]  /*6450*/  FMUL.FTZ R0, R18, 0.5 ;  /* 0x3f00000012007820 */ /* 0x000fc60000410000 */
[----:B------:R-:W-:-:S04]  /*6460*/  FFMA R5, -R20, R20, R19 ;  /* 0x0000001414057223 */ /* 0x000fc80000000113 */
[----:B------:R-:W-:-:S07]  /*6470*/  FFMA R20, R5, R0, R20 ;  /* 0x0000000005147223 */ /* 0x000fce0000000014 */
.L_x_139:
[----:B------:R-:W-:Y:S05]  /*6480*/  BSYNC.RECONVERGENT B0 ;  /* 0x0000000000007941 */ /* 0x000fea0003800200 */
.L_x_137:
[----:B------:R-:W-:Y:S01]  /*6490*/  DMUL R16, R16, 0.5 ;  /* 0x3fe0000010107828 */ /* 0x000fe20000000000 */
[----:B------:R-:W-:Y:S09]  /*64a0*/  BSSY.RECONVERGENT B0, `(.L_x_140) ;  /* 0x0000041000007945 */ /* 0x000ff20003800200 */
[----:B------:R-:W0:Y:S02]  /*64b0*/  F2F.F32.F64 R17, R16 ;  /* 0x0000001000117310 */ /* 0x000e240000301000 */
[C---:B0-----:R-:W-:Y:S01]  /*64c0*/  FMUL R6, R17.reuse, 0.63661974668502807617 ;  /* 0x3f22f98311067820 */ /* 0x041fe20000400000 */
[----:B------:R-:W-:-:S05]  /*64d0*/  FSETP.GE.AND P0, PT, |R17|, 105615, PT ;  /* 0x47ce47801100780b */ /* 0x000fca0003f06200 */
[----:B------:R-:W0:Y:S02]  /*64e0*/  F2I.NTZ R6, R6 ;  /* 0x0000000600067305 */ /* 0x000e240000203100 */
[----:B0-----:R-:W-:-:S05]  /*64f0*/  I2FP.F32.S32 R0, R6 ;  /* 0x0000000600007245 */ /* 0x001fca0000201400 */
[----:B------:R-:W-:-:S04]  /*6500*/  FFMA R5, R0, -1.5707962512969970703, R17 ;  /* 0xbfc90fda00057823 */ /* 0x000fc80000000011 */
[----:B------:R-:W-:-:S04]  /*6510*/  FFMA R5, R0, -7.5497894158615963534e-08, R5 ;  /* 0xb3a2216800057823 */ /* 0x000fc80000000005 */
[----:B------:R-:W-:Y:S01]  /*6520*/  FFMA R0, R0, -5.3903029534742383927e-15, R5 ;  /* 0xa7c234c500007823 */ /* 0x000fe20000000005 */
[----:B------:R-:W-:Y:S06]  /*6530*/  @!P0 BRA `(.L_x_141) ;  /* 0x0000000000dc8947 */ /* 0x000fec0003800000 */
[----:B------:R-:W-:-:S13]  /*6540*/  FSETP.NEU.AND P0, PT, |R17|, +INF , PT ;  /* 0x7f8000001100780b */ /* 0x000fda0003f0d200 */
[----:B------:R-:W-:Y:S01]  /*6550*/  @!P0 FMUL R0, RZ, R17 ;  /* 0x00000011ff008220 */ /* 0x000fe20000400000 */
[----:B------:R-:W-:Y:S01]  /*6560*/  @!P0 MOV R6, RZ ;  /* 0x000000ff00068202 */ /* 0x000fe20000000f00 */
[----:B------:R-:W-:Y:S06]  /*6570*/  @!P0 BRA `(.L_x_141) ;  /* 0x0000000000cc8947 */ /* 0x000fec0003800000 */
[----:B------:R-:W-:Y:S01]  /*6580*/  IMAD.SHL.U32 R5, R17, 0x100, RZ ;  /* 0x0000010011057824 */ /* 0x000fe200078e00ff */
[----:B------:R-:W0:Y:S01]  /*6590*/  LDCU.64 UR10, c[0x4][0x158] ;  /* 0x01002b00ff0a77ac */ /* 0x000e220008000a00 */
[----:B------:R-:W-:Y:S02]  /*65a0*/  IMAD.MOV.U32 R16, RZ, RZ, RZ ;  /* 0x000000ffff107224 */ /* 0x000fe400078e00ff */
[----:B------:R-:W-:Y:S01]  /*65b0*/  IMAD.MOV.U32 R0, RZ, RZ, R1 ;  /* 0x000000ffff007224 */ /* 0x000fe200078e0001 */
[----:B------:R-:W-:Y:S01]  /*65c0*/  LOP3.LUT R21, R5, 0x80000000, RZ, 0xfc, !PT ;  /* 0x8000000005157812 */ /* 0x000fe200078efcff */
[----:B------:R-:W-:Y:S01]  /*65d0*/  UMOV UR5, URZ ;  /* 0x000000ff00057c82 */ /* 0x000fe20008000000 */
[----:B------:R-:W-:-:S05]  /*65e0*/  UMOV UR4, URZ ;  /* 0x000000ff00047c82 */ /* 0x000fca0008000000 */
.L_x_142:
[----:B0-----:R-:W-:Y:S01]  /*65f0*/  IMAD.U32 R18, RZ, RZ, UR10 ;  /* 0x0000000aff127e24 */ /* 0x001fe2000f8e00ff */
[----:B------:R-:W-:-:S05]  /*6600*/  MOV R19, UR11 ;  /* 0x0000000b00137c02 */ /* 0x000fca0008000f00 */
[----:B------:R-:W2:Y:S01]  /*6610*/  LDG.E.CONSTANT R6, desc[UR6][R18.64] ;  /* 0x0000000612067981 */ /* 0x000ea2000c1e9900 */
[----:B------:R-:W-:Y:S02]  /*6620*/  UIADD3 UR10, UP0, UPT, UR10, 0x4, URZ ;  /* 0x000000040a0a7890 */ /* 0x000fe4000ff1e0ff */
[----:B------:R-:W-:Y:S02]  /*6630*/  UIADD3 UR4, UPT, UPT, UR4, 0x1, URZ ;  /* 0x0000000104047890 */ /* 0x000fe4000fffe0ff */
[----:B------:R-:W-:Y:S02]  /*6640*/  UIADD3.X UR11, UPT, UPT, URZ, UR11, URZ, UP0, !UPT ;  /* 0x0000000bff0b7290 */ /* 0x000fe400087fe4ff */
[----:B------:R-:W-:Y:S01]  /*6650*/  UISETP.NE.AND UP0, UPT, UR4, 0x6, UPT ;  /* 0x000000060400788c */ /* 0x000fe2000bf05270 */
[----:B--2---:R-:W-:-:S03]  /*6660*/  IMAD.WIDE.U32 R6, R6, R21, RZ ;  /* 0x0000001506067225 */ /* 0x004fc600078e00ff */
[----:B------:R-:W-:-:S04]  /*6670*/  IADD3 R5, P0, PT, R6, R16, RZ ;  /* 0x0000001006057210 */ /* 0x000fc80007f1e0ff */
[----:B------:R-:W-:Y:S01]  /*6680*/  IADD3.X R16, PT, PT, R7, UR5, RZ, P0, !PT ;  /* 0x0000000507107c10 */ /* 0x000fe200087fe4ff */
[----:B------:R0:W-:Y:S02]  /*6690*/  STL [R0], R5 ;  /* 0x0000000500007387 */ /* 0x0001e40000100800 */
[----:B0-----:R-:W-:Y:S01]  /*66a0*/  VIADD R0, R0, 0x4 ;  /* 0x0000000400007836 */ /* 0x001fe20000000000 */
[----:B------:R-:W-:Y:S06]  /*66b0*/  BRA.U UP0, `(.L_x_142) ;  /* 0xfffffffd00cc7547 */ /* 0x000fec000b83ffff */
[----:B------:R-:W-:Y:S01]  /*66c0*/  SHF.R.U32.HI R7, RZ, 0x17, R17 ;  /* 0x00000017ff077819 */ /* 0x000fe20000011611 */
[----:B------:R0:W-:Y:S03]  /*66d0*/  STL [R1+0x18], R16 ;  /* 0x0000181001007387 */ /* 0x0001e60000100800 */
[C---:B------:R-:W-:Y:S02]  /*66e0*/  LOP3.LUT R0, R7.reuse, 0xe0, RZ, 0xc0, !PT ;  /* 0x000000e007007812 */ /* 0x040fe400078ec0ff */
[----:B------:R-:W-:-:S03]  /*66f0*/  LOP3.LUT P0, RZ, R7, 0x1f, RZ, 0xc0, !PT ;  /* 0x0000001f07ff7812 */ /* 0x000fc6000780c0ff */
[----:B------:R-:W-:-:S05]  /*6700*/  VIADD R0, R0, 0xffffff80 ;  /* 0xffffff8000007836 */ /* 0x000fca0000000000 */
[----:B------:R-:W-:-:S05]  /*6710*/  SHF.R.U32.HI R0, RZ, 0x5, R0 ;  /* 0x00000005ff007819 */ /* 0x000fca0000011600 */
[----:B------:R-:W-:-:S05]  /*6720*/  IMAD R21, R0, -0x4, R1 ;  /* 0xfffffffc00157824 */ /* 0x000fca00078e0201 */
[----:B------:R-:W2:Y:S04]  /*6730*/  LDL R0, [R21+0x18] ;  /* 0x0000180015007983 */ /* 0x000ea80000100800 */
[----:B------:R-:W2:Y:S04]  /*6740*/  LDL R5, [R21+0x14] ;  /* 0x0000140015057983 */ /* 0x000ea80000100800 */
[----:B------:R-:W3:Y:S01]  /*6750*/  @P0 LDL R6, [R21+0x10] ;  /* 0x0000100015060983 */ /* 0x000ee20000100800 */
[----:B------:R-:W-:Y:S01]  /*6760*/  LOP3.LUT R7, R7, 0x1f, RZ, 0xc0, !PT ;  /* 0x0000001f07077812 */ /* 0x000fe200078ec0ff */
[----:B------:R-:W-:Y:S01]  /*6770*/  UMOV UR4, 0x54442d19 ;  /* 0x54442d1900047882 */ /* 0x000fe20000000000 */
[----:B------:R-:W-:-:S02]  /*6780*/  UMOV UR5, 0x3bf921fb ;  /* 0x3bf921fb00057882 */ /* 0x000fc40000000000 */
[-C--:B--2---:R-:W-:Y:S02]  /*6790*/  @P0 SHF.L.W.U32.HI R0, R5, R7.reuse, R0 ;  /* 0x0000000705000219 */ /* 0x084fe40000010e00 */
[----:B---3--:R-:W-:Y:S02]  /*67a0*/  @P0 SHF.L.W.U32.HI R5, R6, R7, R5 ;  /* 0x0000000706050219 */ /* 0x008fe40000010e05 */
[----:B------:R-:W-:Y:S02]  /*67b0*/  ISETP.GE.AND P0, PT, R17, RZ, PT ;  /* 0x000000ff1100720c */ /* 0x000fe40003f06270 */
[C---:B------:R-:W-:Y:S01]  /*67c0*/  SHF.L.W.U32.HI R6, R5.reuse, 0x2, R0 ;  /* 0x0000000205067819 */ /* 0x040fe20000010e00 */
[----:B------:R-:W-:-:S03]  /*67d0*/  IMAD.SHL.U32 R5, R5, 0x4, RZ ;  /* 0x0000000405057824 */ /* 0x000fc600078e00ff */
[----:B------:R-:W-:Y:S02]  /*67e0*/  SHF.R.S32.HI R7, RZ, 0x1f, R6 ;  /* 0x0000001fff077819 */ /* 0x000fe40000011406 */
[----:B------:R-:W-:Y:S02]  /*67f0*/  LOP3.LUT R17, R6, R17, RZ, 0x3c, !PT ;  /* 0x0000001106117212 */ /* 0x000fe400078e3cff */
[C---:B------:R-:W-:Y:S02]  /*6800*/  LOP3.LUT R18, R7.reuse, R5, RZ, 0x3c, !PT ;  /* 0x0000000507127212 */ /* 0x040fe400078e3cff */
[----:B------:R-:W-:Y:S02]  /*6810*/  LOP3.LUT R19, R7, R6, RZ, 0x3c, !PT ;  /* 0x0000000607137212 */ /* 0x000fe400078e3cff */
[----:B------:R-:W-:Y:S02]  /*6820*/  SHF.R.U32.HI R5, RZ, 0x1e, R0 ;  /* 0x0000001eff057819 */ /* 0x000fe40000011600 */
[----:B------:R-:W-:-:S02]  /*6830*/  ISETP.GE.AND P1, PT, R17, RZ, PT ;  /* 0x000000ff1100720c */ /* 0x000fc40003f26270 */
[----:B------:R-:W1:Y:S01]  /*6840*/  I2F.F64.S64 R18, R18 ;  /* 0x0000001200127312 */ /* 0x000e620000301c00 */
[----:B------:R-:W-:-:S05]  /*6850*/  LEA.HI R6, R6, R5, RZ, 0x1 ;  /* 0x0000000506067211 */ /* 0x000fca00078f08ff */
[----:B------:R-:W-:-:S05]  /*6860*/  IMAD.MOV R0, RZ, RZ, -R6 ;  /* 0x000000ffff007224 */ /* 0x000fca00078e0a06 */
[----:B------:R-:W-:Y:S01]  /*6870*/  @!P0 MOV R6, R0 ;  /* 0x0000000000068202 */ /* 0x000fe20000000f00 */
[----:B-1----:R-:W-:-:S10]  /*6880*/  DMUL R22, R18, UR4 ;  /* 0x0000000412167c28 */ /* 0x002fd40008000000 */
[----:B------:R-:W1:Y:S02]  /*6890*/  F2F.F32.F64 R22, R22 ;  /* 0x0000001600167310 */ /* 0x000e640000301000 */
[----:B01----:R-:W-:-:S07]  /*68a0*/  FSEL R0, -R22, R22, !P1 ;  /* 0x0000001616007208 */ /* 0x003fce0004800100 */
.L_x_141:
[----:B------:R-:W-:Y:S05]  /*68b0*/  BSYNC.RECONVERGENT B0 ;  /* 0x0000000000007941 */ /* 0x000fea0003800200 */
.L_x_140:
[----:B------:R-:W-:Y:S01]  /*68c0*/  DADD R16, R8, -R10 ;  /* 0x0000000008107229 */ /* 0x000fe2000000080a */
[----:B------:R-:W-:Y:S01]  /*68d0*/  UMOV UR4, 0x92718f51 ;  /* 0x92718f5100047882 */ /* 0x000fe20000000000 */
[----:B------:R-:W-:Y:S01]  /*68e0*/  UMOV UR5, 0x40092200 ;  /* 0x4009220000057882 */ /* 0x000fe20000000000 */
[----:B------:R-:W-:Y:S05]  /*68f0*/  BSSY.RECONVERGENT B0, `(.L_x_143) ;  /* 0x000000c000007945 */ /* 0x000fea0003800200 */
[----:B------:R-:W-:-:S14]  /*6900*/  DSETP.GTU.AND P0, PT, |R16|, UR4, PT ;  /* 0x0000000410007e2a */ /* 0x000fdc000bf0c200 */
[----:B------:R-:W-:Y:S01]  /*6910*/  @!P0 DADD R16, R8, R10 ;  /* 0x0000000008108229 */ /* 0x000fe2000000000a */
[----:B------:R-:W-:Y:S10]  /*6920*/  @!P0 BRA `(.L_x_144) ;  /* 0x0000000000208947 */ /* 0x000ff40003800000 */
[----:B------:R-:W-:Y:S01]  /*6930*/  DADD R10, R8, R10 ;  /* 0x00000000080a7229 */ /* 0x000fe2000000000a */
[----:B------:R-:W-:Y:S01]  /*6940*/  UMOV UR4, 0x54442d18 ;  /* 0x54442d1800047882 */ /* 0x000fe20000000000 */
[----:B------:R-:W-:-:S06]  /*6950*/  UMOV UR5, 0x401921fb ;  /* 0x401921fb00057882 */ /* 0x000fcc0000000000 */
[----:B------:R-:W-:-:S14]  /*6960*/  DSETP.GEU.AND P0, PT, R10, UR4, PT ;  /* 0x000000040a007e2a */ /* 0x000fdc000bf0e000 */
[----:B------:R-:W-:Y:S01]  /*6970*/  @P0 IMAD.MOV.U32 R8, RZ, RZ, 0x54442d18 ;  /* 0x54442d18ff080424 */ /* 0x000fe200078e00ff */
[----:B------:R-:W-:Y:S01]  /*6980*/  @!P0 DADD R16, R10, UR4 ;  /* 0x000000040a108e29 */ /* 0x000fe20008000000 */
[----:B------:R-:W-:-:S06]  /*6990*/  @P0 IMAD.MOV.U32 R9, RZ, RZ, 0x401921fb ;  /* 0x401921fbff090424 */ /* 0x000fcc00078e00ff */
[----:B------:R-:W-:-:S11]  /*69a0*/  @P0 DADD R16, R10, -R8 ;  /* 0x000000000a100229 */ /* 0x000fd60000000808 */
.L_x_144:
[----:B------:R-:W-:Y:S05]  /*69b0*/  BSYNC.RECONVERGENT B0 ;  /* 0x0000000000007941 */ /* 0x000fea0003800200 */
.L_x_143:
[----:B------:R-:W-:Y:S01]  /*69c0*/  DMUL R10, R16, 0.5 ;  /* 0x3fe00000100a7828 */ /* 0x000fe20000000000 */
[----:B------:R-:W-:Y:S01]  /*69d0*/  UMOV UR4, 0x382d7365 ;  /* 0x382d736500047882 */ /* 0x000fe20000000000 */
[----:B------:R-:W-:Y:S01]  /*69e0*/  UMOV UR5, 0x3fe0c152 ;  /* 0x3fe0c15200057882 */ /* 0x000fe20000000000 */
[----:B------:R-:W-:Y:S01]  /*69f0*/  LOP3.LUT R5, R6, 0x1, RZ, 0xc0, !PT ;  /* 0x0000000106057812 */ /* 0x000fe200078ec0ff */
[----:B------:R-:W-:Y:S02]  /*6a00*/  IMAD.MOV.U32 R16, RZ, RZ, 0x37cbac00 ;  /* 0x37cbac00ff107424 */ /* 0x000fe400078e00ff */
[----:B------:R-:W-:Y:S01]  /*6a10*/  FMUL R7, R0, R0 ;  /* 0x0000000000077220 */ /* 0x000fe20000400000 */
[----:B------:R-:W-:Y:S01]  /*6a20*/  MOV R22, 0x3d2aaabb ;  /* 0x3d2aaabb00167802 */ /* 0x000fe20000000f00 */
[----:B------:R-:W-:Y:S01]  /*6a30*/  FADD R20, R20, R20 ;  /* 0x0000001414147221 */ /* 0x000fe20000000000 */
[----:B------:R-:W-:Y:S01]  /*6a40*/  DADD R8, R10, -UR4 ;  /* 0x800000040a087e29 */ /* 0x000fe20008000000 */
[----:B------:R-:W-:Y:S01]  /*6a50*/  ISETP.NE.U32.AND P0, PT, R5, 0x1, PT ;  /* 0x000000010500780c */ /* 0x000fe20003f05070 */
[----:B------:R-:W-:Y:S01]  /*6a60*/  FFMA R18, R7, R16, -0.0013887860113754868507 ;  /* 0xbab607ed07127423 */ /* 0x000fe20000000010 */
[----:B------:R-:W-:Y:S01]  /*6a70*/  LOP3.LUT P1, RZ, R6, 0x2, RZ, 0xc0, !PT ;  /* 0x0000000206ff7812 */ /* 0x000fe2000782c0ff */
[----:B------:R-:W-:Y:S01]  /*6a80*/  BSSY.RECONVERGENT B0, `(.L_x_145) ;  /* 0x000004f000007945 */ /* 0x000fe20003800200 */
[----:B------:R-:W-:Y:S01]  /*6a90*/  FSEL R22, R22, 0.0083327032625675201416, !P0 ;  /* 0x3c0885e416167808 */ /* 0x000fe20004000000 */
[----:B------:R0:W1:Y:S01]  /*6aa0*/  F2F.F32.F64 R17, R8 ;  /* 0x0000000800117310 */ /* 0x0000620000301000 */
[----:B------:R-:W-:-:S02]  /*6ab0*/  FSEL R18, R18, -0.00019574658654164522886, !P0 ;  /* 0xb94d415312127808 */ /* 0x000fc40004000000 */
[----:B------:R-:W-:-:S03]  /*6ac0*/  FSEL R0, R0, 1, P0 ;  /* 0x3f80000000007808 */ /* 0x000fc60000000000 */
[----:B------:R-:W-:Y:S01]  /*6ad0*/  FFMA R18, R7, R18, R22 ;  /* 0x0000001207127223 */ /* 0x000fe20000000016 */
[----:B0-----:R-:W-:Y:S02]  /*6ae0*/  IMAD.MOV.U32 R9, RZ, RZ, 0x3effffff ;  /* 0x3effffffff097424 */ /* 0x001fe400078e00ff */
[C---:B------:R-:W-:Y:S01]  /*6af0*/  FADD R8, R14.reuse, -R15 ;  /* 0x8000000f0e087221 */ /* 0x040fe20000000000 */
[----:B-1----:R-:W-:Y:S02]  /*6b00*/  FMUL R19, R17, 0.63661974668502807617 ;  /* 0x3f22f98311137820 */ /* 0x002fe40000400000 */
[----:B------:R-:W-:Y:S02]  /*6b10*/  FSEL R9, -R9, -0.16666662693023681641, !P0 ;  /* 0xbe2aaaa809097808 */ /* 0x000fe40004000100 */
[----:B------:R-:W-:Y:S01]  /*6b20*/  FSETP.GE.AND P0, PT, |R17|, 105615, PT ;  /* 0x47ce47801100780b */ /* 0x000fe20003f06200 */
[----:B------:R-:W0:Y:S02]  /*6b30*/  F2I.NTZ R5, R19 ;  /* 0x0000001300057305 */ /* 0x000e240000203100 */
[C---:B------:R-:W-:Y:S01]  /*6b40*/  FFMA R9, R7.reuse, R18, R9 ;  /* 0x0000001207097223 */ /* 0x040fe20000000009 */
[----:B------:R-:W-:Y:S01]  /*6b50*/  FFMA R7, R7, R0, RZ ;  /* 0x0000000007077223 */ /* 0x000fe200000000ff */
[----:B------:R-:W-:-:S03]  /*6b60*/  FADD R18, R14, R15 ;  /* 0x0000000f0e127221 */ /* 0x000fc60000000000 */
[----:B------:R-:W-:Y:S01]  /*6b70*/  FFMA R9, R7, R9, R0 ;  /* 0x0000000907097223 */ /* 0x000fe20000000000 */
[----:B------:R-:W-:-:S03]  /*6b80*/  FMUL R14, R18, 0.5 ;  /* 0x3f000000120e7820 */ /* 0x000fc60000400000 */
[----:B------:R-:W-:Y:S01]  /*6b90*/  @P1 FADD R9, RZ, -R9 ;  /* 0x80000009ff091221 */ /* 0x000fe20000000000 */
[----:B0-----:R-:W-:-:S03]  /*6ba0*/  I2FP.F32.S32 R6, R5 ;  /* 0x0000000500067245 */ /* 0x001fc60000201400 */
[----:B------:R-:W-:Y:S02]  /*6bb0*/  FMUL R9, R9, R20 ;  /* 0x0000001409097220 */ /* 0x000fe40000400000 */
[----:B------:R-:W-:-:S04]  /*6bc0*/  FFMA R7, R6, -1.5707962512969970703, R17 ;  /* 0xbfc90fda06077823 */ /* 0x000fc80000000011 */
[----:B------:R-:W-:-:S04]  /*6bd0*/  FFMA R7, R6, -7.5497894158615963534e-08, R7 ;  /* 0xb3a2216806077823 */ /* 0x000fc80000000007 */
[----:B------:R-:W-:Y:S01]  /*6be0*/  FFMA R0, R6, -5.3903029534742383927e-15, R7 ;  /* 0xa7c234c506007823 */ /* 0x000fe20000000007 */
[----:B------:R-:W-:Y:S06]  /*6bf0*/  @!P0 BRA `(.L_x_146) ;  /* 0x0000000000dc8947 */ /* 0x000fec0003800000 */
[----:B------:R-:W-:-:S13]  /*6c00*/  FSETP.NEU.AND P0, PT, |R17|, +INF , PT ;  /* 0x7f8000001100780b */ /* 0x000fda0003f0d200 */
[----:B------:R-:W-:Y:S01]  /*6c10*/  @!P0 FMUL R0, RZ, R17 ;  /* 0x00000011ff008220 */ /* 0x000fe20000400000 */
[----:B------:R-:W-:Y:S01]  /*6c20*/  @!P0 IMAD.MOV.U32 R5, RZ, RZ, RZ ;  /* 0x000000ffff058224 */ /* 0x000fe200078e00ff */
[----:B------:R-:W-:Y:S06]  /*6c30*/  @!P0 BRA `(.L_x_146) ;  /* 0x0000000000cc8947 */ /* 0x000fec0003800000 */
[----:B------:R-:W-:Y:S02]  /*6c40*/  IMAD.SHL.U32 R5, R17, 0x100, RZ ;  /* 0x0000010011057824 */ /* 0x000fe400078e00ff */
[----:B------:R-:W-:Y:S02]  /*6c50*/  HFMA2 R18, -RZ, RZ, 0, 0 ;  /* 0x00000000ff127431 */ /* 0x000fe400000001ff */
[----:B------:R-:W-:Y:S01]  /*6c60*/  IMAD.MOV.U32 R0, RZ, RZ, R1 ;  /* 0x000000ffff007224 */ /* 0x000fe200078e0001 */
[----:B------:R-:W0:Y:S01]  /*6c70*/  LDCU.64 UR10, c[0x4][0x158] ;  /* 0x01002b00ff0a77ac */ /* 0x000e220008000a00 */
[----:B------:R-:W-:Y:S01]  /*6c80*/  LOP3.LUT R15, R5, 0x80000000, RZ, 0xfc, !PT ;  /* 0x80000000050f7812 */ /* 0x000fe200078efcff */
[----:B------:R-:W-:Y:S01]  /*6c90*/  UMOV UR5, URZ ;  /* 0x000000ff00057c82 */ /* 0x000fe20008000000 */
[----:B------:R-:W-:-:S05]  /*6ca0*/  UMOV UR4, URZ ;  /* 0x000000ff00047c82 */ /* 0x000fca0008000000 */
.L_x_147:
[----:B0-----:R-:W-:Y:S02]  /*6cb0*/  IMAD.U32 R20, RZ, RZ, UR10 ;  /* 0x0000000aff147e24 */ /* 0x001fe4000f8e00ff */
[----:B------:R-:W-:-:S05]  /*6cc0*/  IMAD.U32 R21, RZ, RZ, UR11 ;  /* 0x0000000bff157e24 */ /* 0x000fca000f8e00ff */
        /* <DEDUP_REMOVED lines=9> */
[----:B0-----:R-:W-:Y:S01]  /*6d60*/  IADD3 R0, PT, PT, R0, 0x4, RZ ;  /* 0x0000000400007810 */ /* 0x001fe20007ffe0ff */
        /* <DEDUP_REMOVED lines=25> */
[----:B------:R-:W0:Y:S01]  /*6f00*/  I2F.F64.S64 R20, R20 ;  /* 0x0000001400147312 */ /* 0x000e220000301c00 */
[----:B------:R-:W-:-:S05]  /*6f10*/  LEA.HI R5, R6, R5, RZ, 0x1 ;  /* 0x0000000506057211 */ /* 0x000fca00078f08ff */
[----:B------:R-:W-:-:S05]  /*6f20*/  IMAD.MOV R0, RZ, RZ, -R5 ;  /* 0x000000ffff007224 */ /* 0x000fca00078e0a05 */
[----:B------:R-:W-:Y:S01]  /*6f30*/  @!P0 MOV R5, R0 ;  /* 0x0000000000058202 */ /* 0x000fe20000000f00 */
[----:B0-----:R-:W-:-:S10]  /*6f40*/  DMUL R18, R20, UR4 ;  /* 0x0000000414127c28 */ /* 0x001fd40008000000 */
[----:B------:R-:W0:Y:S02]  /*6f50*/  F2F.F32.F64 R18, R18 ;  /* 0x0000001200127310 */ /* 0x000e240000301000 */
[----:B0-----:R-:W-:-:S07]  /*6f60*/  FSEL R0, -R18, R18, !P1 ;  /* 0x0000001212007208 */ /* 0x001fce0004800100 */
.L_x_146:
[----:B------:R-:W-:Y:S05]  /*6f70*/  BSYNC.RECONVERGENT B0 ;  /* 0x0000000000007941 */ /* 0x000fea0003800200 */
.L_x_145:
[----:B------:R-:W-:Y:S01]  /*6f80*/  DADD R6, R10, R10 ;  /* 0x000000000a067229 */ /* 0x000fe2000000000a */
[----:B------:R-:W-:Y:S01]  /*6f90*/  FMUL R19, R0, R0 ;  /* 0x0000000000137220 */ /* 0x000fe20000400000 */
[C---:B------:R-:W-:Y:S01]  /*6fa0*/  LOP3.LUT R15, R5.reuse, 0x1, RZ, 0xc0, !PT ;  /* 0x00000001050f7812 */ /* 0x040fe200078ec0ff */
[----:B------:R-:W-:Y:S01]  /*6fb0*/  VIADD R5, R5, 0x1 ;  /* 0x0000000105057836 */ /* 0x000fe20000000000 */
[----:B------:R-:W-:Y:S01]  /*6fc0*/  BSSY.RECONVERGENT B0, `(.L_x_148) ;  /* 0x0000050000007945 */ /* 0x000fe20003800200 */
[----:B------:R-:W-:Y:S01]  /*6fd0*/  FFMA R17, R19, R16, -0.0013887860113754868507 ;  /* 0xbab607ed13117423 */ /* 0x000fe20000000010 */
[----:B------:R-:W0:Y:S01]  /*6fe0*/  F2F.F32.F64 R21, R6 ;  /* 0x0000000600157310 */ /* 0x000e220000301000 */
[----:B------:R-:W-:Y:S01]  /*6ff0*/  ISETP.NE.U32.AND P0, PT, R15, 0x1, PT ;  /* 0x000000010f00780c */ /* 0x000fe20003f05070 */
[----:B------:R-:W-:Y:S01]  /*7000*/  IMAD.MOV.U32 R15, RZ, RZ, 0x3c0885e4 ;  /* 0x3c0885e4ff0f7424 */ /* 0x000fe200078e00ff */
[----:B------:R-:W-:Y:S02]  /*7010*/  LOP3.LUT P1, RZ, R5, 0x2, RZ, 0xc0, !PT ;  /* 0x0000000205ff7812 */ /* 0x000fe4000782c0ff */
[----:B------:R-:W-:Y:S01]  /*7020*/  FSEL R18, R17, -0.00019574658654164522886, P0 ;  /* 0xb94d415311127808 */ /* 0x000fe20000000000 */
[----:B------:R-:W-:Y:S01]  /*7030*/  IMAD.MOV.U32 R17, RZ, RZ, 0x3e2aaaa8 ;  /* 0x3e2aaaa8ff117424 */ /* 0x000fe200078e00ff */
[----:B------:R-:W-:-:S02]  /*7040*/  FSEL R20, R15, 0.041666727513074874878, !P0 ;  /* 0x3d2aaabb0f147808 */ /* 0x000fc40004000000 */
[----:B------:R-:W-:Y:S02]  /*7050*/  FSEL R0, R0, 1, !P0 ;  /* 0x3f80000000007808 */ /* 0x000fe40004000000 */
[----:B------:R-:W-:Y:S01]  /*7060*/  FSEL R5, -R17, -0.4999999701976776123, !P0 ;  /* 0xbeffffff11057808 */ /* 0x000fe20004000100 */
[----:B------:R-:W-:Y:S01]  /*7070*/  FFMA R18, R19, R18, R20 ;  /* 0x0000001213127223 */ /* 0x000fe20000000014 */
[----:B0-----:R-:W-:-:S03]  /*7080*/  FMUL R22, R21, 0.63661974668502807617 ;  /* 0x3f22f98315167820 */ /* 0x001fc60000400000 */
[C---:B------:R-:W-:Y:S01]  /*7090*/  FFMA R5, R19.reuse, R18, R5 ;  /* 0x0000001213057223 */ /* 0x040fe20000000005 */
[----:B------:R-:W-:Y:S01]  /*70a0*/  FFMA R19, R19, R0, RZ ;  /* 0x0000000013137223 */ /* 0x000fe200000000ff */
[----:B------:R-:W-:Y:S01]  /*70b0*/  FSETP.GE.AND P0, PT, |R21|, 105615, PT ;  /* 0x47ce47801500780b */ /* 0x000fe20003f06200 */
[----:B------:R-:W0:Y:S02]  /*70c0*/  F2I.NTZ R6, R22 ;  /* 0x0000001600067305 */ /* 0x000e240000203100 */
[----:B------:R-:W-:-:S04]  /*70d0*/  FFMA R19, R19, R5, R0 ;  /* 0x0000000513137223 */ /* 0x000fc80000000000 */
[----:B------:R-:W-:-:S06]  /*70e0*/  @P1 FADD R19, RZ, -R19 ;  /* 0x80000013ff131221 */ /* 0x000fcc0000000000 */
[----:B------:R-:W1:Y:S01]  /*70f0*/  F2F.F64.F32 R18, R19 ;  /* 0x0000001300127310 */ /* 0x000e620000201800 */
[----:B0-----:R-:W-:-:S05]  /*7100*/  I2FP.F32.S32 R0, R6 ;  /* 0x0000000600007245 */ /* 0x001fca0000201400 */
[----:B------:R-:W-:-:S04]  /*7110*/  FFMA R5, R0, -1.5707962512969970703, R21 ;  /* 0xbfc90fda00057823 */ /* 0x000fc80000000015 */
[----:B------:R-:W-:-:S04]  /*7120*/  FFMA R5, R0, -7.5497894158615963534e-08, R5 ;  /* 0xb3a2216800057823 */ /* 0x000fc80000000005 */
[----:B------:R-:W-:Y:S01]  /*7130*/  FFMA R0, R0, -5.3903029534742383927e-15, R5 ;  /* 0xa7c234c500007823 */ /* 0x000fe20000000005 */
[----:B-1----:R-:W-:Y:S06]  /*7140*/  @!P0 BRA `(.L_x_149) ;  /* 0x0000000000dc8947 */ /* 0x002fec0003800000 */
        /* <DEDUP_REMOVED lines=11> */
.L_x_150:
[----:B0-----:R-:W-:Y:S01]  /*7200*/  MOV R22, UR10 ;  /* 0x0000000a00167c02 */ /* 0x001fe20008000f00 */
        /* <DEDUP_REMOVED lines=28> */
[C---:B------:R-:W-:Y:S02]  /*73d0*/  SHF.L.W.U32.HI R6, R5.reuse, 0x2, R0 ;  /* 0x0000000205067819 */ /* 0x040fe40000010e00 */
[----:B------:R-:W-:Y:S02]  /*73e0*/  SHF.L.U32 R5, R5, 0x2, RZ ;  /* 0x0000000205057819 */ /* 0x000fe400000006ff */
[----:B------:R-:W-:-:S02]  /*73f0*/  SHF.R.S32.HI R7, RZ, 0x1f, R6 ;  /* 0x0000001fff077819 */ /* 0x000fc40000011406 */
[C---:B------:R-:W-:Y:S02]  /*7400*/  LOP3.LUT R21, R6.reuse, R21, RZ, 0x3c, !PT ;  /* 0x0000001506157212 */ /* 0x040fe400078e3cff */
[C---:B------:R-:W-:Y:S02]  /*7410*/  LOP3.LUT R22, R7.reuse, R5, RZ, 0x3c, !PT ;  /* 0x0000000507167212 */ /* 0x040fe400078e3cff */
[----:B------:R-:W-:Y:S02]  /*7420*/  LOP3.LUT R23, R7, R6, RZ, 0x3c, !PT ;  /* 0x0000000607177212 */ /* 0x000fe400078e3cff */
[----:B------:R-:W-:Y:S02]  /*7430*/  SHF.R.U32.HI R5, RZ, 0x1e, R0 ;  /* 0x0000001eff057819 */ /* 0x000fe40000011600 */
[----:B------:R-:W-:Y:S02]  /*7440*/  ISETP.GE.AND P1, PT, R21, RZ, PT ;  /* 0x000000ff1500720c */ /* 0x000fe40003f26270 */
[----:B------:R-:W1:Y:S01]  /*7450*/  I2F.F64.S64 R22, R22 ;  /* 0x0000001600167312 */ /* 0x000e620000301c00 */
[----:B------:R-:W-:-:S05]  /*7460*/  LEA.HI R6, R6, R5, RZ, 0x1 ;  /* 0x0000000506067211 */ /* 0x000fca00078f08ff */
[----:B------:R-:W-:-:S04]  /*7470*/  IMAD.MOV R0, RZ, RZ, -R6 ;  /* 0x000000ffff007224 */ /* 0x000fc800078e0a06 */
[----:B------:R-:W-:Y:S01]  /*7480*/  @!P0 IMAD.MOV.U32 R6, RZ, RZ, R0 ;  /* 0x000000ffff068224 */ /* 0x000fe200078e0000 */
[----:B-1----:R-:W-:-:S10]  /*7490*/  DMUL R24, R22, UR4 ;  /* 0x0000000416187c28 */ /* 0x002fd40008000000 */
[----:B------:R-:W1:Y:S02]  /*74a0*/  F2F.F32.F64 R24, R24 ;  /* 0x0000001800187310 */ /* 0x000e640000301000 */
[----:B01----:R-:W-:-:S07]  /*74b0*/  FSEL R0, -R24, R24, !P1 ;  /* 0x0000001818007208 */ /* 0x003fce0004800100 */
.L_x_149:
[----:B------:R-:W-:Y:S05]  /*74c0*/  BSYNC.RECONVERGENT B0 ;  /* 0x0000000000007941 */ /* 0x000fea0003800200 */
.L_x_148:
[----:B------:R-:W-:Y:S01]  /*74d0*/  IMAD.MOV.U32 R20, RZ, RZ, -0xc84142b ;  /* 0xf37bebd5ff147424 */ /* 0x000fe200078e00ff */
[----:B------:R-:W-:Y:S01]  /*74e0*/  MOV R21, 0x3fbacee9 ;  /* 0x3fbacee900157802 */ /* 0x000fe20000000f00 */
[----:B------:R-:W-:Y:S01]  /*74f0*/  UMOV UR4, 0x0 ;  /* 0x0000000000047882 */ /* 0x000fe20000000000 */
[----:B------:R-:W-:Y:S01]  /*7500*/  UMOV UR5, 0x40080000 ;  /* 0x4008000000057882 */ /* 0x000fe20000000000 */
[----:B------:R-:W-:Y:S01]  /*7510*/  LOP3.LUT R7, R6, 0x1, RZ, 0xc0, !PT ;  /* 0x0000000106077812 */ /* 0x000fe200078ec0ff */
[----:B------:R-:W-:Y:S01]  /*7520*/  FMUL R5, R0, R0 ;  /* 0x0000000000057220 */ /* 0x000fe20000400000 */
[----:B------:R-:W-:Y:S01]  /*7530*/  VIADD R6, R6, 0x1 ;  /* 0x0000000106067836 */ /* 0x000fe20000000000 */
[----:B------:R-:W-:Y:S01]  /*7540*/  DFMA R20, R10, UR4, R20 ;  /* 0x000000040a147c2b */ /* 0x000fe20008000014 */
[----:B------:R-:W-:Y:S01]  /*7550*/  ISETP.NE.U32.AND P0, PT, R7, 0x1, PT ;  /* 0x000000010700780c */ /* 0x000fe20003f05070 */
[----:B------:R-:W-:Y:S01]  /*7560*/  FFMA R7, R5, R16, -0.0013887860113754868507 ;  /* 0xbab607ed05077423 */ /* 0x000fe20000000010 */
[----:B------:R-:W-:Y:S01]  /*7570*/  IMAD.MOV.U32 R23, RZ, RZ, 0x3fc5c28f ;  /* 0x3fc5c28fff177424 */ /* 0x000fe200078e00ff */
[----:B------:R-:W-:Y:S01]  /*7580*/  LOP3.LUT P1, RZ, R6, 0x2, RZ, 0xc0, !PT ;  /* 0x0000000206ff7812 */ /* 0x000fe2000782c0ff */
[----:B------:R-:W-:Y:S01]  /*7590*/  UMOV UR4, 0xeb851eb8 ;  /* 0xeb851eb800047882 */ /* 0x000fe20000000000 */
[----:B------:R-:W-:Y:S01]  /*75a0*/  FSEL R24, R15, 0.041666727513074874878, !P0 ;  /* 0x3d2aaabb0f187808 */ /* 0x000fe20004000000 */
[----:B------:R-:W-:Y:S01]  /*75b0*/  UMOV UR5, 0x3fceb851 ;  /* 0x3fceb85100057882 */ /* 0x000fe20000000000 */
[----:B------:R-:W-:Y:S01]  /*75c0*/  FSEL R22, R7, -0.00019574658654164522886, P0 ;  /* 0xb94d415307167808 */ /* 0x000fe20000000000 */
[----:B------:R-:W-:Y:S01]  /*75d0*/  BSSY.RECONVERGENT B0, `(.L_x_151) ;  /* 0x000004c000007945 */ /* 0x000fe20003800200 */
[----:B------:R-:W0:Y:S01]  /*75e0*/  F2F.F32.F64 R21, R20 ;  /* 0x0000001400157310 */ /* 0x000e220000301000 */
[----:B------:R-:W-:-:S02]  /*75f0*/  FSEL R6, -R17, -0.4999999701976776123, !P0 ;  /* 0xbeffffff11067808 */ /* 0x000fc40004000100 */
[----:B------:R-:W-:Y:S01]  /*7600*/  FSEL R0, R0, 1, !P0 ;  /* 0x3f80000000007808 */ /* 0x000fe20004000000 */
[----:B------:R-:W-:-:S04]  /*7610*/  FFMA R22, R5, R22, R24 ;  /* 0x0000001605167223 */ /* 0x000fc80000000018 */
[C---:B------:R-:W-:Y:S01]  /*7620*/  FFMA R6, R5.reuse, R22, R6 ;  /* 0x0000001605067223 */ /* 0x040fe20000000006 */
[----:B------:R-:W-:Y:S01]  /*7630*/  FFMA R7, R5, R0, RZ ;  /* 0x0000000005077223 */ /* 0x000fe200000000ff */
[----:B------:R-:W-:-:S03]  /*7640*/  IMAD.MOV.U32 R22, RZ, RZ, 0x5c28f5c3 ;  /* 0x5c28f5c3ff167424 */ /* 0x000fc600078e00ff */
[----:B------:R-:W-:Y:S01]  /*7650*/  FFMA R6, R7, R6, R0 ;  /* 0x0000000607067223 */ /* 0x000fe20000000000 */
[C---:B0-----:R-:W-:Y:S01]  /*7660*/  FMUL R24, R21.reuse, 0.63661974668502807617 ;  /* 0x3f22f98315187820 */ /* 0x041fe20000400000 */
[----:B------:R-:W-:Y:S02]  /*7670*/  FSETP.GE.AND P0, PT, |R21|, 105615, PT ;  /* 0x47ce47801500780b */ /* 0x000fe40003f06200 */
[----:B------:R-:W-:Y:S01]  /*7680*/  @P1 FADD R6, RZ, -R6 ;  /* 0x80000006ff061221 */ /* 0x000fe20000000000 */
[----:B------:R-:W-:Y:S01]  /*7690*/  DFMA R18, R18, -R22, 1 ;  /* 0x3ff000001212742b */ /* 0x000fe20000000816 */
[----:B------:R-:W0:Y:S08]  /*76a0*/  F2I.NTZ R5, R24 ;  /* 0x0000001800057305 */ /* 0x000e300000203100 */
[----:B------:R-:W1:Y:S01]  /*76b0*/  F2F.F64.F32 R6, R6 ;  /* 0x0000000600067310 */ /* 0x000e620000201800 */
[----:B0-----:R-:W-:-:S05]  /*76c0*/  I2FP.F32.S32 R0, R5 ;  /* 0x0000000500007245 */ /* 0x001fca0000201400 */
[----:B------:R-:W-:Y:S01]  /*76d0*/  FFMA R23, R0, -1.5707962512969970703, R21 ;  /* 0xbfc90fda00177823 */ /* 0x000fe20000000015 */
[----:B-1----:R-:W-:-:S03]  /*76e0*/  DFMA R18, R6, UR4, R18 ;  /* 0x0000000406127c2b */ /* 0x002fc60008000012 */
        /* <DEDUP_REMOVED lines=14> */
.L_x_153:
        /* <DEDUP_REMOVED lines=44> */
.L_x_152:
[----:B------:R-:W-:Y:S05]  /*7a90*/  BSYNC.RECONVERGENT B0 ;  /* 0x0000000000007941 */ /* 0x000fea0003800200 */
.L_x_151:
[----:B------:R-:W-:Y:S01]  /*7aa0*/  IMAD.MOV.U32 R6, RZ, RZ, -0x7836ad3c ;  /* 0x87c952c4ff067424 */ /* 0x000fe200078e00ff */
[----:B------:R-:W-:Y:S01]  /*7ab0*/  MOV R7, 0x3ff197c9 ;  /* 0x3ff197c900077802 */ /* 0x000fe20000000f00 */
[----:B------:R-:W-:Y:S01]  /*7ac0*/  UMOV UR4, 0x0 ;  /* 0x0000000000047882 */ /* 0x000fe20000000000 */
[----:B------:R-:W-:Y:S01]  /*7ad0*/  UMOV UR5, 0x40100000 ;  /* 0x4010000000057882 */ /* 0x000fe20000000000 */
[C---:B------:R-:W-:Y:S01]  /*7ae0*/  LOP3.LUT R20, R5.reuse, 0x1, RZ, 0xc0, !PT ;  /* 0x0000000105147812 */ /* 0x040fe200078ec0ff */
[----:B------:R-:W-:Y:S01]  /*7af0*/  FMUL R23, R0, R0 ;  /* 0x0000000000177220 */ /* 0x000fe20000400000 */
[----:B------:R-:W-:Y:S01]  /*7b00*/  VIADD R5, R5, 0x1 ;  /* 0x0000000105057836 */ /* 0x000fe20000000000 */
[----:B------:R-:W-:Y:S01]  /*7b10*/  DFMA R6, R10, UR4, -R6 ;  /* 0x000000040a067c2b */ /* 0x000fe20008000806 */
[----:B------:R-:W-:Y:S01]  /*7b20*/  ISETP.NE.U32.AND P0, PT, R20, 0x1, PT ;  /* 0x000000011400780c */ /* 0x000fe20003f05070 */
[----:B------:R-:W-:Y:S01]  /*7b30*/  FFMA R20, R23, R16, -0.0013887860113754868507 ;  /* 0xbab607ed17147423 */ /* 0x000fe20000000010 */
[----:B------:R-:W-:Y:S01]  /*7b40*/  UMOV UR4, 0x47ae147b ;  /* 0x47ae147b00047882 */ /* 0x000fe20000000000 */
[----:B------:R-:W-:Y:S01]  /*7b50*/  LOP3.LUT P1, RZ, R5, 0x2, RZ, 0xc0, !PT ;  /* 0x0000000205ff7812 */ /* 0x000fe2000782c0ff */
[----:B------:R-:W-:Y:S01]  /*7b60*/  UMOV UR5, 0x3fd47ae1 ;  /* 0x3fd47ae100057882 */ /* 0x000fe20000000000 */
[----:B------:R-:W0:Y:S01]  /*7b70*/  F2F.F32.F64 R21, R6 ;  /* 0x0000000600157310 */ /* 0x000e220000301000 */
[----:B------:R-:W-:Y:S01]  /*7b80*/  FSEL R20, R20, -0.00019574658654164522886, P0 ;  /* 0xb94d415314147808 */ /* 0x000fe20000000000 */
[----:B------:R-:W-:Y:S01]  /*7b90*/  BSSY.RECONVERGENT B0, `(.L_x_154) ;  /* 0x000004a000007945 */ /* 0x000fe20003800200 */
[----:B------:R-:W-:-:S02]  /*7ba0*/  FSEL R22, R15, 0.041666727513074874878, !P0 ;  /* 0x3d2aaabb0f167808 */ /* 0x000fc40004000000 */
[----:B------:R-:W-:-:S03]  /*7bb0*/  FSEL R0, R0, 1, !P0 ;  /* 0x3f80000000007808 */ /* 0x000fc60004000000 */
[----:B------:R-:W-:Y:S01]  /*7bc0*/  FFMA R20, R23, R20, R22 ;  /* 0x0000001417147223 */ /* 0x000fe20000000016 */
[----:B------:R-:W-:-:S05]  /*7bd0*/  FSEL R22, -R17, -0.4999999701976776123, !P0 ;  /* 0xbeffffff11167808 */ /* 0x000fca0004000100 */
[----:B------:R-:W-:Y:S01]  /*7be0*/  FFMA R20, R23, R20, R22 ;  /* 0x0000001417147223 */ /* 0x000fe20000000016 */
[----:B0-----:R-:W-:Y:S01]  /*7bf0*/  FMUL R5, R21, 0.63661974668502807617 ;  /* 0x3f22f98315057820 */ /* 0x001fe20000400000 */
[----:B------:R-:W-:Y:S01]  /*7c00*/  FFMA R23, R23, R0, RZ ;  /* 0x0000000017177223 */ /* 0x000fe200000000ff */
[----:B------:R-:W-:Y:S02]  /*7c10*/  FSETP.GE.AND P0, PT, |R21|, 105615, PT ;  /* 0x47ce47801500780b */ /* 0x000fe40003f06200 */
[----:B------:R-:W0:Y:S01]  /*7c20*/  F2I.NTZ R6, R5 ;  /* 0x0000000500067305 */ /* 0x000e220000203100 */
[----:B------:R-:W-:-:S04]  /*7c30*/  FFMA R23, R23, R20, R0 ;  /* 0x0000001417177223 */ /* 0x000fc80000000000 */
[----:B------:R-:W-:-:S06]  /*7c40*/  @P1 FADD R23, RZ, -R23 ;  /* 0x80000017ff171221 */ /* 0x000fcc0000000000 */
[----:B------:R-:W1:Y:S01]  /*7c50*/  F2F.F64.F32 R22, R23 ;  /* 0x0000001700167310 */ /* 0x000e620000201800 */
[----:B0-----:R-:W-:-:S05]  /*7c60*/  I2FP.F32.S32 R0, R6 ;  /* 0x0000000600007245 */ /* 0x001fca0000201400 */
[----:B------:R-:W-:-:S04]  /*7c70*/  FFMA R7, R0, -1.5707962512969970703, R21 ;  /* 0xbfc90fda00077823 */ /* 0x000fc80000000015 */
[----:B------:R-:W-:Y:S01]  /*7c80*/  FFMA R7, R0, -7.5497894158615963534e-08, R7 ;  /* 0xb3a2216800077823 */ /* 0x000fe20000000007 */
[----:B-1----:R-:W-:-:S03]  /*7c90*/  DFMA R18, R22, UR4, R18 ;  /* 0x0000000416127c2b */ /* 0x002fc60008000012 */
[----:B------:R-:W-:Y:S01]  /*7ca0*/  FFMA R0, R0, -5.3903029534742383927e-15, R7 ;  /* 0xa7c234c500007823 */ /* 0x000fe20000000007 */
[----:B------:R-:W-:Y:S07]  /*7cb0*/  @!P0 BRA `(.L_x_155) ;  /* 0x0000000000dc8947 */ /* 0x000fee0003800000 */
[----:B------:R-:W-:-:S13]  /*7cc0*/  FSETP.NEU.AND P0, PT, |R21|, +INF , PT ;  /* 0x7f8000001500780b */ /* 0x000fda0003f0d200 */
[----:B------:R-:W-:Y:S01]  /*7cd0*/  @!P0 FMUL R0, RZ, R21 ;  /* 0x00000015ff008220 */ /* 0x000fe20000400000 */
[----:B------:R-:W-:Y:S01]  /*7ce0*/  @!P0 IMAD.MOV.U32 R6, RZ, RZ, RZ ;  /* 0x000000ffff068224 */ /* 0x000fe200078e00ff */
[----:B------:R-:W-:Y:S06]  /*7cf0*/  @!P0 BRA `(.L_x_155) ;  /* 0x0000000000cc8947 */ /* 0x000fec0003800000 */
[----:B------:R-:W-:Y:S01]  /*7d00*/  IMAD.SHL.U32 R5, R21, 0x100, RZ ;  /* 0x0000010015057824 */ /* 0x000fe200078e00ff */
[----:B------:R-:W-:Y:S01]  /*7d10*/  MOV R20, RZ ;  /* 0x000000ff00147202 */ /* 0x000fe20000000f00 */
[----:B------:R-:W-:Y:S01]  /*7d20*/  IMAD.MOV.U32 R0, RZ, RZ, R1 ;  /* 0x000000ffff007224 */ /* 0x000fe200078e0001 */
[----:B------:R-:W0:Y:S02]  /*7d30*/  LDCU.64 UR10, c[0x4][0x158] ;  /* 0x01002b00ff0a77ac */ /* 0x000e240008000a00 */
[----:B------:R-:W-:Y:S01]  /*7d40*/  LOP3.LUT R25, R5, 0x80000000, RZ, 0xfc, !PT ;  /* 0x8000000005197812 */ /* 0x000fe200078efcff */
[----:B------:R-:W-:Y:S01]  /*7d50*/  UMOV UR5, URZ ;  /* 0x000000ff00057c82 */ /* 0x000fe20008000000 */
[----:B------:R-:W-:-:S05]  /*7d60*/  UMOV UR4, URZ ;  /* 0x000000ff00047c82 */ /* 0x000fca0008000000 */
.L_x_156:
        /* <DEDUP_REMOVED lines=44> */
.L_x_155:
[----:B------:R-:W-:Y:S05]  /*8030*/  BSYNC.RECONVERGENT B0 ;  /* 0x0000000000007941 */ /* 0x000fea0003800200 */
.L_x_154:
[----:B------:R-:W0:Y:S01]  /*8040*/  F2F.F64.F32 R22, R14 ;  /* 0x0000000e00167310 */ /* 0x000e220000201800 */
[----:B------:R-:W-:Y:S01]  /*8050*/  LOP3.LUT R7, R6, 0x1, RZ, 0xc0, !PT ;  /* 0x0000000106077812 */ /* 0x000fe200078ec0ff */
[----:B------:R-:W-:Y:S01]  /*8060*/  FMUL R5, R0, R0 ;  /* 0x0000000000057220 */ /* 0x000fe20000400000 */
[----:B------:R-:W-:Y:S01]  /*8070*/  UMOV UR4, 0x9999999a ;  /* 0x9999999a00047882 */ /* 0x000fe20000000000 */
[----:B------:R-:W-:Y:S01]  /*8080*/  UMOV UR5, 0x3fc99999 ;  /* 0x3fc9999900057882 */ /* 0x000fe20000000000 */
[----:B------:R-:W-:Y:S01]  /*8090*/  ISETP.NE.U32.AND P0, PT, R7, 0x1, PT ;  /* 0x000000010700780c */ /* 0x000fe20003f05070 */
[----:B------:R-:W-:Y:S01]  /*80a0*/  FFMA R7, R5, R16, -0.0013887860113754868507 ;  /* 0xbab607ed05077423 */ /* 0x000fe20000000010 */
[----:B------:R-:W-:Y:S01]  /*80b0*/  VIADD R16, R6, 0x1 ;  /* 0x0000000106107836 */ /* 0x000fe20000000000 */
[----:B------:R-:W1:Y:S01]  /*80c0*/  F2F.F64.F32 R20, R4 ;  /* 0x0000000400147310 */ /* 0x000e620000201800 */
[----:B------:R-:W-:Y:S01]  /*80d0*/  FSEL R26, R15, 0.041666727513074874878, !P0 ;  /* 0x3d2aaabb0f1a7808 */ /* 0x000fe20004000000 */
[----:B------:R-:W-:Y:S01]  /*80e0*/  BSSY.RECONVERGENT B0, `(.L_x_157) ;  /* 0x0000025000007945 */ /* 0x000fe20003800200 */
[----:B------:R-:W-:-:S02]  /*80f0*/  FSEL R24, R7, -0.00019574658654164522886, P0 ;  /* 0xb94d415307187808 */ /* 0x000fc40000000000 */
[----:B------:R-:W-:Y:S01]  /*8100*/  FSEL R17, -R17, -0.4999999701976776123, !P0 ;  /* 0xbeffffff11117808 */ /* 0x000fe20004000100 */
[----:B0-----:R-:W-:Y:S02]  /*8110*/  DADD R22, R22, -50 ;  /* 0xc049000016167429 */ /* 0x001fe40000000000 */
[C---:B------:R-:W-:Y:S01]  /*8120*/  FFMA R24, R5.reuse, R24, R26 ;  /* 0x0000001805187223 */ /* 0x040fe2000000001a */
[----:B------:R-:W-:Y:S02]  /*8130*/  FSEL R0, R0, 1, !P0 ;  /* 0x3f80000000007808 */ /* 0x000fe40004000000 */
[----:B------:R-:W-:Y:S01]  /*8140*/  LOP3.LUT P1, RZ, R16, 0x2, RZ, 0xc0, !PT ;  /* 0x0000000210ff7812 */ /* 0x000fe2000782c0ff */
[C---:B------:R-:W-:Y:S02]  /*8150*/  FFMA R24, R5.reuse, R24, R17 ;  /* 0x0000001805187223 */ /* 0x040fe40000000011 */
[----:B------:R-:W-:Y:S01]  /*8160*/  FFMA R17, R5, R0, RZ ;  /* 0x0000000005117223 */ /* 0x000fe200000000ff */
[----:B------:R-:W-:-:S02]  /*8170*/  DMUL R6, R22, R22 ;  /* 0x0000001616067228 */ /* 0x000fc40000000000 */
[----:B-1----:R-:W-:Y:S01]  /*8180*/  DADD R14, R12, R20 ;  /* 0x000000000c0e7229 */ /* 0x002fe20000000014 */
[----:B------:R-:W-:-:S05]  /*8190*/  FFMA R0, R17, R24, R0 ;  /* 0x0000001811007223 */ /* 0x000fca0000000000 */
[----:B------:R-:W-:Y:S01]  /*81a0*/  DADD R22, R6, 20 ;  /* 0x4034000006167429 */ /* 0x000fe20000000000 */
[----:B------:R-:W-:Y:S01]  /*81b0*/  @P1 FADD R0, RZ, -R0 ;  /* 0x80000000ff001221 */ /* 0x000fe20000000000 */
[----:B------:R-:W-:-:S03]  /*81c0*/  DMUL R14, R14, 0.5 ;  /* 0x3fe000000e0e7828 */ /* 0x000fc60000000000 */
[----:B------:R-:W-:Y:S05]  /*81d0*/  F2F.F64.F32 R20, R0 ;  /* 0x0000000000147310 */ /* 0x000fea0000201800 */
[----:B------:R-:W-:-:S03]  /*81e0*/  DMUL R16, R14, R14 ;  /* 0x0000000e0e107228 */ /* 0x000fc60000000000 */
[----:B------:R-:W0:Y:S05]  /*81f0*/  F2F.F32.F64 R5, R22 ;  /* 0x0000001600057310 */ /* 0x000e2a0000301000 */
[----:B------:R-:W-:-:S08]  /*8200*/  DMUL R16, R14, R16 ;  /* 0x000000100e107228 */ /* 0x000fd00000000000 */
[----:B------:R-:W-:Y:S01]  /*8210*/  DMUL R34, R16, R16 ;  /* 0x0000001010227228 */ /* 0x000fe20000000000 */
[----:B0-----:R-:W-:Y:S01]  /*8220*/  VIADD R24, R5, 0xf3000000 ;  /* 0xf300000005187836 */ /* 0x001fe20000000000 */
[----:B------:R0:W1:Y:S01]  /*8230*/  MUFU.RSQ R26, R5 ;  /* 0x00000005001a7308 */ /* 0x0000620000001400 */
[----:B------:R-:W-:Y:S01]  /*8240*/  DFMA R16, R20, -UR4, R18 ;  /* 0x8000000414107c2b */ /* 0x000fe20008000012 */
[----:B------:R-:W-:Y:S01]  /*8250*/  UMOV UR4, 0xeb851eb8 ;  /* 0xeb851eb800047882 */ /* 0x000fe20000000000 */
[----:B------:R-:W-:Y:S01]  /*8260*/  UMOV UR5, 0x3f8eb851 ;  /* 0x3f8eb85100057882 */ /* 0x000fe20000000000 */
[----:B------:R-:W-:Y:S01]  /*8270*/  ISETP.GT.U32.AND P0, PT, R24, 0x727fffff, PT ;  /* 0x727fffff1800780c */ /* 0x000fe20003f04070 */
[----:B------:R-:W-:Y:S02]  /*8280*/  DMUL R18, R6, UR4 ;  /* 0x0000000406127c28 */ /* 0x000fe40008000000 */
[----:B------:R-:W-:-:S10]  /*8290*/  DMUL R34, R14, R34 ;  /* 0x000000220e227228 */ /* 0x000fd40000000000 */
[----:B01----:R-:W-:Y:S05]  /*82a0*/  @!P0 BRA `(.L_x_158) ;  /* 0x0000000000108947 */ /* 0x003fea0003800000 */
[----:B------:R-:W-:Y:S01]  /*82b0*/  IMAD.MOV.U32 R0, RZ, RZ, R5 ;  /* 0x000000ffff007224 */ /* 0x000fe200078e0005 */
[----:B------:R-:W-:-:S07]  /*82c0*/  MOV R6, 0x82e0 ;  /* 0x000082e000067802 */ /* 0x000fce0000000f00 */
[----:B------:R-:W-:Y:S05]  /*82d0*/  CALL.REL.NOINC `($__internal_2_$__cuda_sm20_sqrt_rn_f32_slowpath) ;  /* 0x0000002000dc7944 */ /* 0x000fea0003c00000 */
[----:B------:R-:W-:Y:S05]  /*82e0*/  BRA `(.L_x_159) ;  /* 0x0000000000107947 */ /* 0x000fea0003800000 */
.L_x_158:
[----:B------:R-:W-:Y:S01]  /*82f0*/  FMUL.FTZ R0, R5, R26 ;  /* 0x0000001a05007220 */ /* 0x000fe20000410000 */
[----:B------:R-:W-:-:S03]  /*8300*/  FMUL.FTZ R6, R26, 0.5 ;  /* 0x3f0000001a067820 */ /* 0x000fc60000410000 */
[----:B------:R-:W-:-:S04]  /*8310*/  FFMA R5, -R0, R0, R5 ;  /* 0x0000000000057223 */ /* 0x000fc80000000105 */
[----:B------:R-:W-:-:S07]  /*8320*/  FFMA R5, R5, R6, R0 ;  /* 0x0000000605057223 */ /* 0x000fce0000000000 */
.L_x_159:
[----:B------:R-:W-:Y:S05]  /*8330*/  BSYNC.RECONVERGENT B0 ;  /* 0x0000000000007941 */ /* 0x000fea0003800200 */
.L_x_157:
[----:B------:R-:W0:Y:S01]  /*8340*/  F2F.F64.F32 R6, R5 ;  /* 0x0000000500067310 */ /* 0x000e220000201800 */
[----:B------:R-:W-:Y:S01]  /*8350*/  MOV R20, 0x1 ;  /* 0x0000000100147802 */ /* 0x000fe20000000f00 */
[----:B------:R-:W-:Y:S01]  /*8360*/  BSSY.RECONVERGENT B1, `(.L_x_160) ;  /* 0x0000014000017945 */ /* 0x000fe20003800200 */
[----:B------:R-:W-:-:S05]  /*8370*/  FSETP.GEU.AND P1, PT, |R19|, 6.5827683646048100446e-37, PT ;  /* 0x036000001300780b */ /* 0x000fca0003f2e200 */
[----:B0-----:R-:W0:Y:S02]  /*8380*/  MUFU.RCP64H R21, R7 ;  /* 0x0000000700157308 */ /* 0x001e240000001800 */
        /* <DEDUP_REMOVED lines=12> */
[----:B------:R-:W-:Y:S01]  /*8450*/  MOV R0, 0x8490 ;  /* 0x0000849000007802 */ /* 0x000fe20000000f00 */
[----:B------:R-:W-:Y:S02]  /*8460*/  IMAD.MOV.U32 R25, RZ, RZ, R19 ;  /* 0x000000ffff197224 */ /* 0x000fe400078e0013 */
[----:B------:R-:W-:-:S07]  /*8470*/  IMAD.MOV.U32 R5, RZ, RZ, R6 ;  /* 0x000000ffff057224 */ /* 0x000fce00078e0006 */
[----:B------:R-:W-:Y:S05]  /*8480*/  CALL.REL.NOINC `($__internal_1_$__cuda_sm20_div_rn_f64_full) ;  /* 0x0000001800e47944 */ /* 0x000fea0003c00000 */
[----:B------:R-:W-:-:S07]  /*8490*/  MOV R32, R5 ;  /* 0x0000000500207202 */ /* 0x000fce0000000f00 */
.L_x_161:
[----:B------:R-:W-:Y:S05]  /*84a0*/  BSYNC.RECONVERGENT B1 ;  /* 0x0000000000017941 */ /* 0x000fea0003800200 */
.L_x_160:
[----:B------:R-:W-:Y:S01]  /*84b0*/  UMOV UR4, 0x1e900000 ;  /* 0x1e90000000047882 */ /* 0x000fe20000000000 */
[----:B------:R-:W-:Y:S01]  /*84c0*/  UMOV UR5, 0x41f6bcc4 ;  /* 0x41f6bcc400057882 */ /* 0x000fe20000000000 */
[----:B------:R-:W-:Y:S01]  /*84d0*/  IMAD.MOV.U32 R18, RZ, RZ, 0x1 ;  /* 0x00000001ff127424 */ /* 0x000fe200078e00ff */
[----:B------:R-:W-:Y:S01]  /*84e0*/  DADD R6, R34, UR4 ;  /* 0x0000000422067e29 */ /* 0x000fe20008000000 */
[----:B------:R-:W-:Y:S01]  /*84f0*/  FSETP.GEU.AND P1, PT, |R35|, 6.5827683646048100446e-37, PT ;  /* 0x036000002300780b */ /* 0x000fe20003f2e200 */
[----:B------:R-:W-:Y:S01]  /*8500*/  UMOV UR4, 0xeb851eb8 ;  /* 0xeb851eb800047882 */ /* 0x000fe20000000000 */
[----:B------:R-:W-:Y:S01]  /*8510*/  UMOV UR5, 0x3f8eb851 ;  /* 0x3f8eb85100057882 */ /* 0x000fe20000000000 */
[----:B------:R-:W-:Y:S02]  /*8520*/  BSSY.RECONVERGENT B1, `(.L_x_162) ;  /* 0x000001c000017945 */ /* 0x000fe40003800200 */
        /* <DEDUP_REMOVED lines=8> */
[----:B------:R-:W-:Y:S02]  /*85b0*/  DFMA R20, R18, R22, R20 ;  /* 0x000000161214722b */ /* 0x000fe40000000014 */
[----:B------:R-:W-:Y:S01]  /*85c0*/  DMUL R18, R14, UR4 ;  /* 0x000000040e127c28 */ /* 0x000fe20008000000 */
[----:B------:R-:W-:Y:S01]  /*85d0*/  IMAD.MOV.U32 R22, RZ, RZ, 0x70a3d70a ;  /* 0x70a3d70aff167424 */ /* 0x000fe200078e00ff */
[----:B------:R-:W-:Y:S01]  /*85e0*/  UMOV UR4, 0x0 ;  /* 0x0000000000047882 */ /* 0x000fe20000000000 */
[----:B------:R-:W-:Y:S01]  /*85f0*/  IMAD.MOV.U32 R23, RZ, RZ, 0x3fa70a3d ;  /* 0x3fa70a3dff177424 */ /* 0x000fe200078e00ff */
[----:B------:R-:W-:-:S04]  /*8600*/  UMOV UR5, 0x3ff00000 ;  /* 0x3ff0000000057882 */ /* 0x000fc80000000000 */
[----:B------:R-:W-:Y:S01]  /*8610*/  FFMA R0, RZ, R7, R21 ;  /* 0x00000007ff007223 */ /* 0x000fe20000000015 */
[----:B------:R-:W-:Y:S02]  /*8620*/  DFMA R14, R14, R22, UR4 ;  /* 0x000000040e0e7e2b */ /* 0x000fe40008000016 */
[----:B------:R-:W-:Y:S02]  /*8630*/  DFMA R16, R16, R18, 1 ;  /* 0x3ff000001010742b */ /* 0x000fe40000000012 */
[----:B------:R-:W-:Y:S01]  /*8640*/  FSETP.GT.AND P0, PT, |R0|, 1.469367938527859385e-39, PT ;  /* 0x001000000000780b */ /* 0x000fe20003f04200 */
[----:B------:R-:W-:-:S12]  /*8650*/  DADD R18, R32, 1 ;  /* 0x3ff0000020127429 */ /* 0x000fd80000000000 */
[----:B------:R-:W-:Y:S05]  /*8660*/  @P0 BRA P1, `(.L_x_163) ;  /* 0x00000000001c0947 */ /* 0x000fea0000800000 */
[----:B------:R-:W-:Y:S01]  /*8670*/  MOV R24, R34 ;  /* 0x0000002200187202 */ /* 0x000fe20000000f00 */
[----:B------:R-:W-:Y:S01]  /*8680*/  IMAD.MOV.U32 R25, RZ, RZ, R35 ;  /* 0x000000ffff197224 */ /* 0x000fe200078e0023 */
[----:B------:R-:W-:Y:S01]  /*8690*/  MOV R0, 0x86c0 ;  /* 0x000086c000007802 */ /* 0x000fe20000000f00 */
[----:B------:R-:W-:-:S07]  /*86a0*/  IMAD.MOV.U32 R5, RZ, RZ, R6 ;  /* 0x000000ffff057224 */ /* 0x000fce00078e0006 */
[----:B------:R-:W-:Y:S05]  /*86b0*/  CALL.REL.NOINC `($__internal_1_$__cuda_sm20_div_rn_f64_full) ;  /* 0x0000001800587944 */ /* 0x000fea0003c00000 */
[----:B------:R-:W-:Y:S01]  /*86c0*/  IMAD.MOV.U32 R20, RZ, RZ, R5 ;  /* 0x000000ffff147224 */ /* 0x000fe200078e0005 */
[----:B------:R-:W-:-:S07]  /*86d0*/  MOV R21, R33 ;  /* 0x0000002100157202 */ /* 0x000fce0000000f00 */
.L_x_163:
[----:B------:R-:W-:Y:S05]  /*86e0*/  BSYNC.RECONVERGENT B1 ;  /* 0x0000000000017941 */ /* 0x000fea0003800200 */
.L_x_162:
[----:B------:R-:W0:Y:S01]  /*86f0*/  F2F.F32.F64 R20, R20 ;  /* 0x0000001400147310 */ /* 0x000e220000301000 */
[----:B------:R-:W-:Y:S01]  /*8700*/  BSSY.RECONVERGENT B0, `(.L_x_164) ;  /* 0x000000d000007945 */ /* 0x000fe20003800200 */
[----:B0-----:R-:W-:-:S06]  /*8710*/  VIADD R0, R20, 0xf3000000 ;  /* 0xf300000014007836 */ /* 0x001fcc0000000000 */
[----:B------:R0:W1:Y:S01]  /*8720*/  MUFU.RSQ R7, R20 ;  /* 0x0000001400077308 */ /* 0x0000620000001400 */
[----:B------:R-:W-:-:S13]  /*8730*/  ISETP.GT.U32.AND P0, PT, R0, 0x727fffff, PT ;  /* 0x727fffff0000780c */ /* 0x000fda0003f04070 */
[----:B0-----:R-:W-:Y:S05]  /*8740*/  @!P0 BRA `(.L_x_165) ;  /* 0x0000000000108947 */ /* 0x001fea0003800000 */
[----:B------:R-:W-:Y:S01]  /*8750*/  IMAD.MOV.U32 R0, RZ, RZ, R20 ;  /* 0x000000ffff007224 */ /* 0x000fe200078e0014 */
[----:B------:R-:W-:-:S07]  /*8760*/  MOV R6, 0x8780 ;  /* 0x0000878000067802 */ /* 0x000fce0000000f00 */
[----:B-1----:R-:W-:Y:S05]  /*8770*/  CALL.REL.NOINC `($__internal_2_$__cuda_sm20_sqrt_rn_f32_slowpath) ;  /* 0x0000001c00b47944 */ /* 0x002fea0003c00000 */
[----:B------:R-:W-:Y:S05]  /*8780*/  BRA `(.L_x_166) ;  /* 0x0000000000107947 */ /* 0x000fea0003800000 */
.L_x_165:
[----:B-1----:R-:W-:Y:S01]  /*8790*/  FMUL.FTZ R5, R20, R7 ;  /* 0x0000000714057220 */ /* 0x002fe20000410000 */
[----:B------:R-:W-:-:S03]  /*87a0*/  FMUL.FTZ R6, R7, 0.5 ;  /* 0x3f00000007067820 */ /* 0x000fc60000410000 */
[----:B------:R-:W-:-:S04]  /*87b0*/  FFMA R0, -R5, R5, R20 ;  /* 0x0000000505007223 */ /* 0x000fc80000000114 */
[----:B------:R-:W-:-:S07]  /*87c0*/  FFMA R5, R0, R6, R5 ;  /* 0x0000000600057223 */ /* 0x000fce0000000005 */
.L_x_166:
[----:B------:R-:W-:Y:S05]  /*87d0*/  BSYNC.RECONVERGENT B0 ;  /* 0x0000000000007941 */ /* 0x000fea0003800200 */
.L_x_164:
[----:B------:R-:W0:Y:S01]  /*87e0*/  MUFU.RCP64H R21, 3.1415920257568359375 ;  /* 0x400921fb00157908 */ /* 0x000e220000001800 */
[----:B------:R-:W-:Y:S02]  /*87f0*/  HFMA2 R7, -RZ, RZ, 2.017578125, 0.01168060302734375 ;  /* 0x400921fbff077431 */ /* 0x000fe400000001ff */
[----:B------:R-:W-:Y:S01]  /*8800*/  IMAD.MOV.U32 R6, RZ, RZ, 0x54442d18 ;  /* 0x54442d18ff067424 */ /* 0x000fe200078e00ff */
[----:B------:R-:W-:Y:S01]  /*8810*/  UMOV UR4, 0x0 ;  /* 0x0000000000047882 */ /* 0x000fe20000000000 */
[----:B------:R-:W-:Y:S01]  /*8820*/  IMAD.MOV.U32 R20, RZ, RZ, 0x1 ;  /* 0x00000001ff147424 */ /* 0x000fe200078e00ff */
[----:B------:R-:W-:Y:S01]  /*8830*/  UMOV UR5, 0x3ff00000 ;  /* 0x3ff0000000057882 */ /* 0x000fe20000000000 */
[----:B------:R-:W-:Y:S01]  /*8840*/  FSETP.GEU.AND P1, PT, |R11|, 6.5827683646048100446e-37, PT ;  /* 0x036000000b00780b */ /* 0x000fe20003f2e200 */
[----:B------:R-:W-:Y:S01]  /*8850*/  BSSY.RECONVERGENT B1, `(.L_x_167) ;  /* 0x0000014000017945 */ /* 0x000fe20003800200 */
[----:B------:R-:W-:Y:S02]  /*8860*/  FADD R30, R5, R5 ;  /* 0x00000005051e7221 */ /* 0x000fe40000000000 */
[----:B0-----:R-:W-:-:S08]  /*8870*/  DFMA R22, R20, -R6, UR4 ;  /* 0x0000000414167e2b */ /* 0x001fd00008000806 */
[----:B------:R-:W-:-:S08]  /*8880*/  DFMA R22, R22, R22, R22 ;  /* 0x000000161616722b */ /* 0x000fd00000000016 */
[----:B------:R-:W-:-:S08]  /*8890*/  DFMA R22, R20, R22, R20 ;  /* 0x000000161416722b */ /* 0x000fd00000000014 */
[----:B------:R-:W-:-:S08]  /*88a0*/  DFMA R20, R22, -R6, 1 ;  /* 0x3ff000001614742b */ /* 0x000fd00000000806 */
[----:B------:R-:W-:-:S08]  /*88b0*/  DFMA R20, R22, R20, R22 ;  /* 0x000000141614722b */ /* 0x000fd00000000016 */
[----:B------:R-:W-:-:S08]  /*88c0*/  DMUL R32, R10, R20 ;  /* 0x000000140a207228 */ /* 0x000fd00000000000 */
[----:B------:R-:W-:-:S08]  /*88d0*/  DFMA R6, R32, -R6, R10 ;  /* 0x800000062006722b */ /* 0x000fd0000000000a */
[----:B------:R-:W-:-:S10]  /*88e0*/  DFMA R32, R20, R6, R32 ;  /* 0x000000061420722b */ /* 0x000fd40000000020 */
[----:B------:R-:W-:-:S05]  /*88f0*/  FFMA R0, RZ, 2.1426990032196044922, R33 ;  /* 0x400921fbff007823 */ /* 0x000fca0000000021 */
        /* <DEDUP_REMOVED lines=9> */
.L_x_168:
[----:B------:R-:W-:Y:S05]  /*8990*/  BSYNC.RECONVERGENT B1 ;  /* 0x0000000000017941 */ /* 0x000fea0003800200 */
.L_x_167:
[----:B------:R-:W0:Y:S01]  /*89a0*/  MUFU.RCP64H R7, 25 ;  /* 0x4039000000077908 */ /* 0x000e220000001800 */
[----:B------:R-:W-:Y:S01]  /*89b0*/  IMAD.MOV.U32 R20, RZ, RZ, 0x0 ;  /* 0x00000000ff147424 */ /* 0x000fe200078e00ff */
[----:B------:R-:W-:Y:S01]  /*89c0*/  MOV R21, 0x40390000 ;  /* 0x4039000000157802 */ /* 0x000fe20000000f00 */
[----:B------:R-:W-:Y:S01]  /*89d0*/  IMAD.MOV.U32 R6, RZ, RZ, 0x1 ;  /* 0x00000001ff067424 */ /* 0x000fe200078e00ff */
[----:B------:R-:W-:Y:S05]  /*89e0*/  BSSY.RECONVERGENT B1, `(.L_x_169) ;  /* 0x0000018000017945 */ /* 0x000fea0003800200 */
[----:B0-----:R-:W-:-:S08]  /*89f0*/  DFMA R10, R6, -R20, 1 ;  /* 0x3ff00000060a742b */ /* 0x001fd00000000814 */
[----:B------:R-:W-:-:S08]  /*8a00*/  DFMA R10, R10, R10, R10 ;  /* 0x0000000a0a0a722b */ /* 0x000fd0000000000a */
[----:B------:R-:W-:Y:S01]  /*8a10*/  DFMA R6, R6, R10, R6 ;  /* 0x0000000a0606722b */ /* 0x000fe20000000006 */
[----:B------:R-:W-:Y:S02]  /*8a20*/  IMAD.MOV.U32 R10, RZ, RZ, 0x0 ;  /* 0x00000000ff0a7424 */ /* 0x000fe400078e00ff */
[----:B------:R-:W-:-:S05]  /*8a30*/  IMAD.MOV.U32 R11, RZ, RZ, 0x40668000 ;  /* 0x40668000ff0b7424 */ /* 0x000fca00078e00ff */
[----:B------:R-:W-:Y:S02]  /*8a40*/  DFMA R20, R6, -R20, 1 ;  /* 0x3ff000000614742b */ /* 0x000fe40000000814 */
[----:B------:R-:W-:-:S06]  /*8a50*/  DFMA R10, R32, R10, -275 ;  /* 0xc0713000200a742b */ /* 0x000fcc000000000a */
[----:B------:R-:W-:-:S04]  /*8a60*/  DFMA R20, R6, R20, R6 ;  /* 0x000000140614722b */ /* 0x000fc80000000006 */
[----:B------:R-:W-:-:S04]  /*8a70*/  FSETP.GEU.AND P1, PT, |R11|, 6.5827683646048100446e-37, PT ;  /* 0x036000000b00780b */ /* 0x000fc80003f2e200 */
[----:B------:R-:W-:-:S08]  /*8a80*/  DMUL R34, R10, R20 ;  /* 0x000000140a227228 */ /* 0x000fd00000000000 */
[----:B------:R-:W-:-:S08]  /*8a90*/  DFMA R6, R34, -25, R10 ;  /* 0xc03900002206782b */ /* 0x000fd0000000000a */
[----:B------:R-:W-:-:S10]  /*8aa0*/  DFMA R34, R20, R6, R34 ;  /* 0x000000061422722b */ /* 0x000fd40000000022 */
[----:B------:R-:W-:-:S05]  /*8ab0*/  FFMA R0, RZ, 2.890625, R35 ;  /* 0x40390000ff007823 */ /* 0x000fca0000000023 */
[----:B------:R-:W-:-:S13]  /*8ac0*/  FSETP.GT.AND P0, PT, |R0|, 1.469367938527859385e-39, PT ;  /* 0x001000000000780b */ /* 0x000fda0003f04200 */
[----:B------:R-:W-:Y:S05]  /*8ad0*/  @P0 BRA P1, `(.L_x_170) ;  /* 0x0000000000200947 */ /* 0x000fea0000800000 */
[----:B------:R-:W-:Y:S01]  /*8ae0*/  MOV R24, R10 ;  /* 0x0000000a00187202 */ /* 0x000fe20000000f00 */
[----:B------:R-:W-:Y:S01]  /*8af0*/  IMAD.MOV.U32 R25, RZ, RZ, R11 ;  /* 0x000000ffff197224 */ /* 0x000fe200078e000b */
[----:B------:R-:W-:Y:S01]  /*8b00*/  MOV R0, 0x8b40 ;  /* 0x00008b4000007802 */ /* 0x000fe20000000f00 */
[----:B------:R-:W-:Y:S02]  /*8b10*/  IMAD.MOV.U32 R5, RZ, RZ, RZ ;  /* 0x000000ffff057224 */ /* 0x000fe400078e00ff */
[----:B------:R-:W-:-:S07]  /*8b20*/  IMAD.MOV.U32 R7, RZ, RZ, 0x40390000 ;  /* 0x40390000ff077424 */ /* 0x000fce00078e00ff */
[----:B------:R-:W-:Y:S05]  /*8b30*/  CALL.REL.NOINC `($__internal_1_$__cuda_sm20_div_rn_f64_full) ;  /* 0x0000001400387944 */ /* 0x000fea0003c00000 */
[----:B------:R-:W-:Y:S01]  /*8b40*/  MOV R34, R5 ;  /* 0x0000000500227202 */ /* 0x000fe20000000f00 */
[----:B------:R-:W-:-:S07]  /*8b50*/  IMAD.MOV.U32 R35, RZ, RZ, R33 ;  /* 0x000000ffff237224 */ /* 0x000fce00078e0021 */
.L_x_170:
[----:B------:R-:W-:Y:S05]  /*8b60*/  BSYNC.RECONVERGENT B1 ;  /* 0x0000000000017941 */ /* 0x000fea0003800200 */
.L_x_169:
[----:B------:R-:W0:Y:S01]  /*8b70*/  MUFU.RCP64H R7, -25 ;  /* 0xc039000000077908 */ /* 0x000e220000001800 */
[----:B------:R-:W-:Y:S02]  /*8b80*/  HFMA2 R6, -RZ, RZ, 0, 5.9604644775390625e-08 ;  /* 0x00000001ff067431 */ /* 0x000fe400000001ff */
[----:B------:R-:W-:Y:S01]  /*8b90*/  IMAD.MOV.U32 R22, RZ, RZ, 0x0 ;  /* 0x00000000ff167424 */ /* 0x000fe200078e00ff */
[----:B------:R-:W-:Y:S01]  /*8ba0*/  FSETP.GEU.AND P1, PT, |R11|, 6.5827683646048100446e-37, PT ;  /* 0x036000000b00780b */ /* 0x000fe20003f2e200 */
[----:B------:R-:W-:Y:S01]  /*8bb0*/  IMAD.MOV.U32 R23, RZ, RZ, 0x40390000 ;  /* 0x40390000ff177424 */ /* 0x000fe200078e00ff */
[----:B------:R-:W-:Y:S05]  /*8bc0*/  BSSY.RECONVERGENT B1, `(.L_x_171) ;  /* 0x0000013000017945 */ /* 0x000fea0003800200 */
[----:B0-----:R-:W-:-:S08]  /*8bd0*/  DFMA R20, R6, R22, 1 ;  /* 0x3ff000000614742b */ /* 0x001fd00000000016 */
[----:B------:R-:W-:-:S08]  /*8be0*/  DFMA R20, R20, R20, R20 ;  /* 0x000000141414722b */ /* 0x000fd00000000014 */
[----:B------:R-:W-:-:S08]  /*8bf0*/  DFMA R20, R6, R20, R6 ;  /* 0x000000140614722b */ /* 0x000fd00000000006 */
[----:B------:R-:W-:-:S08]  /*8c00*/  DFMA R6, R20, R22, 1 ;  /* 0x3ff000001406742b */ /* 0x000fd00000000016 */
[----:B------:R-:W-:-:S08]  /*8c10*/  DFMA R6, R20, R6, R20 ;  /* 0x000000061406722b */ /* 0x000fd00000000014 */
[----:B------:R-:W-:-:S08]  /*8c20*/  DMUL R32, R10, R6 ;  /* 0x000000060a207228 */ /* 0x000fd00000000000 */
[----:B------:R-:W-:-:S08]  /*8c30*/  DFMA R20, R32, 25, R10 ;  /* 0x403900002014782b */ /* 0x000fd0000000000a */
[----:B------:R-:W-:-:S10]  /*8c40*/  DFMA R32, R6, R20, R32 ;  /* 0x000000140620722b */ /* 0x000fd40000000020 */
[----:B------:R-:W-:-:S05]  /*8c50*/  FFMA R0, RZ, -2.890625, R33 ;  /* 0xc0390000ff007823 */ /* 0x000fca0000000021 */
        /* <DEDUP_REMOVED lines=8> */
[----:B------:R-:W-:-:S07]  /*8ce0*/  IMAD.MOV.U32 R32, RZ, RZ, R5 ;  /* 0x000000ffff207224 */ /* 0x000fce00078e0005 */
.L_x_172:
[----:B------:R-:W-:Y:S05]  /*8cf0*/  BSYNC.RECONVERGENT B1 ;  /* 0x0000000000017941 */ /* 0x000fea0003800200 */
.L_x_171:
[----:B------:R-:W-:Y:S01]  /*8d00*/  DMUL R32, R32, R34 ;  /* 0x0000002220207228 */ /* 0x000fe20000000000 */
[----:B------:R-:W-:Y:S01]  /*8d10*/  IMAD.MOV.U32 R5, RZ, RZ, 0x3bbb989d ;  /* 0x3bbb989dff057424 */ /* 0x000fe200078e00ff */
[----:B------:R-:W-:Y:S01]  /*8d20*/  MOV R10, 0x0 ;  /* 0x00000000000a7802 */ /* 0x000fe20000000f00 */
[----:B------:R-:W-:Y:S01]  /*8d30*/  IMAD.MOV.U32 R7, RZ, RZ, 0x437c0000 ;  /* 0x437c0000ff077424 */ /* 0x000fe200078e00ff */
[----:B------:R-:W-:Y:S01]  /*8d40*/  UMOV UR4, 0x54442d18 ;  /* 0x54442d1800047882 */ /* 0x000fe20000000000 */
[----:B------:R-:W-:Y:S01]  /*8d50*/  IMAD.MOV.U32 R11, RZ, RZ, 0x40668000 ;  /* 0x40668000ff0b7424 */ /* 0x000fe200078e00ff */
[----:B------:R-:W-:Y:S01]  /*8d60*/  UMOV UR5, 0x400921fb ;  /* 0x400921fb00057882 */ /* 0x000fe20000000000 */
[----:B------:R-:W-:Y:S01]  /*8d70*/  IMAD.MOV.U32 R6, RZ, RZ, 0x1 ;  /* 0x00000001ff067424 */ /* 0x000fe200078e00ff */
[----:B------:R-:W-:Y:S02]  /*8d80*/  BSSY.RECONVERGENT B1, `(.L_x_173) ;  /* 0x000001f000017945 */ /* 0x000fe40003800200 */
[----:B------:R-:W0:Y:S02]  /*8d90*/  F2F.F32.F64 R32, R32 ;  /* 0x0000002000207310 */ /* 0x000e240000301000 */
[----:B0-----:R-:W-:-:S04]  /*8da0*/  FFMA.SAT R0, R32, R5, 0.5 ;  /* 0x3f00000020007423 */ /* 0x001fc80000002005 */
[----:B------:R-:W-:Y:S02]  /*8db0*/  FFMA.RM R0, R0, R7, 12582913 ;  /* 0x4b40000100007423 */ /* 0x000fe40000004007 */
[----:B------:R-:W0:Y:S02]  /*8dc0*/  MUFU.RCP64H R7, 180 ;  /* 0x4066800000077908 */ /* 0x000e240000001800 */
[C---:B------:R-:W-:Y:S01]  /*8dd0*/  FADD R5, R0.reuse, -12583039 ;  /* 0xcb40007f00057421 */ /* 0x040fe20000000000 */
[----:B------:R-:W-:-:S03]  /*8de0*/  IMAD.SHL.U32 R0, R0, 0x800000, RZ ;  /* 0x0080000000007824 */ /* 0x000fc600078e00ff */
[----:B------:R-:W-:-:S04]  /*8df0*/  FFMA R5, R32, 1.4426950216293334961, -R5 ;  /* 0x3fb8aa3b20057823 */ /* 0x000fc80000000805 */
[----:B------:R-:W-:-:S06]  /*8e00*/  FFMA R5, R32, 1.925963033500011079e-08, R5 ;  /* 0x32a5706020057823 */ /* 0x000fcc0000000005 */
[----:B------:R-:W1:Y:S01]  /*8e10*/  MUFU.EX2 R5, R5 ;  /* 0x0000000500057308 */ /* 0x000e620000000800 */
[----:B0-----:R-:W-:-:S08]  /*8e20*/  DFMA R20, R6, -R10, 1 ;  /* 0x3ff000000614742b */ /* 0x001fd0000000080a */
[----:B------:R-:W-:Y:S01]  /*8e30*/  DFMA R20, R20, R20, R20 ;  /* 0x000000141414722b */ /* 0x000fe20000000014 */
[----:B-1----:R-:W-:-:S07]  /*8e40*/  FMUL R0, R0, R5 ;  /* 0x0000000500007220 */ /* 0x002fce0000400000 */
[----:B------:R-:W-:Y:S01]  /*8e50*/  DFMA R20, R6, R20, R6 ;  /* 0x000000140614722b */ /* 0x000fe20000000006 */
[----:B------:R-:W-:-:S04]  /*8e60*/  FMUL R0, R0, 60 ;  /* 0x4270000000007820 */ /* 0x000fc80000400000 */
[----:B------:R-:W0:Y:S03]  /*8e70*/  F2F.F64.F32 R6, R0 ;  /* 0x0000000000067310 */ /* 0x000e260000201800 */
[----:B------:R-:W-:-:S08]  /*8e80*/  DFMA R10, R20, -R10, 1 ;  /* 0x3ff00000140a742b */ /* 0x000fd0000000080a */
[----:B------:R-:W-:Y:S02]  /*8e90*/  DFMA R10, R20, R10, R20 ;  /* 0x0000000a140a722b */ /* 0x000fe40000000014 */
[----:B0-----:R-:W-:-:S08]  /*8ea0*/  DMUL R24, R6, UR4 ;  /* 0x0000000406187c28 */ /* 0x001fd00008000000 */
[----:B------:R-:W-:Y:S02]  /*8eb0*/  DMUL R32, R24, R10 ;  /* 0x0000000a18207228 */ /* 0x000fe40000000000 */
[----:B------:R-:W-:-:S06]  /*8ec0*/  FSETP.GEU.AND P1, PT, |R25|, 6.5827683646048100446e-37, PT ;  /* 0x036000001900780b */ /* 0x000fcc0003f2e200 */
[----:B------:R-:W-:-:S08]  /*8ed0*/  DFMA R6, R32, -180, R24 ;  /* 0xc06680002006782b */ /* 0x000fd00000000018 */
[----:B------:R-:W-:-:S10]  /*8ee0*/  DFMA R32, R10, R6, R32 ;  /* 0x000000060a20722b */ /* 0x000fd40000000020 */
[----:B------:R-:W-:-:S05]  /*8ef0*/  FFMA R5, RZ, 3.6015625, R33 ;  /* 0x40668000ff057823 */ /* 0x000fca0000000021 */
[----:B------:R-:W-:-:S13]  /*8f00*/  FSETP.GT.AND P0, PT, |R5|, 1.469367938527859385e-39, PT ;  /* 0x001000000500780b */ /* 0x000fda0003f04200 */
[----:B------:R-:W-:Y:S05]  /*8f10*/  @P0 BRA P1, `(.L_x_174) ;  /* 0x0000000000140947 */ /* 0x000fea0000800000 */
[----:B------:R-:W-:Y:S01]  /*8f20*/  MOV R5, RZ ;  /* 0x000000ff00057202 */ /* 0x000fe20000000f00 */
[----:B------:R-:W-:Y:S01]  /*8f30*/  IMAD.MOV.U32 R7, RZ, RZ, 0x40668000 ;  /* 0x40668000ff077424 */ /* 0x000fe200078e00ff */
[----:B------:R-:W-:-:S07]  /*8f40*/  MOV R0, 0x8f60 ;  /* 0x00008f6000007802 */ /* 0x000fce0000000f00 */
[----:B------:R-:W-:Y:S05]  /*8f50*/  CALL.REL.NOINC `($__internal_1_$__cuda_sm20_div_rn_f64_full) ;  /* 0x0000001000307944 */ /* 0x000fea0003c00000 */
[----:B------:R-:W-:-:S07]  /*8f60*/  IMAD.MOV.U32 R32, RZ, RZ, R5 ;  /* 0x000000ffff207224 */ /* 0x000fce00078e0005 */
.L_x_174:
[----:B------:R-:W-:Y:S05]  /*8f70*/  BSYNC.RECONVERGENT B1 ;  /* 0x0000000000017941 */ /* 0x000fea0003800200 */
.L_x_173:
[----:B------:R-:W0:Y:S01]  /*8f80*/  F2F.F32.F64 R33, R32 ;  /* 0x0000002000217310 */ /* 0x000e220000301000 */
[----:B------:R-:W-:Y:S01]  /*8f90*/  BSSY.RECONVERGENT B0, `(.L_x_175) ;  /* 0x0000040000007945 */ /* 0x000fe20003800200 */
        /* <DEDUP_REMOVED lines=12> */
[----:B------:R-:W-:Y:S01]  /*9060*/  SHF.L.U32 R5, R33, 0x8, RZ ;  /* 0x0000000821057819 */ /* 0x000fe200000006ff */
[----:B------:R-:W-:Y:S01]  /*9070*/  IMAD.MOV.U32 R10, RZ, RZ, RZ ;  /* 0x000000ffff0a7224 */ /* 0x000fe200078e00ff */
[----:B------:R-:W0:Y:S01]  /*9080*/  LDCU.64 UR10, c[0x4][0x158] ;  /* 0x01002b00ff0a77ac */ /* 0x000e220008000a00 */
[----:B------:R-:W-:Y:S01]  /*9090*/  IMAD.MOV.U32 R0, RZ, RZ, R1 ;  /* 0x000000ffff007224 */ /* 0x000fe200078e0001 */
[----:B------:R-:W-:Y:S01]  /*90a0*/  LOP3.LUT R11, R5, 0x80000000, RZ, 0xfc, !PT ;  /* 0x80000000050b7812 */ /* 0x000fe200078efcff */
[----:B------:R-:W-:Y:S01]  /*90b0*/  UMOV UR5, URZ ;  /* 0x000000ff00057c82 */ /* 0x000fe20008000000 */
[----:B------:R-:W-:-:S05]  /*90c0*/  UMOV UR4, URZ ;  /* 0x000000ff00047c82 */ /* 0x000fca0008000000 */
.L_x_177:
        /* <DEDUP_REMOVED lines=38> */
[----:B------:R-:W-:-:S04]  /*9330*/  LEA.HI R6, R6, R5, RZ, 0x1 ;  /* 0x0000000506067211 */ /* 0x000fc800078f08ff */
[----:B------:R-:W-:-:S05]  /*9340*/  IADD3 R0, PT, PT, -R6, RZ, RZ ;  /* 0x000000ff06007210 */ /* 0x000fca0007ffe1ff */
[----:B------:R-:W-:Y:S01]  /*9350*/  @!P0 IMAD.MOV.U32 R6, RZ, RZ, R0 ;  /* 0x000000ffff068224 */ /* 0x000fe200078e0000 */
[----:B0-----:R-:W-:-:S10]  /*9360*/  DMUL R10, R20, UR4 ;  /* 0x00000004140a7c28 */ /* 0x001fd40008000000 */
[----:B------:R-:W0:Y:S02]  /*9370*/  F2F.F32.F64 R10, R10 ;  /* 0x0000000a000a7310 */ /* 0x000e240000301000 */
[----:B0-----:R-:W-:-:S07]  /*9380*/  FSEL R0, -R10, R10, !P1 ;  /* 0x0000000a0a007208 */ /* 0x001fce0004800100 */
.L_x_176:
[----:B------:R-:W-:Y:S05]  /*9390*/  BSYNC.RECONVERGENT B0 ;  /* 0x0000000000007941 */ /* 0x000fea0003800200 */
.L_x_175:
[----:B------:R-:W0:Y:S01]  /*93a0*/  MUFU.RCP64H R11, R19 ;  /* 0x00000013000b7308 */ /* 0x000e220000001800 */
[----:B------:R-:W-:Y:S01]  /*93b0*/  IMAD.MOV.U32 R10, RZ, RZ, 0x1 ;  /* 0x00000001ff0a7424 */ /* 0x000fe200078e00ff */
[C---:B------:R-:W-:Y:S01]  /*93c0*/  LOP3.LUT R5, R6.reuse, 0x1, RZ, 0xc0, !PT ;  /* 0x0000000106057812 */ /* 0x040fe200078ec0ff */
[----:B------:R-:W-:Y:S01]  /*93d0*/  IMAD.MOV.U32 R7, RZ, RZ, 0x3effffff ;  /* 0x3effffffff077424 */ /* 0x000fe200078e00ff */
[----:B------:R-:W-:Y:S01]  /*93e0*/  LOP3.LUT P1, RZ, R6, 0x2, RZ, 0xc0, !PT ;  /* 0x0000000206ff7812 */ /* 0x000fe2000782c0ff */
[----:B------:R-:W-:Y:S01]  /*93f0*/  BSSY.RECONVERGENT B1, `(.L_x_178) ;  /* 0x0000027000017945 */ /* 0x000fe20003800200 */
[----:B------:R-:W-:Y:S02]  /*9400*/  ISETP.NE.U32.AND P0, PT, R5, 0x1, PT ;  /* 0x000000010500780c */ /* 0x000fe40003f05070 */
[----:B------:R-:W1:Y:S08]  /*9410*/  F2F.F64.F32 R24, R8 ;  /* 0x0000000800187310 */ /* 0x000e700000201800 */
[----:B------:R-:W-:Y:S01]  /*9420*/  F2F.F64.F32 R30, R30 ;  /* 0x0000001e001e7310 */ /* 0x000fe20000201800 */
[----:B0-----:R-:W-:-:S08]  /*9430*/  DFMA R20, -R18, R10, 1 ;  /* 0x3ff000001214742b */ /* 0x001fd0000000010a */
[----:B------:R-:W-:-:S08]  /*9440*/  DFMA R20, R20, R20, R20 ;  /* 0x000000141414722b */ /* 0x000fd00000000014 */
[----:B------:R-:W-:Y:S01]  /*9450*/  DFMA R10, R10, R20, R10 ;  /* 0x000000140a0a722b */ /* 0x000fe2000000000a */
[----:B------:R-:W-:Y:S02]  /*9460*/  IMAD.MOV.U32 R20, RZ, RZ, 0x37cbac00 ;  /* 0x37cbac00ff147424 */ /* 0x000fe400078e00ff */
[C---:B------:R-:W-:Y:S01]  /*9470*/  FMUL R21, R0.reuse, R0 ;  /* 0x0000000000157220 */ /* 0x040fe20000400000 */
[----:B------:R-:W-:-:S03]  /*9480*/  FSEL R0, R0, 1, P0 ;  /* 0x3f80000000007808 */ /* 0x000fc60000000000 */
[----:B------:R-:W-:Y:S01]  /*9490*/  FFMA R5, R21, R20, -0.0013887860113754868507 ;  /* 0xbab607ed15057423 */ /* 0x000fe20000000014 */
[----:B------:R-:W-:Y:S01]  /*94a0*/  DFMA R32, -R18, R10, 1 ;  /* 0x3ff000001220742b */ /* 0x000fe2000000010a */
[----:B------:R-:W-:-:S04]  /*94b0*/  MOV R20, 0x3d2aaabb ;  /* 0x3d2aaabb00147802 */ /* 0x000fc80000000f00 */
[----:B------:R-:W-:-:S03]  /*94c0*/  FSEL R20, R20, 0.0083327032625675201416, !P0 ;  /* 0x3c0885e414147808 */ /* 0x000fc60004000000 */
[----:B------:R-:W-:Y:S01]  /*94d0*/  DFMA R32, R10, R32, R10 ;  /* 0x000000200a20722b */ /* 0x000fe2000000000a */
[----:B------:R-:W-:Y:S02]  /*94e0*/  FSEL R10, R5, -0.00019574658654164522886, !P0 ;  /* 0xb94d4153050a7808 */ /* 0x000fe40004000000 */
[----:B------:R-:W-:-:S03]  /*94f0*/  FSEL R5, -R7, -0.16666662693023681641, !P0 ;  /* 0xbe2aaaa807057808 */ /* 0x000fc60004000100 */
[C---:B------:R-:W-:Y:S02]  /*9500*/  FFMA R10, R21.reuse, R10, R20 ;  /* 0x0000000a150a7223 */ /* 0x040fe40000000014 */
[----:B-1----:R-:W-:Y:S02]  /*9510*/  DMUL R6, R24, R32 ;  /* 0x0000002018067228 */ /* 0x002fe40000000000 */
[C---:B------:R-:W-:Y:S01]  /*9520*/  FFMA R8, R21.reuse, R10, R5 ;  /* 0x0000000a15087223 */ /* 0x040fe20000000005 */
[----:B------:R-:W-:Y:S01]  /*9530*/  FFMA R21, R21, R0, RZ ;  /* 0x0000000015157223 */ /* 0x000fe200000000ff */
[----:B------:R-:W0:Y:S04]  /*9540*/  F2F.F64.F32 R4, R4 ;  /* 0x0000000400047310 */ /* 0x000e280000201800 */
[----:B------:R-:W-:Y:S01]  /*9550*/  DFMA R10, -R18, R6, R24 ;  /* 0x00000006120a722b */ /* 0x000fe20000000118 */
[----:B------:R-:W-:-:S04]  /*9560*/  FFMA R0, R21, R8, R0 ;  /* 0x0000000815007223 */ /* 0x000fc80000000000 */
[----:B------:R-:W-:Y:S01]  /*9570*/  @P1 FADD R0, RZ, -R0 ;  /* 0x80000000ff001221 */ /* 0x000fe20000000000 */
[----:B------:R-:W-:Y:S02]  /*9580*/  FSETP.GEU.AND P1, PT, |R25|, 6.5827683646048100446e-37, PT ;  /* 0x036000001900780b */ /* 0x000fe40003f2e200 */
[----:B------:R-:W-:Y:S01]  /*9590*/  DFMA R32, R32, R10, R6 ;  /* 0x0000000a2020722b */ /* 0x000fe20000000006 */
[----:B------:R-:W1:Y:S01]  /*95a0*/  F2F.F64.F32 R6, R0 ;  /* 0x0000000000067310 */ /* 0x000e620000201800 */
[----:B0-----:R-:W-:-:S08]  /*95b0*/  DADD R12, -R12, R4 ;  /* 0x000000000c0c7229 */ /* 0x001fd00000000104 */
[----:B------:R-:W-:Y:S01]  /*95c0*/  FFMA R8, RZ, R19, R33 ;  /* 0x00000013ff087223 */ /* 0x000fe20000000021 */
[----:B------:R1:W0:Y:S04]  /*95d0*/  F2F.F64.F32 R10, R9 ;  /* 0x00000009000a7310 */ /* 0x0002280000201800 */
[----:B------:R-:W-:Y:S01]  /*95e0*/  FSETP.GT.AND P0, PT, |R8|, 1.469367938527859385e-39, PT ;  /* 0x001000000800780b */ /* 0x000fe20003f04200 */
[----:B-1----:R-:W-:-:S12]  /*95f0*/  DMUL R8, R6, R30 ;  /* 0x0000001e06087228 */ /* 0x002fd80000000000 */
[----:B0-----:R-:W-:Y:S05]  /*9600*/  @P0 BRA P1, `(.L_x_179) ;  /* 0x0000000000140947 */ /* 0x001fea0000800000 */
[----:B------:R-:W-:Y:S01]  /*9610*/  IMAD.MOV.U32 R5, RZ, RZ, R18 ;  /* 0x000000ffff057224 */ /* 0x000fe200078e0012 */
[----:B------:R-:W-:Y:S01]  /*9620*/  MOV R0, 0x9650 ;  /* 0x0000965000007802 */ /* 0x000fe20000000f00 */
[----:B------:R-:W-:-:S07]  /*9630*/  IMAD.MOV.U32 R7, RZ, RZ, R19 ;  /* 0x000000ffff077224 */ /* 0x000fce00078e0013 */
[----:B------:R-:W-:Y:S05]  /*9640*/  CALL.REL.NOINC `($__internal_1_$__cuda_sm20_div_rn_f64_full) ;  /* 0x0000000800747944 */ /* 0x000fea0003c00000 */
[----:B------:R-:W-:-:S07]  /*9650*/  MOV R32, R5 ;  /* 0x0000000500207202 */ /* 0x000fce0000000f00 */
.L_x_179:
[----:B------:R-:W-:Y:S05]  /*9660*/  BSYNC.RECONVERGENT B1 ;  /* 0x0000000000017941 */ /* 0x000fea0003800200 */
.L_x_178:
[----:B------:R-:W0:Y:S01]  /*9670*/  MUFU.RCP64H R5, R15 ;  /* 0x0000000f00057308 */ /* 0x000e220000001800 */
[----:B------:R-:W-:Y:S01]  /*9680*/  IMAD.MOV.U32 R4, RZ, RZ, 0x1 ;  /* 0x00000001ff047424 */ /* 0x000fe200078e00ff */
[----:B------:R-:W-:Y:S01]  /*9690*/  FSETP.GEU.AND P1, PT, |R13|, 6.5827683646048100446e-37, PT ;  /* 0x036000000d00780b */ /* 0x000fe20003f2e200 */
[----:B------:R-:W-:Y:S04]  /*96a0*/  BSSY.RECONVERGENT B1, `(.L_x_180) ;  /* 0x0000015000017945 */ /* 0x000fe80003800200 */
        /* <DEDUP_REMOVED lines=8> */
[----:B------:R-:W-:-:S08]  /*9730*/  DMUL R18, R32, R32 ;  /* 0x0000002020127228 */ /* 0x000fd00000000000 */
[----:B------:R-:W-:-:S05]  /*9740*/  FFMA R0, RZ, R15, R5 ;  /* 0x0000000fff007223 */ /* 0x000fca0000000005 */
[----:B------:R-:W-:-:S13]  /*9750*/  FSETP.GT.AND P0, PT, |R0|, 1.469367938527859385e-39, PT ;  /* 0x001000000000780b */ /* 0x000fda0003f04200 */
[----:B------:R-:W-:Y:S05]  /*9760*/  @P0 BRA P1, `(.L_x_181) ;  /* 0x0000000000200947 */ /* 0x000fea0000800000 */
[----:B------:R-:W-:Y:S01]  /*9770*/  IMAD.MOV.U32 R24, RZ, RZ, R12 ;  /* 0x000000ffff187224 */ /* 0x000fe200078e000c */
[----:B------:R-:W-:Y:S01]  /*9780*/  MOV R5, R14 ;  /* 0x0000000e00057202 */ /* 0x000fe20000000f00 */
[----:B------:R-:W-:Y:S01]  /*9790*/  IMAD.MOV.U32 R25, RZ, RZ, R13 ;  /* 0x000000ffff197224 */ /* 0x000fe200078e000d */
[----:B------:R-:W-:Y:S01]  /*97a0*/  MOV R0, 0x97d0 ;  /* 0x000097d000007802 */ /* 0x000fe20000000f00 */
[----:B------:R-:W-:-:S07]  /*97b0*/  IMAD.MOV.U32 R7, RZ, RZ, R15 ;  /* 0x000000ffff077224 */ /* 0x000fce00078e000f */
[----:B------:R-:W-:Y:S05]  /*97c0*/  CALL.REL.NOINC `($__internal_1_$__cuda_sm20_div_rn_f64_full) ;  /* 0x0000000800147944 */ /* 0x000fea0003c00000 */
[----:B------:R-:W-:Y:S02]  /*97d0*/  IMAD.MOV.U32 R4, RZ, RZ, R5 ;  /* 0x000000ffff047224 */ /* 0x000fe400078e0005 */
[----:B------:R-:W-:-:S07]  /*97e0*/  IMAD.MOV.U32 R5, RZ, RZ, R33 ;  /* 0x000000ffff057224 */ /* 0x000fce00078e0021 */
.L_x_181:
[----:B------:R-:W-:Y:S05]  /*97f0*/  BSYNC.RECONVERGENT B1 ;  /* 0x0000000000017941 */ /* 0x000fea0003800200 */
.L_x_180:
[----:B------:R-:W0:Y:S01]  /*9800*/  MUFU.RCP64H R7, R17 ;  /* 0x0000001100077308 */ /* 0x000e220000001800 */
[----:B------:R-:W-:Y:S01]  /*9810*/  MOV R6, 0x1 ;  /* 0x0000000100067802 */ /* 0x000fe20000000f00 */
[----:B------:R-:W-:Y:S01]  /*9820*/  BSSY.RECONVERGENT B1, `(.L_x_182) ;  /* 0x0000015000017945 */ /* 0x000fe20003800200 */
[----:B------:R-:W-:Y:S01]  /*9830*/  FSETP.GEU.AND P1, PT, |R11|, 6.5827683646048100446e-37, PT ;  /* 0x036000000b00780b */ /* 0x000fe20003f2e200 */
[----:B------:R-:W-:-:S03]  /*9840*/  DFMA R18, R4, R4, R18 ;  /* 0x000000040412722b */ /* 0x000fc60000000012 */
        /* <DEDUP_REMOVED lines=17> */
[----:B------:R-:W-:-:S07]  /*9960*/  IMAD.MOV.U32 R32, RZ, RZ, R5 ;  /* 0x000000ffff207224 */ /* 0x000fce00078e0005 */
.L_x_183:
[----:B------:R-:W-:Y:S05]  /*9970*/  BSYNC.RECONVERGENT B1 ;  /* 0x0000000000017941 */ /* 0x000fea0003800200 */
.L_x_182:
[----:B------:R-:W0:Y:S01]  /*9980*/  MUFU.RCP64H R5, R15 ;  /* 0x0000000f00057308 */ /* 0x000e220000001800 */
[----:B------:R-:W-:Y:S01]  /*9990*/  IMAD.MOV.U32 R4, RZ, RZ, 0x1 ;  /* 0x00000001ff047424 */ /* 0x000fe200078e00ff */
[----:B------:R-:W-:Y:S01]  /*99a0*/  DMUL R24, R12, R8 ;  /* 0x000000080c187228 */ /* 0x000fe20000000000 */
[----:B------:R-:W-:Y:S01]  /*99b0*/  BSSY.RECONVERGENT B1, `(.L_x_184) ;  /* 0x0000014000017945 */ /* 0x000fe20003800200 */
[----:B------:R-:W-:-:S08]  /*99c0*/  DFMA R18, R32, R32, R18 ;  /* 0x000000202012722b */ /* 0x000fd00000000012 */
[----:B------:R-:W-:Y:S01]  /*99d0*/  FSETP.GEU.AND P1, PT, |R25|, 6.5827683646048100446e-37, PT ;  /* 0x036000001900780b */ /* 0x000fe20003f2e200 */
        /* <DEDUP_REMOVED lines=12> */
[----:B------:R-:W-:Y:S02]  /*9aa0*/  MOV R7, R15 ;  /* 0x0000000f00077202 */ /* 0x000fe40000000f00 */
[----:B------:R-:W-:-:S07]  /*9ab0*/  MOV R0, 0x9ad0 ;  /* 0x00009ad000007802 */ /* 0x000fce0000000f00 */
[----:B------:R-:W-:Y:S05]  /*9ac0*/  CALL.REL.NOINC `($__internal_1_$__cuda_sm20_div_rn_f64_full) ;  /* 0x0000000400547944 */ /* 0x000fea0003c00000 */
[----:B------:R-:W-:Y:S02]  /*9ad0*/  IMAD.MOV.U32 R4, RZ, RZ, R5 ;  /* 0x000000ffff047224 */ /* 0x000fe400078e0005 */
[----:B------:R-:W-:-:S07]  /*9ae0*/  IMAD.MOV.U32 R5, RZ, RZ, R33 ;  /* 0x000000ffff057224 */ /* 0x000fce00078e0021 */
.L_x_185:
[----:B------:R-:W-:Y:S05]  /*9af0*/  BSYNC.RECONVERGENT B1 ;  /* 0x0000000000017941 */ /* 0x000fea0003800200 */
.L_x_184:
[----:B------:R-:W0:Y:S01]  /*9b00*/  MUFU.RCP64H R7, R17 ;  /* 0x0000001100077308 */ /* 0x000e220000001800 */
[----:B------:R-:W-:Y:S01]  /*9b10*/  IMAD.MOV.U32 R6, RZ, RZ, 0x1 ;  /* 0x00000001ff067424 */ /* 0x000fe200078e00ff */
[----:B------:R-:W-:Y:S01]  /*9b20*/  DMUL R24, R10, R4 ;  /* 0x000000040a187228 */ /* 0x000fe20000000000 */
[----:B------:R-:W-:Y:S09]  /*9b30*/  BSSY.RECONVERGENT B1, `(.L_x_186) ;  /* 0x0000012000017945 */ /* 0x000ff20003800200 */
        /* <DEDUP_REMOVED lines=12> */
[----:B------:R-:W-:Y:S01]  /*9c00*/  MOV R5, R16 ;  /* 0x0000001000057202 */ /* 0x000fe20000000f00 */
[----:B------:R-:W-:Y:S01]  /*9c10*/  IMAD.MOV.U32 R7, RZ, RZ, R17 ;  /* 0x000000ffff077224 */ /* 0x000fe200078e0011 */
[----:B------:R-:W-:-:S07]  /*9c20*/  MOV R0, 0x9c40 ;  /* 0x00009c4000007802 */ /* 0x000fce0000000f00 */
[----:B------:R-:W-:Y:S05]  /*9c30*/  CALL.REL.NOINC `($__internal_1_$__cuda_sm20_div_rn_f64_full) ;  /* 0x0000000000f87944 */ /* 0x000fea0003c00000 */
[----:B------:R-:W-:-:S07]  /*9c40*/  IMAD.MOV.U32 R32, RZ, RZ, R5 ;  /* 0x000000ffff207224 */ /* 0x000fce00078e0005 */
.L_x_187:
[----:B------:R-:W-:Y:S05]  /*9c50*/  BSYNC.RECONVERGENT B1 ;  /* 0x0000000000017941 */ /* 0x000fea0003800200 */
.L_x_186:
[----:B------:R-:W-:Y:S01]  /*9c60*/  DADD R18, R18, -R32 ;  /* 0x0000000012127229 */ /* 0x000fe20000000820 */
[----:B------:R-:W-:Y:S09]  /*9c70*/  BSSY.RECONVERGENT B0, `(.L_x_188) ;  /* 0x000000e000007945 */ /* 0x000ff20003800200 */
[----:B------:R-:W0:Y:S02]  /*9c80*/  F2F.F32.F64 R18, R18 ;  /* 0x0000001200127310 */ /* 0x000e240000301000 */
        /* <DEDUP_REMOVED lines=8> */
.L_x_189:
[----:B-1----:R-:W-:Y:S01]  /*9d10*/  FMUL.FTZ R5, R18, R7 ;  /* 0x0000000712057220 */ /* 0x002fe20000410000 */
[----:B------:R-:W-:-:S03]  /*9d20*/  FMUL.FTZ R4, R7, 0.5 ;  /* 0x3f00000007047820 */ /* 0x000fc60000410000 */
[----:B------:R-:W-:-:S04]  /*9d30*/  FFMA R0, -R5, R5, R18 ;  /* 0x0000000505007223 */ /* 0x000fc80000000112 */
[----:B------:R-:W-:-:S07]  /*9d40*/  FFMA R5, R0, R4, R5 ;  /* 0x0000000400057223 */ /* 0x000fce0000000005 */
.L_x_190:
[----:B------:R-:W-:Y:S05]  /*9d50*/  BSYNC.RECONVERGENT B0 ;  /* 0x0000000000007941 */ /* 0x000fea0003800200 */
.L_x_188:
[----:B------:R-:W0:Y:S02]  /*9d60*/  LDCU UR4, c[0x0][0x3f4] ;  /* 0x00007e80ff0477ac */ /* 0x000e240008000800 */
[----:B0-----:R-:W-:-:S13]  /*9d70*/  FSETP.GT.AND P0, PT, R5, UR4, PT ;  /* 0x0000000405007c0b */ /* 0x001fda000bf04000 */
[----:B------:R-:W-:Y:S05]  /*9d80*/  @!P0 BRA `(.L_x_191) ;  /* 0x0000000000148947 */ /* 0x000fea0003800000 */
[----:B------:R-:W0:Y:S01]  /*9d90*/  LDC.64 R4, c[0x0][0x3a0] ;  /* 0x0000e800ff047b82 */ /* 0x000e220000000a00 */
[----:B------:R-:W-:Y:S02]  /*9da0*/  IMAD.MOV.U32 R3, RZ, RZ, 0x3f800000 ;  /* 0x3f800000ff037424 */ /* 0x000fe400078e00ff */
[----:B0-----:R-:W-:-:S05]  /*9db0*/  IMAD.WIDE R4, R2, 0x4, R4 ;  /* 0x0000000402047825 */ /* 0x001fca00078e0204 */
[----:B------:R-:W-:Y:S01]  /*9dc0*/  REDG.E.ADD.F32.FTZ.RN.STRONG.GPU desc[UR6][R4.64], R3 ;  /* 0x00000003040079a6 */ /* 0x000fe2000c12f306 */
[----:B------:R-:W-:Y:S05]  /*9dd0*/  EXIT ;  /* 0x000000000000794d */ /* 0x000fea0003800000 */
.L_x_191:
[----:B------:R-:W0:Y:S01]  /*9de0*/  LDCU UR10, c[0x0][0x3b0] ;  /* 0x00007600ff0a77ac */ /* 0x000e220008000800 */
[----:B------:R-:W-:Y:S01]  /*9df0*/  IMAD.MOV.U32 R0, RZ, RZ, 0x1 ;  /* 0x00000001ff007424 */ /* 0x000fe200078e00ff */
[----:B------:R-:W1:Y:S01]  /*9e00*/  LDCU.64 UR4, c[0x0][0x3d8] ;  /* 0x00007b00ff0477ac */ /* 0x000e620008000a00 */
[----:B0-----:R-:W-:-:S05]  /*9e10*/  IMAD R3, R2, UR10, R3 ;  /* 0x0000000a02037c24 */ /* 0x001fca000f8e0203 */
[----:B-1----:R-:W-:-:S04]  /*9e20*/  IADD3 R2, P0, PT, R3, UR4, RZ ;  /* 0x0000000403027c10 */ /* 0x002fc8000ff1e0ff */
[----:B------:R-:W-:-:S05]  /*9e30*/  LEA.HI.X.SX32 R3, R3, UR5, 0x1, P0 ;  /* 0x0000000503037c11 */ /* 0x000fca00080f0eff */
[----:B------:R-:W-:Y:S01]  /*9e40*/  STG.E.U8 desc[UR6][R2.64], R0 ;  /* 0x0000000002007986 */ /* 0x000fe2000c101106 */
[----:B------:R-:W-:Y:S05]  /*9e50*/  EXIT ;  /* 0x000000000000794d */ /* 0x000fea0003800000 */
.L_x_5:
[----:B------:R-:W0:Y:S08]  /*9e60*/  LDC.64 R4, c[0x0][0x3e0] ;  /* 0x0000f800ff047b82 */ /* 0x000e300000000a00 */
[----:B------:R-:W1:Y:S01]  /*9e70*/  LDC.64 R6, c[0x0][0x3e8] ;  /* 0x0000fa00ff067b82 */ /* 0x000e620000000a00 */
[----:B0-----:R-:W-:-:S06]  /*9e80*/  IMAD.WIDE R4, R2, 0x4, R4 ;  /* 0x0000000402047825 */ /* 0x001fcc00078e0204 */
[----:B------:R-:W2:Y:S01]  /*9e90*/  LDG.E R4, desc[UR6][R4.64] ;  /* 0x0000000604047981 */ /* 0x000ea2000c1e1900 */
[----:B-1---5:R-:W-:-:S06]  /*9ea0*/  IMAD.WIDE R6, R3, 0x4, R6 ;  /* 0x0000000403067825 */ /* 0x022fcc00078e0206 */
[----:B------:R-:W2:Y:S02]  /*9eb0*/  LDG.E R7, desc[UR6][R6.64] ;  /* 0x0000000606077981 */ /* 0x000ea4000c1e1900 */
[----:B--2---:R-:W-:-:S13]  /*9ec0*/  ISETP.NE.AND P0, PT, R4, R7, PT ;  /* 0x000000070400720c */ /* 0x004fda0003f05270 */
[----:B------:R-:W-:Y:S05]  /*9ed0*/  @!P0 BRA `(.L_x_192) ;  /* 0x0000000000108947 */ /* 0x000fea0003800000 */
[----:B------:R-:W0:Y:S02]  /*9ee0*/  LDC.64 R4, c[0x0][0x3a0] ;  /* 0x0000e800ff047b82 */ /* 0x000e240000000a00 */
[----:B0-----:R-:W-:-:S05]  /*9ef0*/  IMAD.WIDE R4, R2, 0x4, R4 ;  /* 0x0000000402047825 */ /* 0x001fca00078e0204 */
[----:B------:R-:W-:Y:S01]  /*9f00*/  REDG.E.ADD.F32.FTZ.RN.STRONG.GPU desc[UR6][R4.64], R0 ;  /* 0x00000000040079a6 */ /* 0x000fe2000c12f306 */
[----:B------:R-:W-:Y:S05]  /*9f10*/  EXIT ;  /* 0x000000000000794d */ /* 0x000fea0003800000 */
.L_x_192:
        /* <DEDUP_REMOVED lines=8> */
.L_x_4:
[----:B------:R-:W0:Y:S01]  /*9fa0*/  LDCU UR4, c[0x0][0x3b0] ;  /* 0x00007600ff0477ac */ /* 0x000e220008000800 */
[----:B------:R-:W-:Y:S01]  /*9fb0*/  MOV R0, 0x1 ;  /* 0x0000000100007802 */ /* 0x000fe20000000f00 */
[----:B------:R-:W1:Y:S01]  /*9fc0*/  LDCU.64 UR10, c[0x0][0x3d8] ;  /* 0x00007b00ff0a77ac */ /* 0x000e620008000a00 */
[----:B0----5:R-:W-:-:S05]  /*9fd0*/  IMAD R3, R2, UR4, R3 ;  /* 0x0000000402037c24 */ /* 0x021fca000f8e0203 */
[----:B-1----:R-:W-:-:S04]  /*9fe0*/  IADD3 R2, P0, PT, R3, UR10, RZ ;  /* 0x0000000a03027c10 */ /* 0x002fc8000ff1e0ff */
[----:B------:R-:W-:-:S05]  /*9ff0*/  LEA.HI.X.SX32 R3, R3, UR11, 0x1, P0 ;  /* 0x0000000b03037c11 */ /* 0x000fca00080f0eff */
[----:B------:R-:W-:Y:S01]  /*a000*/  STG.E.U8 desc[UR6][R2.64], R0 ;  /* 0x0000000002007986 */ /* 0x000fe2000c101106 */
[----:B------:R-:W-:Y:S05]  /*a010*/  EXIT ;  /* 0x000000000000794d */ /* 0x000fea0003800000 */
        .weak           $__internal_1_$__cuda_sm20_div_rn_f64_full
        .type           $__internal_1_$__cuda_sm20_div_rn_f64_full,@function
        .size           $__internal_1_$__cuda_sm20_div_rn_f64_full,($__internal_2_$__cuda_sm20_sqrt_rn_f32_slowpath - $__internal_1_$__cuda_sm20_div_rn_f64_full)
$__internal_1_$__cuda_sm20_div_rn_f64_full:
[C---:B------:R-:W-:Y:S01]  /*a020*/  FSETP.GEU.AND P0, PT, |R7|.reuse, 1.469367938527859385e-39, PT ;  /* 0x001000000700780b */ /* 0x040fe20003f0e200 */
[----:B------:R-:W-:Y:S01]  /*a030*/  IMAD.MOV.U32 R22, RZ, RZ, R5 ;  /* 0x000000ffff167224 */ /* 0x000fe200078e0005 */
[----:B------:R-:W-:Y:S01]  /*a040*/  LOP3.LUT R20, R7, 0x800fffff, RZ, 0xc0, !PT ;  /* 0x800fffff07147812 */ /* 0x000fe200078ec0ff */
[----:B------:R-:W-:Y:S01]  /*a050*/  IMAD.MOV.U32 R23, RZ, RZ, R7 ;  /* 0x000000ffff177224 */ /* 0x000fe200078e0007 */
[----:B------:R-:W-:Y:S01]  /*a060*/  MOV R28, 0x1 ;  /* 0x00000001001c7802 */ /* 0x000fe20000000f00 */
[----:B------:R-:W-:Y:S01]  /*a070*/  BSSY.RECONVERGENT B0, `(.L_x_193) ;  /* 0x0000059000007945 */ /* 0x000fe20003800200 */
[----:B------:R-:W-:Y:S01]  /*a080*/  LOP3.LUT R21, R20, 0x3ff00000, RZ, 0xfc, !PT ;  /* 0x3ff0000014157812 */ /* 0x000fe200078efcff */
[----:B------:R-:W-:Y:S01]  /*a090*/  IMAD.MOV.U32 R20, RZ, RZ, R5 ;  /* 0x000000ffff147224 */ /* 0x000fe200078e0005 */
[C---:B------:R-:W-:Y:S02]  /*a0a0*/  FSETP.GEU.AND P2, PT, |R25|.reuse, 1.469367938527859385e-39, PT ;  /* 0x001000001900780b */ /* 0x040fe40003f4e200 */
[----:B------:R-:W-:-:S02]  /*a0b0*/  LOP3.LUT R6, R25, 0x7ff00000, RZ, 0xc0, !PT ;  /* 0x7ff0000019067812 */ /* 0x000fc400078ec0ff */
[----:B------:R-:W-:Y:S01]  /*a0c0*/  LOP3.LUT R31, R7, 0x7ff00000, RZ, 0xc0, !PT ;  /* 0x7ff00000071f7812 */ /* 0x000fe200078ec0ff */
[----:B------:R-:W-:-:S03]  /*a0d0*/  @!P0 DMUL R20, R22, 8.98846567431157953865e+307 ;  /* 0x7fe0000016148828 */ /* 0x000fc60000000000 */
[----:B------:R-:W-:-:S03]  /*a0e0*/  ISETP.GE.U32.AND P1, PT, R6, R31, PT ;  /* 0x0000001f0600720c */ /* 0x000fc60003f26070 */
[----:B------:R-:W0:Y:S02]  /*a0f0*/  MUFU.RCP64H R29, R21 ;  /* 0x00000015001d7308 */ /* 0x000e240000001800 */
[----:B------:R-:W-:Y:S01]  /*a100*/  @!P2 LOP3.LUT R5, R23, 0x7ff00000, RZ, 0xc0, !PT ;  /* 0x7ff000001705a812 */ /* 0x000fe200078ec0ff */
[----:B------:R-:W-:Y:S01]  /*a110*/  @!P2 IMAD.MOV.U32 R32, RZ, RZ, RZ ;  /* 0x000000ffff20a224 */ /* 0x000fe200078e00ff */
[----:B------:R-:W-:Y:S02]  /*a120*/  @!P0 LOP3.LUT R31, R21, 0x7ff00000, RZ, 0xc0, !PT ;  /* 0x7ff00000151f8812 */ /* 0x000fe400078ec0ff */
[----:B------:R-:W-:Y:S01]  /*a130*/  @!P2 ISETP.GE.U32.AND P3, PT, R6, R5, PT ;  /* 0x000000050600a20c */ /* 0x000fe20003f66070 */
[----:B------:R-:W-:-:S05]  /*a140*/  IMAD.MOV.U32 R5, RZ, RZ, 0x1ca00000 ;  /* 0x1ca00000ff057424 */ /* 0x000fca00078e00ff */
[----:B------:R-:W-:-:S04]  /*a150*/  @!P2 SEL R7, R5, 0x63400000, !P3 ;  /* 0x634000000507a807 */ /* 0x000fc80005800000 */
[----:B------:R-:W-:Y:S01]  /*a160*/  @!P2 LOP3.LUT R7, R7, 0x80000000, R25, 0xf8, !PT ;  /* 0x800000000707a812 */ /* 0x000fe200078ef819 */
[----:B0-----:R-:W-:-:S03]  /*a170*/  DFMA R26, R28, -R20, 1 ;  /* 0x3ff000001c1a742b */ /* 0x001fc60000000814 */
[----:B------:R-:W-:Y:S02]  /*a180*/  @!P2 LOP3.LUT R33, R7, 0x100000, RZ, 0xfc, !PT ;  /* 0x001000000721a812 */ /* 0x000fe400078efcff */
[----:B------:R-:W-:-:S03]  /*a190*/  MOV R7, R6 ;  /* 0x0000000600077202 */ /* 0x000fc60000000f00 */
[----:B------:R-:W-:-:S08]  /*a1a0*/  DFMA R26, R26, R26, R26 ;  /* 0x0000001a1a1a722b */ /* 0x000fd0000000001a */
[----:B------:R-:W-:Y:S01]  /*a1b0*/  DFMA R28, R28, R26, R28 ;  /* 0x0000001a1c1c722b */ /* 0x000fe2000000001c */
[----:B------:R-:W-:-:S04]  /*a1c0*/  SEL R26, R5, 0x63400000, !P1 ;  /* 0x63400000051a7807 */ /* 0x000fc80004800000 */
[----:B------:R-:W-:Y:S01]  /*a1d0*/  LOP3.LUT R27, R26, 0x800fffff, R25, 0xf8, !PT ;  /* 0x800fffff1a1b7812 */ /* 0x000fe200078ef819 */
[----:B------:R-:W-:Y:S02]  /*a1e0*/  IMAD.MOV.U32 R26, RZ, RZ, R24 ;  /* 0x000000ffff1a7224 */ /* 0x000fe400078e0018 */
[----:B------:R-:W-:-:S04]  /*a1f0*/  DFMA R36, R28, -R20, 1 ;  /* 0x3ff000001c24742b */ /* 0x000fc80000000814 */
[----:B------:R-:W-:-:S04]  /*a200*/  @!P2 DFMA R26, R26, 2, -R32 ;  /* 0x400000001a1aa82b */ /* 0x000fc80000000820 */
[----:B------:R-:W-:-:S06]  /*a210*/  DFMA R36, R28, R36, R28 ;  /* 0x000000241c24722b */ /* 0x000fcc000000001c */
[----:B------:R-:W-:Y:S02]  /*a220*/  @!P2 LOP3.LUT R7, R27, 0x7ff00000, RZ, 0xc0, !PT ;  /* 0x7ff000001b07a812 */ /* 0x000fe400078ec0ff */
[----:B------:R-:W-:-:S08]  /*a230*/  DMUL R32, R36, R26 ;  /* 0x0000001a24207228 */ /* 0x000fd00000000000 */
[----:B------:R-:W-:-:S08]  /*a240*/  DFMA R28, R32, -R20, R26 ;  /* 0x80000014201c722b */ /* 0x000fd0000000001a */
[----:B------:R-:W-:Y:S01]  /*a250*/  DFMA R28, R36, R28, R32 ;  /* 0x0000001c241c722b */ /* 0x000fe20000000020 */
[----:B------:R-:W-:-:S05]  /*a260*/  VIADD R32, R7, 0xffffffff ;  /* 0xffffffff07207836 */ /* 0x000fca0000000000 */
[----:B------:R-:W-:Y:S01]  /*a270*/  ISETP.GT.U32.AND P0, PT, R32, 0x7feffffe, PT ;  /* 0x7feffffe2000780c */ /* 0x000fe20003f04070 */
[----:B------:R-:W-:-:S05]  /*a280*/  VIADD R32, R31, 0xffffffff ;  /* 0xffffffff1f207836 */ /* 0x000fca0000000000 */
[----:B------:R-:W-:-:S13]  /*a290*/  ISETP.GT.U32.OR P0, PT, R32, 0x7feffffe, P0 ;  /* 0x7feffffe2000780c */ /* 0x000fda0000704470 */
[----:B------:R-:W-:Y:S05]  /*a2a0*/  @P0 BRA `(.L_x_194) ;  /* 0x0000000000740947 */ /* 0x000fea0003800000 */
[----:B------:R-:W-:-:S04]  /*a2b0*/  LOP3.LUT R7, R23, 0x7ff00000, RZ, 0xc0, !PT ;  /* 0x7ff0000017077812 */ /* 0x000fc800078ec0ff */
[CC--:B------:R-:W-:Y:S02]  /*a2c0*/  VIADDMNMX R24, R6.reuse, -R7.reuse, 0xb9600000, !PT ;  /* 0xb960000006187446 */ /* 0x0c0fe40007800907 */
[----:B------:R-:W-:Y:S01]  /*a2d0*/  ISETP.GE.U32.AND P0, PT, R6, R7, PT ;  /* 0x000000070600720c */ /* 0x000fe20003f06070 */
[----:B------:R-:W-:Y:S01]  /*a2e0*/  IMAD.MOV.U32 R6, RZ, RZ, RZ ;  /* 0x000000ffff067224 */ /* 0x000fe200078e00ff */
[----:B------:R-:W-:Y:S02]  /*a2f0*/  VIMNMX R24, PT, PT, R24, 0x46a00000, PT ;  /* 0x46a0000018187848 */ /* 0x000fe40003fe0100 */
[----:B------:R-:W-:-:S05]  /*a300*/  SEL R5, R5, 0x63400000, !P0 ;  /* 0x6340000005057807 */ /* 0x000fca0004000000 */
[----:B------:R-:W-:-:S05]  /*a310*/  IMAD.IADD R5, R24, 0x1, -R5 ;  /* 0x0000000118057824 */ /* 0x000fca00078e0a05 */
[----:B------:R-:W-:-:S06]  /*a320*/  IADD3 R7, PT, PT, R5, 0x7fe00000, RZ ;  /* 0x7fe0000005077810 */ /* 0x000fcc0007ffe0ff */
[----:B------:R-:W-:-:S10]  /*a330*/  DMUL R32, R28, R6 ;  /* 0x000000061c207228 */ /* 0x000fd40000000000 */
[----:B------:R-:W-:-:S13]  /*a340*/  FSETP.GTU.AND P0, PT, |R33|, 1.469367938527859385e-39, PT ;  /* 0x001000002100780b */ /* 0x000fda0003f0c200 */
[----:B------:R-:W-:Y:S05]  /*a350*/  @P0 BRA `(.L_x_195) ;  /* 0x0000000000a80947 */ /* 0x000fea0003800000 */
[----:B------:R-:W-:-:S06]  /*a360*/  DFMA R20, R28, -R20, R26 ;  /* 0x800000141c14722b */ /* 0x000fcc000000001a */
[----:B------:R-:W-:-:S04]  /*a370*/  IMAD.MOV.U32 R20, RZ, RZ, RZ ;  /* 0x000000ffff147224 */ /* 0x000fc800078e00ff */
[C---:B------:R-:W-:Y:S02]  /*a380*/  FSETP.NEU.AND P0, PT, R21.reuse, RZ, PT ;  /* 0x000000ff1500720b */ /* 0x040fe40003f0d000 */
[----:B------:R-:W-:-:S04]  /*a390*/  LOP3.LUT R22, R21, 0x80000000, R23, 0x48, !PT ;  /* 0x8000000015167812 */ /* 0x000fc800078e4817 */
[----:B------:R-:W-:-:S07]  /*a3a0*/  LOP3.LUT R21, R22, R7, RZ, 0xfc, !PT ;  /* 0x0000000716157212 */ /* 0x000fce00078efcff */
[----:B------:R-:W-:Y:S05]  /*a3b0*/  @!P0 BRA `(.L_x_195) ;  /* 0x0000000000908947 */ /* 0x000fea0003800000 */
[----:B------:R-:W-:Y:S01]  /*a3c0*/  IMAD.MOV R7, RZ, RZ, -R5 ;  /* 0x000000ffff077224 */ /* 0x000fe200078e0a05 */
[----:B------:R-:W-:Y:S02]  /*a3d0*/  MOV R6, RZ ;  /* 0x000000ff00067202 */ /* 0x000fe40000000f00 */
[----:B------:R-:W-:-:S04]  /*a3e0*/  IADD3 R5, PT, PT, -R5, -0x43300000, RZ ;  /* 0xbcd0000005057810 */ /* 0x000fc80007ffe1ff */
[----:B------:R-:W-:Y:S02]  /*a3f0*/  DFMA R6, R32, -R6, R28 ;  /* 0x800000062006722b */ /* 0x000fe4000000001c */
[----:B------:R-:W-:-:S08]  /*a400*/  DMUL.RP R28, R28, R20 ;  /* 0x000000141c1c7228 */ /* 0x000fd00000008000 */
[----:B------:R-:W-:Y:S02]  /*a410*/  FSETP.NEU.AND P0, PT, |R7|, R5, PT ;  /* 0x000000050700720b */ /* 0x000fe40003f0d200 */
[----:B------:R-:W-:Y:S02]  /*a420*/  LOP3.LUT R22, R29, R22, RZ, 0x3c, !PT ;  /* 0x000000161d167212 */ /* 0x000fe400078e3cff */
[----:B------:R-:W-:Y:S02]  /*a430*/  FSEL R5, R28, R32, !P0 ;  /* 0x000000201c057208 */ /* 0x000fe40004000000 */
[----:B------:R-:W-:-:S03]  /*a440*/  FSEL R22, R22, R33, !P0 ;  /* 0x0000002116167208 */ /* 0x000fc60004000000 */
[----:B------:R-:W-:Y:S02]  /*a450*/  IMAD.MOV.U32 R32, RZ, RZ, R5 ;  /* 0x000000ffff207224 */ /* 0x000fe400078e0005 */
[----:B------:R-:W-:Y:S01]  /*a460*/  IMAD.MOV.U32 R33, RZ, RZ, R22 ;  /* 0x000000ffff217224 */ /* 0x000fe200078e0016 */
[----:B------:R-:W-:Y:S06]  /*a470*/  BRA `(.L_x_195) ;  /* 0x0000000000607947 */ /* 0x000fec0003800000 */
.L_x_194:
[----:B------:R-:W-:-:S14]  /*a480*/  DSETP.NAN.AND P0, PT, R24, R24, PT ;  /* 0x000000181800722a */ /* 0x000fdc0003f08000 */
[----:B------:R-:W-:Y:S05]  /*a490*/  @P0 BRA `(.L_x_196) ;  /* 0x00000000004c0947 */ /* 0x000fea0003800000 */
[----:B------:R-:W-:-:S14]  /*a4a0*/  DSETP.NAN.AND P0, PT, R22, R22, PT ;  /* 0x000000161600722a */ /* 0x000fdc0003f08000 */
[----:B------:R-:W-:Y:S05]  /*a4b0*/  @P0 BRA `(.L_x_197) ;  /* 0x0000000000340947 */ /* 0x000fea0003800000 */
[----:B------:R-:W-:Y:S01]  /*a4c0*/  ISETP.NE.AND P0, PT, R7, R31, PT ;  /* 0x0000001f0700720c */ /* 0x000fe20003f05270 */
[----:B------:R-:W-:Y:S01]  /*a4d0*/  IMAD.MOV.U32 R32, RZ, RZ, 0x0 ;  /* 0x00000000ff207424 */ /* 0x000fe200078e00ff */
[----:B------:R-:W-:-:S11]  /*a4e0*/  MOV R33, 0xfff80000 ;  /* 0xfff8000000217802 */ /* 0x000fd60000000f00 */
[----:B------:R-:W-:Y:S05]  /*a4f0*/  @!P0 BRA `(.L_x_195) ;  /* 0x0000000000408947 */ /* 0x000fea0003800000 */
[----:B------:R-:W-:Y:S02]  /*a500*/  ISETP.NE.AND P0, PT, R7, 0x7ff00000, PT ;  /* 0x7ff000000700780c */ /* 0x000fe40003f05270 */
[----:B------:R-:W-:Y:S02]  /*a510*/  LOP3.LUT R22, R25, 0x80000000, R23, 0x48, !PT ;  /* 0x8000000019167812 */ /* 0x000fe400078e4817 */
[----:B------:R-:W-:-:S13]  /*a520*/  ISETP.EQ.OR P0, PT, R31, RZ, !P0 ;  /* 0x000000ff1f00720c */ /* 0x000fda0004702670 */
[----:B------:R-:W-:Y:S01]  /*a530*/  @P0 LOP3.LUT R5, R22, 0x7ff00000, RZ, 0xfc, !PT ;  /* 0x7ff0000016050812 */ /* 0x000fe200078efcff */
[----:B------:R-:W-:Y:S02]  /*a540*/  @!P0 IMAD.MOV.U32 R32, RZ, RZ, RZ ;  /* 0x000000ffff208224 */ /* 0x000fe400078e00ff */
[----:B------:R-:W-:Y:S01]  /*a550*/  @!P0 IMAD.MOV.U32 R33, RZ, RZ, R22 ;  /* 0x000000ffff218224 */ /* 0x000fe200078e0016 */
[----:B------:R-:W-:Y:S01]  /*a560*/  @P0 MOV R33, R5 ;  /* 0x0000000500210202 */ /* 0x000fe20000000f00 */
[----:B------:R-:W-:Y:S01]  /*a570*/  @P0 IMAD.MOV.U32 R32, RZ, RZ, RZ ;  /* 0x000000ffff200224 */ /* 0x000fe200078e00ff */
[----:B------:R-:W-:Y:S06]  /*a580*/  BRA `(.L_x_195) ;  /* 0x00000000001c7947 */ /* 0x000fec0003800000 */
.L_x_197:
[----:B------:R-:W-:Y:S01]  /*a590*/  LOP3.LUT R5, R23, 0x80000, RZ, 0xfc, !PT ;  /* 0x0008000017057812 */ /* 0x000fe200078efcff */
[----:B------:R-:W-:-:S04]  /*a5a0*/  IMAD.MOV.U32 R32, RZ, RZ, R22 ;  /* 0x000000ffff207224 */ /* 0x000fc800078e0016 */
[----:B------:R-:W-:Y:S01]  /*a5b0*/  IMAD.MOV.U32 R33, RZ, RZ, R5 ;  /* 0x000000ffff217224 */ /* 0x000fe200078e0005 */
[----:B------:R-:W-:Y:S06]  /*a5c0*/  BRA `(.L_x_195) ;  /* 0x00000000000c7947 */ /* 0x000fec0003800000 */
.L_x_196:
[----:B------:R-:W-:Y:S01]  /*a5d0*/  LOP3.LUT R5, R25, 0x80000, RZ, 0xfc, !PT ;  /* 0x0008000019057812 */ /* 0x000fe200078efcff */
[----:B------:R-:W-:-:S03]  /*a5e0*/  IMAD.MOV.U32 R32, RZ, RZ, R24 ;  /* 0x000000ffff207224 */ /* 0x000fc600078e0018 */
[----:B------:R-:W-:-:S07]  /*a5f0*/  MOV R33, R5 ;  /* 0x0000000500217202 */ /* 0x000fce0000000f00 */
.L_x_195:
[----:B------:R-:W-:Y:S05]  /*a600*/  BSYNC.RECONVERGENT B0 ;  /* 0x0000000000007941 */ /* 0x000fea0003800200 */
.L_x_193:
[----:B------:R-:W-:Y:S02]  /*a610*/  IMAD.MOV.U32 R6, RZ, RZ, R0 ;  /* 0x000000ffff067224 */ /* 0x000fe400078e0000 */
[----:B------:R-:W-:Y:S02]  /*a620*/  IMAD.MOV.U32 R7, RZ, RZ, 0x0 ;  /* 0x00000000ff077424 */ /* 0x000fe400078e00ff */
[----:B------:R-:W-:Y:S02]  /*a630*/  IMAD.MOV.U32 R5, RZ, RZ, R32 ;  /* 0x000000ffff057224 */ /* 0x000fe400078e0020 */
[----:B------:R-:W-:Y:S05]  /*a640*/  RET.REL.NODEC R6 `(_ZN13cuda_renderer19compute_render_costEPfPiS1_S1_S0_fiiS0_PhS2_S0_S2_S1_S1_if) ;  /* 0xffffff58066c7950 */ /* 0x000fea0003c3ffff */
        .weak           $__internal_2_$__cuda_sm20_sqrt_rn_f32_slowpath
        .type           $__internal_2_$__cuda_sm20_sqrt_rn_f32_slowpath,@function
        .size           $__internal_2_$__cuda_sm20_sqrt_rn_f32_slowpath,($__internal_3_$__cuda_sm3x_div_rn_noftz_f32_slowpath - $__internal_2_$__cuda_sm20_sqrt_rn_f32_slowpath)
$__internal_2_$__cuda_sm20_sqrt_rn_f32_slowpath:
[----:B------:R-:W-:-:S13]  /*a650*/  LOP3.LUT P0, RZ, R0, 0x7fffffff, RZ, 0xc0, !PT ;  /* 0x7fffffff00ff7812 */ /* 0x000fda000780c0ff */
[----:B------:R-:W-:Y:S01]  /*a660*/  @!P0 MOV R5, R0 ;  /* 0x0000000000058202 */ /* 0x000fe20000000f00 */
[----:B------:R-:W-:Y:S06]  /*a670*/  @!P0 BRA `(.L_x_198) ;  /* 0x0000000000408947 */ /* 0x000fec0003800000 */
[----:B------:R-:W-:-:S13]  /*a680*/  FSETP.GEU.FTZ.AND P0, PT, R0, RZ, PT ;  /* 0x000000ff0000720b */ /* 0x000fda0003f1e000 */
[----:B------:R-:W-:Y:S01]  /*a690*/  @!P0 IMAD.MOV.U32 R5, RZ, RZ, 0x7fffffff ;  /* 0x7fffffffff058424 */ /* 0x000fe200078e00ff */
[----:B------:R-:W-:Y:S06]  /*a6a0*/  @!P0 BRA `(.L_x_198) ;  /* 0x0000000000348947 */ /* 0x000fec0003800000 */
[----:B------:R-:W-:-:S13]  /*a6b0*/  FSETP.GTU.FTZ.AND P0, PT, |R0|, +INF , PT ;  /* 0x7f8000000000780b */ /* 0x000fda0003f1c200 */
[----:B------:R-:W-:Y:S01]  /*a6c0*/  @P0 FADD.FTZ R5, R0, 1 ;  /* 0x3f80000000050421 */ /* 0x000fe20000010000 */
[----:B------:R-:W-:Y:S06]  /*a6d0*/  @P0 BRA `(.L_x_198) ;  /* 0x0000000000280947 */ /* 0x000fec0003800000 */
[----:B------:R-:W-:-:S13]  /*a6e0*/  FSETP.NEU.FTZ.AND P0, PT, |R0|, +INF , PT ;  /* 0x7f8000000000780b */ /* 0x000fda0003f1d200 */
[----:B------:R-:W-:-:S04]  /*a6f0*/  @P0 FFMA R5, R0, 1.84467440737095516160e+19, RZ ;  /* 0x5f80000000050823 */ /* 0x000fc800000000ff */
[----:B------:R-:W0:Y:S02]  /*a700*/  @P0 MUFU.RSQ R21, R5 ;  /* 0x0000000500150308 */ /* 0x000e240000001400 */
[----:B0-----:R-:W-:Y:S01]  /*a710*/  @P0 FMUL.FTZ R7, R5, R21 ;  /* 0x0000001505070220 */ /* 0x001fe20000410000 */
[----:B------:R-:W-:-:S03]  /*a720*/  @P0 FMUL.FTZ R21, R21, 0.5 ;  /* 0x3f00000015150820 */ /* 0x000fc60000410000 */
[----:B------:R-:W-:-:S04]  /*a730*/  @P0 FADD.FTZ R20, -R7, -RZ ;  /* 0x800000ff07140221 */ /* 0x000fc80000010100 */
[----:B------:R-:W-:Y:S01]  /*a740*/  @P0 FFMA R20, R7, R20, R5 ;  /* 0x0000001407140223 */ /* 0x000fe20000000005 */
[----:B------:R-:W-:-:S03]  /*a750*/  @!P0 IMAD.MOV.U32 R5, RZ, RZ, R0 ;  /* 0x000000ffff058224 */ /* 0x000fc600078e0000 */
[----:B------:R-:W-:-:S04]  /*a760*/  @P0 FFMA R20, R20, R21, R7 ;  /* 0x0000001514140223 */ /* 0x000fc80000000007 */
[----:B------:R-:W-:-:S07]  /*a770*/  @P0 FMUL.FTZ R5, R20, 2.3283064365386962891e-10 ;  /* 0x2f80000014050820 */ /* 0x000fce0000410000 */
.L_x_198:
[----:B------:R-:W-:-:S04]  /*a780*/  IMAD.MOV.U32 R7, RZ, RZ, 0x0 ;  /* 0x00000000ff077424 */ /* 0x000fc800078e00ff */
[----:B------:R-:W-:Y:S05]  /*a790*/  RET.REL.NODEC R6 `(_ZN13cuda_renderer19compute_render_costEPfPiS1_S1_S0_fiiS0_PhS2_S0_S2_S1_S1_if) ;  /* 0xffffff5806187950 */ /* 0x000fea0003c3ffff */
        .weak           $__internal_3_$__cuda_sm3x_div_rn_noftz_f32_slowpath
        .type           $__internal_3_$__cuda_sm3x_div_rn_noftz_f32_slowpath,@function
        .size           $__internal_3_$__cuda_sm3x_div_rn_noftz_f32_slowpath,($_ZN13cuda_renderer19compute_render_costEPfPiS1_S1_S0_fiiS0_PhS2_S0_S2_S1_S1_if$__internal_accurate_pow - $__internal_3_$__cuda_sm3x_div_rn_noftz_f32_slowpath)
$__internal_3_$__cuda_sm3x_div_rn_noftz_f32_slowpath:
[--C-:B------:R-:W-:Y:S01]  /*a7a0*/  SHF.R.U32.HI R7, RZ, 0x17, R5.reuse ;  /* 0x00000017ff077819 */ /* 0x100fe20000011605 */
[----:B------:R-:W-:Y:S01]  /*a7b0*/  BSSY.RECONVERGENT B1, `(.L_x_199) ;  /* 0x0000063000017945 */ /* 0x000fe20003800200 */
[----:B------:R-:W-:Y:S01]  /*a7c0*/  SHF.R.U32.HI R20, RZ, 0x17, R0 ;  /* 0x00000017ff147819 */ /* 0x000fe20000011600 */
[----:B------:R-:W-:Y:S01]  /*a7d0*/  IMAD.MOV.U32 R25, RZ, RZ, R5 ;  /* 0x000000ffff197224 */ /* 0x000fe200078e0005 */
[----:B------:R-:W-:Y:S02]  /*a7e0*/  LOP3.LUT R7, R7, 0xff, RZ, 0xc0, !PT ;  /* 0x000000ff07077812 */ /* 0x000fe400078ec0ff */
[----:B------:R-:W-:Y:S02]  /*a7f0*/  LOP3.LUT R26, R20, 0xff, RZ, 0xc0, !PT ;  /* 0x000000ff141a7812 */ /* 0x000fe400078ec0ff */
[----:B------:R-:W-:-:S03]  /*a800*/  IADD3 R27, PT, PT, R7, -0x1, RZ ;  /* 0xffffffff071b7810 */ /* 0x000fc60007ffe0ff */
[----:B------:R-:W-:Y:S01]  /*a810*/  VIADD R24, R26, 0xffffffff ;  /* 0xffffffff1a187836 */ /* 0x000fe20000000000 */
[----:B------:R-:W-:-:S04]  /*a820*/  ISETP.GT.U32.AND P0, PT, R27, 0xfd, PT ;  /* 0x000000fd1b00780c */ /* 0x000fc80003f04070 */
[----:B------:R-:W-:-:S13]  /*a830*/  ISETP.GT.U32.OR P0, PT, R24, 0xfd, P0 ;  /* 0x000000fd1800780c */ /* 0x000fda0000704470 */
[----:B------:R-:W-:Y:S01]  /*a840*/  @!P0 IMAD.MOV.U32 R20, RZ, RZ, RZ ;  /* 0x000000ffff148224 */ /* 0x000fe200078e00ff */
[----:B------:R-:W-:Y:S06]  /*a850*/  @!P0 BRA `(.L_x_200) ;  /* 0x00000000005c8947 */ /* 0x000fec0003800000 */
[----:B------:R-:W-:Y:S02]  /*a860*/  FSETP.GTU.FTZ.AND P0, PT, |R0|, +INF , PT ;  /* 0x7f8000000000780b */ /* 0x000fe40003f1c200 */
[----:B------:R-:W-:-:S04]  /*a870*/  FSETP.GTU.FTZ.AND P1, PT, |R5|, +INF , PT ;  /* 0x7f8000000500780b */ /* 0x000fc80003f3c200 */
[----:B------:R-:W-:-:S13]  /*a880*/  PLOP3.LUT P0, PT, P0, P1, PT, 0xf8, 0x8f ;  /* 0x00000000008f781c */ /* 0x000fda0000703f70 */
[----:B------:R-:W-:Y:S05]  /*a890*/  @P0 BRA `(.L_x_201) ;  /* 0x00000004004c0947 */ /* 0x000fea0003800000 */
[----:B------:R-:W-:-:S13]  /*a8a0*/  LOP3.LUT P0, RZ, R25, 0x7fffffff, R0, 0xc8, !PT ;  /* 0x7fffffff19ff7812 */ /* 0x000fda000780c800 */
[----:B------:R-:W-:Y:S05]  /*a8b0*/  @!P0 BRA `(.L_x_202) ;  /* 0x00000004003c8947 */ /* 0x000fea0003800000 */
[C---:B------:R-:W-:Y:S02]  /*a8c0*/  FSETP.NEU.FTZ.AND P1, PT, |R0|.reuse, +INF , PT ;  /* 0x7f8000000000780b */ /* 0x040fe40003f3d200 */
[----:B------:R-:W-:Y:S02]  /*a8d0*/  FSETP.NEU.FTZ.AND P3, PT, |R5|, +INF , PT ;  /* 0x7f8000000500780b */ /* 0x000fe40003f7d200 */
[----:B------:R-:W-:-:S11]  /*a8e0*/  FSETP.NEU.FTZ.AND P0, PT, |R0|, +INF , PT ;  /* 0x7f8000000000780b */ /* 0x000fd60003f1d200 */
[----:B------:R-:W-:Y:S05]  /*a8f0*/  @!P3 BRA !P1, `(.L_x_202) ;  /* 0x00000004002cb947 */ /* 0x000fea0004800000 */
[----:B------:R-:W-:-:S04]  /*a900*/  LOP3.LUT P1, RZ, R0, 0x7fffffff, RZ, 0xc0, !PT ;  /* 0x7fffffff00ff7812 */ /* 0x000fc8000782c0ff */
[----:B------:R-:W-:-:S13]  /*a910*/  PLOP3.LUT P1, PT, P3, P1, PT, 0x2f, 0xf2 ;  /* 0x0000000000f2781c */ /* 0x000fda0001f22577 */
[----:B------:R-:W-:Y:S05]  /*a920*/  @P1 BRA `(.L_x_203) ;  /* 0x0000000400181947 */ /* 0x000fea0003800000 */
[----:B------:R-:W-:-:S04]  /*a930*/  LOP3.LUT P1, RZ, R25, 0x7fffffff, RZ, 0xc0, !PT ;  /* 0x7fffffff19ff7812 */ /* 0x000fc8000782c0ff */
[----:B------:R-:W-:-:S13]  /*a940*/  PLOP3.LUT P0, PT, P0, P1, PT, 0x2f, 0xf2 ;  /* 0x0000000000f2781c */ /* 0x000fda0000702577 */
[----:B------:R-:W-:Y:S05]  /*a950*/  @P0 BRA `(.L_x_204) ;  /* 0x0000000400000947 */ /* 0x000fea0003800000 */
[----:B------:R-:W-:Y:S02]  /*a960*/  ISETP.GE.AND P0, PT, R24, RZ, PT ;  /* 0x000000ff1800720c */ /* 0x000fe40003f06270 */
[----:B------:R-:W-:-:S11]  /*a970*/  ISETP.GE.AND P1, PT, R27, RZ, PT ;  /* 0x000000ff1b00720c */ /* 0x000fd60003f26270 */
[----:B------:R-:W-:Y:S01]  /*a980*/  @P0 MOV R20, RZ ;  /* 0x000000ff00140202 */ /* 0x000fe20000000f00 */
[----:B------:R-:W-:Y:S02]  /*a990*/  @!P0 IMAD.MOV.U32 R20, RZ, RZ, -0x40 ;  /* 0xffffffc0ff148424 */ /* 0x000fe400078e00ff */
[----:B------:R-:W-:Y:S01]  /*a9a0*/  @!P0 FFMA R0, R0, 1.84467440737095516160e+19, RZ ;  /* 0x5f80000000008823 */ /* 0x000fe200000000ff */
[----:B------:R-:W-:Y:S01]  /*a9b0*/  @!P1 FFMA R25, R5, 1.84467440737095516160e+19, RZ ;  /* 0x5f80000005199823 */ /* 0x000fe200000000ff */
[----:B------:R-:W-:-:S07]  /*a9c0*/  @!P1 VIADD R20, R20, 0x40 ;  /* 0x0000004014149836 */ /* 0x000fce0000000000 */
.L_x_200:
[----:B------:R-:W-:Y:S01]  /*a9d0*/  LEA R24, R7, 0xc0800000, 0x17 ;  /* 0xc080000007187811 */ /* 0x000fe200078eb8ff */
[----:B------:R-:W-:Y:S04]  /*a9e0*/  BSSY.RECONVERGENT B2, `(.L_x_205) ;  /* 0x0000036000027945 */ /* 0x000fe80003800200 */
[----:B------:R-:W-:Y:S01]  /*a9f0*/  IMAD.IADD R28, R25, 0x1, -R24 ;  /* 0x00000001191c7824 */ /* 0x000fe200078e0a18 */
[----:B------:R-:W-:-:S03]  /*aa00*/  IADD3 R24, PT, PT, R26, -0x7f, RZ ;  /* 0xffffff811a187810 */ /* 0x000fc60007ffe0ff */
[----:B------:R-:W0:Y:S01]  /*aa10*/  MUFU.RCP R25, R28 ;  /* 0x0000001c00197308 */ /* 0x000e220000001000 */
[----:B------:R-:W-:Y:S01]  /*aa20*/  FADD.FTZ R27, -R28, -RZ ;  /* 0x800000ff1c1b7221 */ /* 0x000fe20000010100 */
[----:B------:R-:W-:-:S03]  /*aa30*/  IMAD R0, R24, -0x800000, R0 ;  /* 0xff80000018007824 */ /* 0x000fc600078e0200 */
[----:B0-----:R-:W-:-:S04]  /*aa40*/  FFMA R26, R25, R27, 1 ;  /* 0x3f800000191a7423 */ /* 0x001fc8000000001b */
[----:B------:R-:W-:-:S04]  /*aa50*/  FFMA R25, R25, R26, R25 ;  /* 0x0000001a19197223 */ /* 0x000fc80000000019 */
[----:B------:R-:W-:-:S04]  /*aa60*/  FFMA R26, R0, R25, RZ ;  /* 0x00000019001a7223 */ /* 0x000fc800000000ff */
[----:B------:R-:W-:-:S04]  /*aa70*/  FFMA R29, R27, R26, R0 ;  /* 0x0000001a1b1d7223 */ /* 0x000fc80000000000 */
[----:B------:R-:W-:Y:S01]  /*aa80*/  FFMA R26, R25, R29, R26 ;  /* 0x0000001d191a7223 */ /* 0x000fe2000000001a */
[----:B------:R-:W-:-:S03]  /*aa90*/  IADD3 R29, PT, PT, R24, 0x7f, -R7 ;  /* 0x0000007f181d7810 */ /* 0x000fc60007ffe807 */
[----:B------:R-:W-:Y:S02]  /*aaa0*/  FFMA R27, R27, R26, R0 ;  /* 0x0000001a1b1b7223 */ /* 0x000fe40000000000 */
[----:B------:R-:W-:Y:S02]  /*aab0*/  IMAD.IADD R29, R29, 0x1, R20 ;  /* 0x000000011d1d7824 */ /* 0x000fe400078e0214 */
[----:B------:R-:W-:-:S05]  /*aac0*/  FFMA R0, R25, R27, R26 ;  /* 0x0000001b19007223 */ /* 0x000fca000000001a */
[----:B------:R-:W-:-:S04]  /*aad0*/  SHF.R.U32.HI R7, RZ, 0x17, R0 ;  /* 0x00000017ff077819 */ /* 0x000fc80000011600 */
[----:B------:R-:W-:-:S05]  /*aae0*/  LOP3.LUT R7, R7, 0xff, RZ, 0xc0, !PT ;  /* 0x000000ff07077812 */ /* 0x000fca00078ec0ff */
[----:B------:R-:W-:-:S04]  /*aaf0*/  IMAD.IADD R24, R7, 0x1, R29 ;  /* 0x0000000107187824 */ /* 0x000fc800078e021d */
[----:B------:R-:W-:-:S05]  /*ab00*/  VIADD R7, R24, 0xffffffff ;  /* 0xffffffff18077836 */ /* 0x000fca0000000000 */
[----:B------:R-:W-:-:S13]  /*ab10*/  ISETP.GE.U32.AND P0, PT, R7, 0xfe, PT ;  /* 0x000000fe0700780c */ /* 0x000fda0003f06070 */
[----:B------:R-:W-:Y:S05]  /*ab20*/  @!P0 BRA `(.L_x_206) ;  /* 0x0000000000808947 */ /* 0x000fea0003800000 */
[----:B------:R-:W-:-:S13]  /*ab30*/  ISETP.GT.AND P0, PT, R24, 0xfe, PT ;  /* 0x000000fe1800780c */ /* 0x000fda0003f04270 */
[----:B------:R-:W-:Y:S05]  /*ab40*/  @P0 BRA `(.L_x_207) ;  /* 0x00000000006c0947 */ /* 0x000fea0003800000 */
[----:B------:R-:W-:-:S13]  /*ab50*/  ISETP.GE.AND P0, PT, R24, 0x1, PT ;  /* 0x000000011800780c */ /* 0x000fda0003f06270 */
[----:B------:R-:W-:Y:S05]  /*ab60*/  @P0 BRA `(.L_x_208) ;  /* 0x0000000000740947 */ /* 0x000fea0003800000 */
[----:B------:R-:W-:Y:S02]  /*ab70*/  ISETP.GE.AND P0, PT, R24, -0x18, PT ;  /* 0xffffffe81800780c */ /* 0x000fe40003f06270 */
[----:B------:R-:W-:-:S11]  /*ab80*/  LOP3.LUT R0, R0, 0x80000000, RZ, 0xc0, !PT ;  /* 0x8000000000007812 */ /* 0x000fd600078ec0ff */
[----:B------:R-:W-:Y:S05]  /*ab90*/  @!P0 BRA `(.L_x_208) ;  /* 0x0000000000688947 */ /* 0x000fea0003800000 */
[-CC-:B------:R-:W-:Y:S01]  /*aba0*/  FFMA.RZ R7, R25, R27.reuse, R26.reuse ;  /* 0x0000001b19077223 */ /* 0x180fe2000000c01a */
[C---:B------:R-:W-:Y:S02]  /*abb0*/  ISETP.NE.AND P3, PT, R24.reuse, RZ, PT ;  /* 0x000000ff1800720c */ /* 0x040fe40003f65270 */
[C---:B------:R-:W-:Y:S02]  /*abc0*/  ISETP.NE.AND P1, PT, R24.reuse, RZ, PT ;  /* 0x000000ff1800720c */ /* 0x040fe40003f25270 */
[----:B------:R-:W-:Y:S01]  /*abd0*/  LOP3.LUT R20, R7, 0x7fffff, RZ, 0xc0, !PT ;  /* 0x007fffff07147812 */ /* 0x000fe200078ec0ff */
[CCC-:B------:R-:W-:Y:S01]  /*abe0*/  FFMA.RP R7, R25.reuse, R27.reuse, R26.reuse ;  /* 0x0000001b19077223 */ /* 0x1c0fe2000000801a */
[----:B------:R-:W-:Y:S01]  /*abf0*/  FFMA.RM R26, R25, R27, R26 ;  /* 0x0000001b191a7223 */ /* 0x000fe2000000401a */
[----:B------:R-:W-:Y:S01]  /*ac00*/  IADD3 R25, PT, PT, R24, 0x20, RZ ;  /* 0x0000002018197810 */ /* 0x000fe20007ffe0ff */
[----:B------:R-:W-:Y:S01]  /*ac10*/  IMAD.MOV R24, RZ, RZ, -R24 ;  /* 0x000000ffff187224 */ /* 0x000fe200078e0a18 */
[----:B------:R-:W-:-:S02]  /*ac20*/  LOP3.LUT R20, R20, 0x800000, RZ, 0xfc, !PT ;  /* 0x0080000014147812 */ /* 0x000fc400078efcff */
[----:B------:R-:W-:Y:S02]  /*ac30*/  FSETP.NEU.FTZ.AND P0, PT, R7, R26, PT ;  /* 0x0000001a0700720b */ /* 0x000fe40003f1d000 */
[----:B------:R-:W-:Y:S02]  /*ac40*/  SHF.L.U32 R25, R20, R25, RZ ;  /* 0x0000001914197219 */ /* 0x000fe400000006ff */
[----:B------:R-:W-:Y:S02]  /*ac50*/  SEL R7, R24, RZ, P3 ;  /* 0x000000ff18077207 */ /* 0x000fe40001800000 */
[----:B------:R-:W-:Y:S02]  /*ac60*/  ISETP.NE.AND P1, PT, R25, RZ, P1 ;  /* 0x000000ff1900720c */ /* 0x000fe40000f25270 */
[----:B------:R-:W-:Y:S02]  /*ac70*/  SHF.R.U32.HI R7, RZ, R7, R20 ;  /* 0x00000007ff077219 */ /* 0x000fe40000011614 */
[----:B------:R-:W-:-:S02]  /*ac80*/  PLOP3.LUT P0, PT, P0, P1, PT, 0xf8, 0x8f ;  /* 0x00000000008f781c */ /* 0x000fc40000703f70 */
[----:B------:R-:W-:Y:S02]  /*ac90*/  SHF.R.U32.HI R25, RZ, 0x1, R7 ;  /* 0x00000001ff197819 */ /* 0x000fe40000011607 */
[----:B------:R-:W-:-:S04]  /*aca0*/  SEL R20, RZ, 0x1, !P0 ;  /* 0x00000001ff147807 */ /* 0x000fc80004000000 */
[----:B------:R-:W-:-:S04]  /*acb0*/  LOP3.LUT R20, R20, 0x1, R25, 0xf8, !PT ;  /* 0x0000000114147812 */ /* 0x000fc800078ef819 */
[----:B------:R-:W-:-:S05]  /*acc0*/  LOP3.LUT R20, R20, R7, RZ, 0xc0, !PT ;  /* 0x0000000714147212 */ /* 0x000fca00078ec0ff */
[----:B------:R-:W-:-:S05]  /*acd0*/  IMAD.IADD R25, R25, 0x1, R20 ;  /* 0x0000000119197824 */ /* 0x000fca00078e0214 */
[----:B------:R-:W-:Y:S01]  /*ace0*/  LOP3.LUT R0, R25, R0, RZ, 0xfc, !PT ;  /* 0x0000000019007212 */ /* 0x000fe200078efcff */
[----:B------:R-:W-:Y:S06]  /*acf0*/  BRA `(.L_x_208) ;  /* 0x0000000000107947 */ /* 0x000fec0003800000 */
.L_x_207:
[----:B------:R-:W-:-:S04]  /*ad00*/  LOP3.LUT R0, R0, 0x80000000, RZ, 0xc0, !PT ;  /* 0x8000000000007812 */ /* 0x000fc800078ec0ff */
[----:B------:R-:W-:Y:S01]  /*ad10*/  LOP3.LUT R0, R0, 0x7f800000, RZ, 0xfc, !PT ;  /* 0x7f80000000007812 */ /* 0x000fe200078efcff */
[----:B------:R-:W-:Y:S06]  /*ad20*/  BRA `(.L_x_208) ;  /* 0x0000000000047947 */ /* 0x000fec0003800000 */
.L_x_206:
[----:B------:R-:W-:-:S07]  /*ad30*/  IMAD R0, R29, 0x800000, R0 ;  /* 0x008000001d007824 */ /* 0x000fce00078e0200 */
.L_x_208:
[----:B------:R-:W-:Y:S05]  /*ad40*/  BSYNC.RECONVERGENT B2 ;  /* 0x0000000000027941 */ /* 0x000fea0003800200 */
.L_x_205:
[----:B------:R-:W-:Y:S05]  /*ad50*/  BRA `(.L_x_209) ;  /* 0x0000000000207947 */ /* 0x000fea0003800000 */
.L_x_204:
[----:B------:R-:W-:-:S04]  /*ad60*/  LOP3.LUT R0, R25, 0x80000000, R0, 0x48, !PT ;  /* 0x8000000019007812 */ /* 0x000fc800078e4800 */
[----:B------:R-:W-:Y:S01]  /*ad70*/  LOP3.LUT R0, R0, 0x7f800000, RZ, 0xfc, !PT ;  /* 0x7f80000000007812 */ /* 0x000fe200078efcff */
[----:B------:R-:W-:Y:S06]  /*ad80*/  BRA `(.L_x_209) ;  /* 0x0000000000147947 */ /* 0x000fec0003800000 */
.L_x_203:
[----:B------:R-:W-:Y:S01]  /*ad90*/  LOP3.LUT R0, R25, 0x80000000, R0, 0x48, !PT ;  /* 0x8000000019007812 */ /* 0x000fe200078e4800 */
[----:B------:R-:W-:Y:S06]  /*ada0*/  BRA `(.L_x_209) ;  /* 0x00000000000c7947 */ /* 0x000fec0003800000 */
.L_x_202:
[----:B------:R-:W0:Y:S01]  /*adb0*/  MUFU.RSQ R0, -QNAN ;  /* 0xffc0000000007908 */ /* 0x000e220000001400 */
[----:B------:R-:W-:Y:S05]  /*adc0*/  BRA `(.L_x_209) ;  /* 0x0000000000047947 */ /* 0x000fea0003800000 */
.L_x_201:
[----:B------:R-:W-:-:S07]  /*add0*/  FADD.FTZ R0, R0, R5 ;  /* 0x0000000500007221 */ /* 0x000fce0000010000 */
.L_x_209:
[----:B------:R-:W-:Y:S05]  /*ade0*/  BSYNC.RECONVERGENT B1 ;  /* 0x0000000000017941 */ /* 0x000fea0003800200 */
.L_x_199:
[----:B------:R-:W-:-:S04]  /*adf0*/  HFMA2 R7, -RZ, RZ, 0, 0 ;  /* 0x00000000ff077431 */ /* 0x000fc800000001ff */
[----:B0-----:R-:W-:Y:S05]  /*ae00*/  RET.REL.NODEC R6 `(_ZN13cuda_renderer19compute_render_costEPfPiS1_S1_S0_fiiS0_PhS2_S0_S2_S1_S1_if) ;  /* 0xffffff50067c7950 */ /* 0x001fea0003c3ffff */
        .type           $_ZN13cuda_renderer19compute_render_costEPfPiS1_S1_S0_fiiS0_PhS2_S0_S2_S1_S1_if$__internal_accurate_pow,@function
        .size           $_ZN13cuda_renderer19compute_render_costEPfPiS1_S1_S0_fiiS0_PhS2_S0_S2_S1_S1_if$__internal_accurate_pow,(.L_x_285 - $_ZN13cuda_renderer19compute_render_costEPfPiS1_S1_S0_fiiS0_PhS2_S0_S2_S1_S1_if$__internal_accurate_pow)
$_ZN13cuda_renderer19compute_render_costEPfPiS1_S1_S0_fiiS0_PhS2_S0_S2_S1_S1_if$__internal_accurate_pow:
[----:B------:R-:W-:Y:S01]  /*ae10*/  ISETP.GT.U32.AND P0, PT, R5, 0xfffff, PT ;  /* 0x000fffff0500780c */ /* 0x000fe20003f04070 */
[--C-:B------:R-:W-:Y:S01]  /*ae20*/  IMAD.MOV.U32 R7, RZ, RZ, R5.reuse ;  /* 0x000000ffff077224 */ /* 0x100fe200078e0005 */
[----:B------:R-:W-:Y:S01]  /*ae30*/  UMOV UR4, 0x7d2cafe2 ;  /* 0x7d2cafe200047882 */ /* 0x000fe20000000000 */
[----:B------:R-:W-:Y:S01]  /*ae40*/  UMOV UR5, 0x3eb0f5ff ;  /* 0x3eb0f5ff00057882 */ /* 0x000fe20000000000 */
[----:B------:R-:W-:Y:S01]  /*ae50*/  SHF.R.U32.HI R5, RZ, 0x14, R5 ;  /* 0x00000014ff057819 */ /* 0x000fe20000011605 */
[----:B------:R-:W-:Y:S01]  /*ae60*/  UMOV UR10, 0x3b39803f ;  /* 0x3b39803f000a7882 */ /* 0x000fe20000000000 */
[----:B------:R-:W-:-:S07]  /*ae70*/  UMOV UR11, 0x3c7abc9e ;  /* 0x3c7abc9e000b7882 */ /* 0x000fce0000000000 */
[----:B------:R-:W-:-:S10]  /*ae80*/  @!P0 DMUL R34, R6, 1.80143985094819840000e+16 ;  /* 0x4350000006228828 */ /* 0x000fd40000000000 */
[----:B------:R-:W-:Y:S01]  /*ae90*/  @!P0 IMAD.MOV.U32 R7, RZ, RZ, R35 ;  /* 0x000000ffff078224 */ /* 0x000fe200078e0023 */
[----:B------:R-:W-:Y:S01]  /*aea0*/  @!P0 LEA.HI R5, R35, 0xffffffca, RZ, 0xc ;  /* 0xffffffca23058811 */ /* 0x000fe200078f60ff */
[----:B------:R-:W-:-:S03]  /*aeb0*/  @!P0 IMAD.MOV.U32 R6, RZ, RZ, R34 ;  /* 0x000000ffff068224 */ /* 0x000fc600078e0022 */
[----:B------:R-:W-:Y:S02]  /*aec0*/  LOP3.LUT R7, R7, 0x800fffff, RZ, 0xc0, !PT ;  /* 0x800fffff07077812 */ /* 0x000fe400078ec0ff */
[----:B------:R-:W-:Y:S02]  /*aed0*/  MOV R18, R6 ;  /* 0x0000000600127202 */ /* 0x000fe40000000f00 */
[----:B------:R-:W-:-:S04]  /*aee0*/  LOP3.LUT R7, R7, 0x3ff00000, RZ, 0xfc, !PT ;  /* 0x3ff0000007077812 */ /* 0x000fc800078efcff */
[----:B------:R-:W-:Y:S01]  /*aef0*/  ISETP.GE.U32.AND P1, PT, R7, 0x3ff6a09f, PT ;  /* 0x3ff6a09f0700780c */ /* 0x000fe20003f26070 */
[----:B------:R-:W-:-:S12]  /*af00*/  IMAD.MOV.U32 R19, RZ, RZ, R7 ;  /* 0x000000ffff137224 */ /* 0x000fd800078e0007 */
[----:B------:R-:W-:-:S04]  /*af10*/  @P1 VIADD R6, R19, 0xfff00000 ;  /* 0xfff0000013061836 */ /* 0x000fc80000000000 */
[----:B------:R-:W-:Y:S01]  /*af20*/  @P1 IMAD.MOV.U32 R19, RZ, RZ, R6 ;  /* 0x000000ffff131224 */ /* 0x000fe200078e0006 */
[----:B------:R-:W-:-:S05]  /*af30*/  MOV R6, RZ ;  /* 0x000000ff00067202 */ /* 0x000fca0000000f00 */
[C---:B------:R-:W-:Y:S02]  /*af40*/  DADD R22, R18.reuse, 1 ;  /* 0x3ff0000012167429 */ /* 0x040fe40000000000 */
[----:B------:R-:W-:-:S04]  /*af50*/  DADD R18, R18, -1 ;  /* 0xbff0000012127429 */ /* 0x000fc80000000000 */
[----:B------:R-:W0:Y:S02]  /*af60*/  MUFU.RCP64H R7, R23 ;  /* 0x0000001700077308 */ /* 0x000e240000001800 */
[----:B0-----:R-:W-:-:S08]  /*af70*/  DFMA R22, -R22, R6, 1 ;  /* 0x3ff000001616742b */ /* 0x001fd00000000106 */
[----:B------:R-:W-:-:S08]  /*af80*/  DFMA R22, R22, R22, R22 ;  /* 0x000000161616722b */ /* 0x000fd00000000016 */
[----:B------:R-:W-:Y:S01]  /*af90*/  DFMA R22, R6, R22, R6 ;  /* 0x000000160616722b */ /* 0x000fe20000000006 */
[----:B------:R-:W-:Y:S02]  /*afa0*/  IMAD.MOV.U32 R6, RZ, RZ, 0x41ad3b5a ;  /* 0x41ad3b5aff067424 */ /* 0x000fe400078e00ff */
[----:B------:R-:W-:-:S05]  /*afb0*/  IMAD.MOV.U32 R7, RZ, RZ, 0x3ed0f5d2 ;  /* 0x3ed0f5d2ff077424 */ /* 0x000fca00078e00ff */
[----:B------:R-:W-:-:S08]  /*afc0*/  DMUL R32, R18, R22 ;  /* 0x0000001612207228 */ /* 0x000fd00000000000 */
[----:B------:R-:W-:-:S08]  /*afd0*/  DFMA R32, R18, R22, R32 ;  /* 0x000000161220722b */ /* 0x000fd00000000020 */
[----:B------:R-:W-:Y:S02]  /*afe0*/  DMUL R20, R32, R32 ;  /* 0x0000002020147228 */ /* 0x000fe40000000000 */
[----:B------:R-:W-:-:S06]  /*aff0*/  DADD R30, R18, -R32 ;  /* 0x00000000121e7229 */ /* 0x000fcc0000000820 */
[----:B------:R-:W-:Y:S01]  /*b000*/  DFMA R6, R20, UR4, R6 ;  /* 0x0000000414067c2b */ /* 0x000fe20008000006 */
[----:B------:R-:W-:Y:S01]  /*b010*/  UMOV UR4, 0x75488a3f ;  /* 0x75488a3f00047882 */ /* 0x000fe20000000000 */
[----:B------:R-:W-:Y:S01]  /*b020*/  UMOV UR5, 0x3ef3b20a ;  /* 0x3ef3b20a00057882 */ /* 0x000fe20000000000 */
[----:B------:R-:W-:-:S05]  /*b030*/  DADD R30, R30, R30 ;  /* 0x000000001e1e7229 */ /* 0x000fca000000001e */
[----:B------:R-:W-:Y:S01]  /*b040*/  DFMA R6, R20, R6, UR4 ;  /* 0x0000000414067e2b */ /* 0x000fe20008000006 */
[----:B------:R-:W-:Y:S01]  /*b050*/  UMOV UR4, 0xe4faecd5 ;  /* 0xe4faecd500047882 */ /* 0x000fe20000000000 */
[----:B------:R-:W-:Y:S01]  /*b060*/  UMOV UR5, 0x3f1745cd ;  /* 0x3f1745cd00057882 */ /* 0x000fe20000000000 */
[-C--:B------:R-:W-:Y:S02]  /*b070*/  DFMA R30, R18, -R32.reuse, R30 ;  /* 0x80000020121e722b */ /* 0x080fe4000000001e */
[----:B------:R-:W-:-:S03]  /*b080*/  DMUL R18, R32, R32 ;  /* 0x0000002020127228 */ /* 0x000fc60000000000 */
[----:B------:R-:W-:Y:S01]  /*b090*/  DFMA R6, R20, R6, UR4 ;  /* 0x0000000414067e2b */ /* 0x000fe20008000006 */
[----:B------:R-:W-:Y:S01]  /*b0a0*/  UMOV UR4, 0x258a578b ;  /* 0x258a578b00047882 */ /* 0x000fe20000000000 */
[----:B------:R-:W-:Y:S01]  /*b0b0*/  UMOV UR5, 0x3f3c71c7 ;  /* 0x3f3c71c700057882 */ /* 0x000fe20000000000 */
[----:B------:R-:W-:-:S05]  /*b0c0*/  DMUL R30, R22, R30 ;  /* 0x0000001e161e7228 */ /* 0x000fca0000000000 */
[----:B------:R-:W-:Y:S01]  /*b0d0*/  DFMA R6, R20, R6, UR4 ;  /* 0x0000000414067e2b */ /* 0x000fe20008000006 */
[----:B------:R-:W-:Y:S01]  /*b0e0*/  UMOV UR4, 0x9242b910 ;  /* 0x9242b91000047882 */ /* 0x000fe20000000000 */
[----:B------:R-:W-:-:S03]  /*b0f0*/  UMOV UR5, 0x3f624924 ;  /* 0x3f62492400057882 */ /* 0x000fc60000000000 */
[----:B------:R-:W-:Y:S01]  /*b100*/  VIADD R23, R31, 0x100000 ;  /* 0x001000001f177836 */ /* 0x000fe20000000000 */
[----:B------:R-:W-:Y:S02]  /*b110*/  MOV R22, R30 ;  /* 0x0000001e00167202 */ /* 0x000fe40000000f00 */
[----:B------:R-:W-:Y:S01]  /*b120*/  DFMA R6, R20, R6, UR4 ;  /* 0x0000000414067e2b */ /* 0x000fe20008000006 */
[----:B------:R-:W-:Y:S01]  /*b130*/  UMOV UR4, 0x99999dfb ;  /* 0x99999dfb00047882 */ /* 0x000fe20000000000 */
[----:B------:R-:W-:-:S06]  /*b140*/  UMOV UR5, 0x3f899999 ;  /* 0x3f89999900057882 */ /* 0x000fcc0000000000 */
[----:B------:R-:W-:Y:S01]  /*b150*/  DFMA R6, R20, R6, UR4 ;  /* 0x0000000414067e2b */ /* 0x000fe20008000006 */
[----:B------:R-:W-:Y:S01]  /*b160*/  UMOV UR4, 0x55555555 ;  /* 0x5555555500047882 */ /* 0x000fe20000000000 */
[----:B------:R-:W-:-:S06]  /*b170*/  UMOV UR5, 0x3fb55555 ;  /* 0x3fb5555500057882 */ /* 0x000fcc0000000000 */
[----:B------:R-:W-:-:S08]  /*b180*/  DFMA R28, R20, R6, UR4 ;  /* 0x00000004141c7e2b */ /* 0x000fd00008000006 */
[----:B------:R-:W-:Y:S01]  /*b190*/  DADD R26, -R28, UR4 ;  /* 0x000000041c1a7e29 */ /* 0x000fe20008000100 */
[----:B------:R-:W-:Y:S01]  /*b1a0*/  UMOV UR4, 0xb9e7b0 ;  /* 0x00b9e7b000047882 */ /* 0x000fe20000000000 */
[----:B------:R-:W-:-:S06]  /*b1b0*/  UMOV UR5, 0x3c46a4cb ;  /* 0x3c46a4cb00057882 */ /* 0x000fcc0000000000 */
[----:B------:R-:W-:Y:S02]  /*b1c0*/  DFMA R26, R20, R6, R26 ;  /* 0x00000006141a722b */ /* 0x000fe4000000001a */
[C---:B------:R-:W-:Y:S02]  /*b1d0*/  DFMA R6, R32.reuse, R32, -R18 ;  /* 0x000000202006722b */ /* 0x040fe40000000812 */
[----:B------:R-:W-:-:S04]  /*b1e0*/  DMUL R20, R32, R18 ;  /* 0x0000001220147228 */ /* 0x000fc80000000000 */
[----:B------:R-:W-:Y:S01]  /*b1f0*/  DADD R26, R26, -UR4 ;  /* 0x800000041a1a7e29 */ /* 0x000fe20008000000 */
[----:B------:R-:W-:Y:S01]  /*b200*/  UMOV UR4, 0x80000000 ;  /* 0x8000000000047882 */ /* 0x000fe20000000000 */
[C---:B------:R-:W-:Y:S01]  /*b210*/  DFMA R22, R32.reuse, R22, R6 ;  /* 0x000000162016722b */ /* 0x040fe20000000006 */
[----:B------:R-:W-:Y:S01]  /*b220*/  UMOV UR5, 0x43300000 ;  /* 0x4330000000057882 */ /* 0x000fe20000000000 */
[----:B------:R-:W-:-:S04]  /*b230*/  DFMA R6, R32, R18, -R20 ;  /* 0x000000122006722b */ /* 0x000fc80000000814 */
[----:B------:R-:W-:-:S04]  /*b240*/  DADD R24, R28, R26 ;  /* 0x000000001c187229 */ /* 0x000fc8000000001a */
[----:B------:R-:W-:-:S04]  /*b250*/  DFMA R6, R30, R18, R6 ;  /* 0x000000121e06722b */ /* 0x000fc80000000006 */
[----:B------:R-:W-:Y:S02]  /*b260*/  DMUL R18, R24, R20 ;  /* 0x0000001418127228 */ /* 0x000fe40000000000 */
[----:B------:R-:W-:Y:S02]  /*b270*/  DADD R28, R28, -R24 ;  /* 0x000000001c1c7229 */ /* 0x000fe40000000818 */
[----:B------:R-:W-:-:S04]  /*b280*/  DFMA R6, R32, R22, R6 ;  /* 0x000000162006722b */ /* 0x000fc80000000006 */
[----:B------:R-:W-:Y:S02]  /*b290*/  DFMA R22, R24, R20, -R18 ;  /* 0x000000141816722b */ /* 0x000fe40000000812 */
[----:B------:R-:W-:-:S06]  /*b2a0*/  DADD R28, R26, R28 ;  /* 0x000000001a1c7229 */ /* 0x000fcc000000001c */
[----:B------:R-:W-:-:S08]  /*b2b0*/  DFMA R6, R24, R6, R22 ;  /* 0x000000061806722b */ /* 0x000fd00000000016 */
[----:B------:R-:W-:-:S08]  /*b2c0*/  DFMA R28, R28, R20, R6 ;  /* 0x000000141c1c722b */ /* 0x000fd00000000006 */
[----:B------:R-:W-:-:S08]  /*b2d0*/  DADD R6, R18, R28 ;  /* 0x0000000012067229 */ /* 0x000fd0000000001c */
[--C-:B------:R-:W-:Y:S02]  /*b2e0*/  DADD R20, R32, R6.reuse ;  /* 0x0000000020147229 */ /* 0x100fe40000000006 */
[----:B------:R-:W-:-:S06]  /*b2f0*/  DADD R18, R18, -R6 ;  /* 0x0000000012127229 */ /* 0x000fcc0000000806 */
[----:B------:R-:W-:Y:S02]  /*b300*/  DADD R32, R32, -R20 ;  /* 0x0000000020207229 */ /* 0x000fe40000000814 */
[----:B------:R-:W-:-:S06]  /*b310*/  DADD R18, R28, R18 ;  /* 0x000000001c127229 */ /* 0x000fcc0000000012 */
[----:B------:R-:W-:Y:S01]  /*b320*/  DADD R32, R6, R32 ;  /* 0x0000000006207229 */ /* 0x000fe20000000020 */
[C---:B------:R-:W-:Y:S02]  /*b330*/  VIADD R6, R5.reuse, 0xfffffc01 ;  /* 0xfffffc0105067836 */ /* 0x040fe40000000000 */
[----:B------:R-:W-:Y:S02]  /*b340*/  @P1 VIADD R6, R5, 0xfffffc02 ;  /* 0xfffffc0205061836 */ /* 0x000fe40000000000 */
[----:B------:R-:W-:-:S03]  /*b350*/  IMAD.MOV.U32 R7, RZ, RZ, 0x43300000 ;  /* 0x43300000ff077424 */ /* 0x000fc600078e00ff */
[----:B------:R-:W-:Y:S01]  /*b360*/  DADD R18, R18, R32 ;  /* 0x0000000012127229 */ /* 0x000fe20000000020 */
[----:B------:R-:W-:-:S07]  /*b370*/  LOP3.LUT R6, R6, 0x80000000, RZ, 0x3c, !PT ;  /* 0x8000000006067812 */ /* 0x000fce00078e3cff */
[----:B------:R-:W-:Y:S02]  /*b380*/  DADD R30, R30, R18 ;  /* 0x000000001e1e7229 */ /* 0x000fe40000000012 */
[----:B------:R-:W-:Y:S01]  /*b390*/  DADD R18, R6, -UR4 ;  /* 0x8000000406127e29 */ /* 0x000fe20008000000 */
[----:B------:R-:W-:Y:S01]  /*b3a0*/  UMOV UR4, 0xfefa39ef ;  /* 0xfefa39ef00047882 */ /* 0x000fe20000000000 */
[----:B------:R-:W-:-:S04]  /*b3b0*/  UMOV UR5, 0x3fe62e42 ;  /* 0x3fe62e4200057882 */ /* 0x000fc80000000000 */
[----:B------:R-:W-:-:S08]  /*b3c0*/  DADD R22, R20, R30 ;  /* 0x0000000014167229 */ /* 0x000fd0000000001e */
[--C-:B------:R-:W-:Y:S02]  /*b3d0*/  DFMA R6, R18, UR4, R22.reuse ;  /* 0x0000000412067c2b */ /* 0x100fe40008000016 */
[----:B------:R-:W-:-:S06]  /*b3e0*/  DADD R24, R20, -R22 ;  /* 0x0000000014187229 */ /* 0x000fcc0000000816 */
[----:B------:R-:W-:Y:S02]  /*b3f0*/  DFMA R20, R18, -UR4, R6 ;  /* 0x8000000412147c2b */ /* 0x000fe40008000006 */
[----:B------:R-:W-:-:S06]  /*b400*/  DADD R24, R30, R24 ;  /* 0x000000001e187229 */ /* 0x000fcc0000000018 */
[----:B------:R-:W-:-:S08]  /*b410*/  DADD R20, -R22, R20 ;  /* 0x0000000016147229 */ /* 0x000fd00000000114 */
[----:B------:R-:W-:-:S08]  /*b420*/  DADD R20, R24, -R20 ;  /* 0x0000000018147229 */ /* 0x000fd00000000814 */
[----:B------:R-:W-:Y:S01]  /*b430*/  DFMA R20, R18, UR10, R20 ;  /* 0x0000000a12147c2b */ /* 0x000fe20008000014 */
[----:B------:R-:W-:Y:S01]  /*b440*/  UMOV UR10, 0x33333333 ;  /* 0x33333333000a7882 */ /* 0x000fe20000000000 */
[----:B------:R-:W-:-:S06]  /*b450*/  UMOV UR11, 0x40033333 ;  /* 0x40033333000b7882 */ /* 0x000fcc0000000000 */
[----:B------:R-:W-:-:S08]  /*b460*/  DADD R18, R6, R20 ;  /* 0x0000000006127229 */ /* 0x000fd00000000014 */
[----:B------:R-:W-:Y:S02]  /*b470*/  DADD R6, R6, -R18 ;  /* 0x0000000006067229 */ /* 0x000fe40000000812 */
[----:B------:R-:W-:-:S06]  /*b480*/  DMUL R22, R18, UR10 ;  /* 0x0000000a12167c28 */ /* 0x000fcc0008000000 */
[----:B------:R-:W-:Y:S02]  /*b490*/  DADD R20, R20, R6 ;  /* 0x0000000014147229 */ /* 0x000fe40000000006 */
[----:B------:R-:W-:Y:S01]  /*b4a0*/  DFMA R18, R18, UR10, -R22 ;  /* 0x0000000a12127c2b */ /* 0x000fe20008000816 */
[----:B------:R-:W-:Y:S01]  /*b4b0*/  MOV R6, 0x652b82fe ;  /* 0x652b82fe00067802 */ /* 0x000fe20000000f00 */
[----:B------:R-:W-:-:S06]  /*b4c0*/  IMAD.MOV.U32 R7, RZ, RZ, 0x3ff71547 ;  /* 0x3ff71547ff077424 */ /* 0x000fcc00078e00ff */
[----:B------:R-:W-:-:S08]  /*b4d0*/  DFMA R20, R20, UR10, R18 ;  /* 0x0000000a14147c2b */ /* 0x000fd00008000012 */
[----:B------:R-:W-:-:S08]  /*b4e0*/  DADD R24, R22, R20 ;  /* 0x0000000016187229 */ /* 0x000fd00000000014 */
[----:B------:R-:W-:Y:S02]  /*b4f0*/  DFMA R6, R24, R6, 6.75539944105574400000e+15 ;  /* 0x433800001806742b */ /* 0x000fe40000000006 */
[----:B------:R-:W-:Y:S01]  /*b500*/  FSETP.GEU.AND P0, PT, |R25|, 4.1917929649353027344, PT ;  /* 0x4086232b1900780b */ /* 0x000fe20003f0e200 */
[----:B------:R-:W-:-:S05]  /*b510*/  DADD R22, R22, -R24 ;  /* 0x0000000016167229 */ /* 0x000fca0000000818 */
[----:B------:R-:W-:-:S03]  /*b520*/  DADD R18, R6, -6.75539944105574400000e+15 ;  /* 0xc338000006127429 */ /* 0x000fc60000000000 */
[----:B------:R-:W-:-:S05]  /*b530*/  DADD R20, R20, R22 ;  /* 0x0000000014147229 */ /* 0x000fca0000000016 */
[----:B------:R-:W-:Y:S01]  /*b540*/  DFMA R26, R18, -UR4, R24 ;  /* 0x80000004121a7c2b */ /* 0x000fe20008000018 */
[----:B------:R-:W-:Y:S01]  /*b550*/  UMOV UR4, 0x3b39803f ;  /* 0x3b39803f00047882 */ /* 0x000fe20000000000 */
[----:B------:R-:W-:-:S06]  /*b560*/  UMOV UR5, 0x3c7abc9e ;  /* 0x3c7abc9e00057882 */ /* 0x000fcc0000000000 */
[----:B------:R-:W-:Y:S01]  /*b570*/  DFMA R26, R18, -UR4, R26 ;  /* 0x80000004121a7c2b */ /* 0x000fe2000800001a */
[----:B------:R-:W-:Y:S01]  /*b580*/  UMOV UR4, 0x69ce2bdf ;  /* 0x69ce2bdf00047882 */ /* 0x000fe20000000000 */
[----:B------:R-:W-:Y:S01]  /*b590*/  IMAD.MOV.U32 R18, RZ, RZ, -0x35dec16 ;  /* 0xfca213eaff127424 */ /* 0x000fe200078e00ff */
[----:B------:R-:W-:Y:S01]  /*b5a0*/  UMOV UR5, 0x3e5ade15 ;  /* 0x3e5ade1500057882 */ /* 0x000fe20000000000 */
[----:B------:R-:W-:-:S06]  /*b5b0*/  IMAD.MOV.U32 R19, RZ, RZ, 0x3e928af3 ;  /* 0x3e928af3ff137424 */ /* 0x000fcc00078e00ff */
[----:B------:R-:W-:Y:S01]  /*b5c0*/  DFMA R18, R26, UR4, R18 ;  /* 0x000000041a127c2b */ /* 0x000fe20008000012 */
[----:B------:R-:W-:Y:S01]  /*b5d0*/  UMOV UR4, 0x62401315 ;  /* 0x6240131500047882 */ /* 0x000fe20000000000 */
[----:B------:R-:W-:-:S06]  /*b5e0*/  UMOV UR5, 0x3ec71dee ;  /* 0x3ec71dee00057882 */ /* 0x000fcc0000000000 */
[----:B------:R-:W-:Y:S01]  /*b5f0*/  DFMA R18, R26, R18, UR4 ;  /* 0x000000041a127e2b */ /* 0x000fe20008000012 */
        /* <DEDUP_REMOVED lines=20> */
[----:B------:R-:W-:-:S08]  /*b740*/  DFMA R18, R26, R18, UR4 ;  /* 0x000000041a127e2b */ /* 0x000fd00008000012 */
[----:B------:R-:W-:-:S08]  /*b750*/  DFMA R18, R26, R18, 1 ;  /* 0x3ff000001a12742b */ /* 0x000fd00000000012 */
[----:B------:R-:W-:-:S10]  /*b760*/  DFMA R18, R26, R18, 1 ;  /* 0x3ff000001a12742b */ /* 0x000fd40000000012 */
[----:B------:R-:W-:Y:S01]  /*b770*/  LEA R23, R6, R19, 0x14 ;  /* 0x0000001306177211 */ /* 0x000fe200078ea0ff */
[----:B------:R-:W-:Y:S01]  /*b780*/  IMAD.MOV.U32 R22, RZ, RZ, R18 ;  /* 0x000000ffff167224 */ /* 0x000fe200078e0012 */
[----:B------:R-:W-:Y:S06]  /*b790*/  @!P0 BRA `(.L_x_210) ;  /* 0x0000000000308947 */ /* 0x000fec0003800000 */
[----:B------:R-:W-:Y:S01]  /*b7a0*/  FSETP.GEU.AND P1, PT, |R25|, 4.2275390625, PT ;  /* 0x408748001900780b */ /* 0x000fe20003f2e200 */
[C---:B------:R-:W-:Y:S02]  /*b7b0*/  DADD R22, R24.reuse, +INF ;  /* 0x7ff0000018167429 */ /* 0x040fe40000000000 */
[----:B------:R-:W-:-:S08]  /*b7c0*/  DSETP.GEU.AND P0, PT, R24, RZ, PT ;  /* 0x000000ff1800722a */ /* 0x000fd00003f0e000 */
[----:B------:R-:W-:Y:S02]  /*b7d0*/  FSEL R22, R22, RZ, P0 ;  /* 0x000000ff16167208 */ /* 0x000fe40000000000 */
[----:B------:R-:W-:Y:S02]  /*b7e0*/  @!P1 LEA.HI R5, R6, R6, RZ, 0x1 ;  /* 0x0000000606059211 */ /* 0x000fe400078f08ff */
[----:B------:R-:W-:Y:S02]  /*b7f0*/  FSEL R23, R23, RZ, P0 ;  /* 0x000000ff17177208 */ /* 0x000fe40000000000 */
[----:B------:R-:W-:-:S05]  /*b800*/  @!P1 SHF.R.S32.HI R5, RZ, 0x1, R5 ;  /* 0x00000001ff059819 */ /* 0x000fca0000011405 */
[----:B------:R-:W-:Y:S02]  /*b810*/  @!P1 IMAD.IADD R6, R6, 0x1, -R5 ;  /* 0x0000000106069824 */ /* 0x000fe400078e0a05 */
[----:B------:R-:W-:-:S03]  /*b820*/  @!P1 IMAD R19, R5, 0x100000, R19 ;  /* 0x0010000005139824 */ /* 0x000fc600078e0213 */
[----:B------:R-:W-:Y:S02]  /*b830*/  @!P1 LEA R7, R6, 0x3ff00000, 0x14 ;  /* 0x3ff0000006079811 */ /* 0x000fe400078ea0ff */
[----:B------:R-:W-:-:S06]  /*b840*/  @!P1 MOV R6, RZ ;  /* 0x000000ff00069202 */ /* 0x000fcc0000000f00 */
[----:B------:R-:W-:-:S11]  /*b850*/  @!P1 DMUL R22, R18, R6 ;  /* 0x0000000612169228 */ /* 0x000fd60000000000 */
.L_x_210:
[----:B------:R-:W-:Y:S01]  /*b860*/  DFMA R20, R20, R22, R22 ;  /* 0x000000161414722b */ /* 0x000fe20000000016 */
[----:B------:R-:W-:Y:S01]  /*b870*/  IMAD.MOV.U32 R18, RZ, RZ, R0 ;  /* 0x000000ffff127224 */ /* 0x000fe200078e0000 */
[----:B------:R-:W-:Y:S01]  /*b880*/  DSETP.NEU.AND P0, PT, |R22|, +INF , PT ;  /* 0x7ff000001600742a */ /* 0x000fe20003f0d200 */
[----:B------:R-:W-:-:S07]  /*b890*/  IMAD.MOV.U32 R19, RZ, RZ, 0x0 ;  /* 0x00000000ff137424 */ /* 0x000fce00078e00ff */
[----:B------:R-:W-:Y:S02]  /*b8a0*/  FSEL R5, R22, R20, !P0 ;  /* 0x0000001416057208 */ /* 0x000fe40004000000 */
[----:B------:R-:W-:Y:S01]  /*b8b0*/  FSEL R6, R23, R21, !P0 ;  /* 0x0000001517067208 */ /* 0x000fe20004000000 */
[----:B------:R-:W-:Y:S06]  /*b8c0*/  RET.REL.NODEC R18 `(_ZN13cuda_renderer19compute_render_costEPfPiS1_S1_S0_fiiS0_PhS2_S0_S2_S1_S1_if) ;  /* 0xffffff4412cc7950 */ /* 0x000fec0003c3ffff */
.L_x_211:
        /* <DEDUP_REMOVED lines=11> */
.L_x_285:


//--------------------- .text._ZN13cuda_renderer19compute_sqrt_renderEPfiii --------------------------
	.section	.text._ZN13cuda_renderer19compute_sqrt_renderEPfiii,"ax",@progbits
	.align	128
        .global         _ZN13cuda_renderer19compute_sqrt_renderEPfiii
        .type           _ZN13cuda_renderer19compute_sqrt_renderEPfiii,@function
        .size           _ZN13cuda_renderer19compute_sqrt_renderEPfiii,(.L_x_286 - _ZN13cuda_renderer19compute_sqrt_renderEPfiii)
        .other          _ZN13cuda_renderer19compute_sqrt_renderEPfiii,@"STO_CUDA_ENTRY STV_DEFAULT"
_ZN13cuda_renderer19compute_sqrt_renderEPfiii:
.text._ZN13cuda_renderer19compute_sqrt_renderEPfiii:
[----:B------:R-:W-:Y:S01]  /*0000*/  LDC R1, c[0x0][0x37c] ;  /* 0x0000df00ff017b82 */ /* 0x000fe20000000800 */
[----:B------:R-:W0:Y:S07]  /*0010*/  S2R R2, SR_TID.Y ;  /* 0x0000000000027919 */ /* 0x000e2e0000002200 */
[----:B------:R-:W1:Y:S01]  /*0020*/  LDC R0, c[0x0][0x360] ;  /* 0x0000d800ff007b82 */ /* 0x000e620000000800 */
[----:B------:R-:W2:Y:S01]  /*0030*/  LDCU UR6, c[0x0][0x390] ;  /* 0x00007200ff0677ac */ /* 0x000ea20008000800 */
[----:B------:R-:W1:Y:S01]  /*0040*/  S2R R3, SR_TID.X ;  /* 0x0000000000037919 */ /* 0x000e620000002100 */
[----:B------:R-:W3:Y:S05]  /*0050*/  LDCU UR7, c[0x0][0x388] ;  /* 0x00007100ff0777ac */ /* 0x000eea0008000800 */
[----:B------:R-:W0:Y:S08]  /*0060*/  S2UR UR5, SR_CTAID.Y ;  /* 0x00000000000579c3 */ /* 0x000e300000002600 */
[----:B------:R-:W0:Y:S08]  /*0070*/  LDC R5, c[0x0][0x364] ;  /* 0x0000d900ff057b82 */ /* 0x000e300000000800 */
[----:B------:R-:W1:Y:S01]  /*0080*/  S2UR UR4, SR_CTAID.X ;  /* 0x00000000000479c3 */ /* 0x000e620000002500 */
[----:B0-----:R-:W-:-:S05]  /*0090*/  IMAD R5, R5, UR5, R2 ;  /* 0x0000000505057c24 */ /* 0x001fca000f8e0202 */
[----:B--2---:R-:W-:Y:S01]  /*00a0*/  ISETP.GE.U32.AND P0, PT, R5, UR6, PT ;  /* 0x0000000605007c0c */ /* 0x004fe2000bf06070 */
[----:B-1----:R-:W-:-:S05]  /*00b0*/  IMAD R0, R0, UR4, R3 ;  /* 0x0000000400007c24 */ /* 0x002fca000f8e0203 */
[----:B---3--:R-:W-:-:S13]  /*00c0*/  ISETP.GE.U32.OR P0, PT, R0, UR7, P0 ;  /* 0x0000000700007c0c */ /* 0x008fda0008706470 */
[----:B------:R-:W-:Y:S05]  /*00d0*/  @P0 EXIT ;  /* 0x000000000000094d */ /* 0x000fea0003800000 */
[----:B------:R-:W0:Y:S01]  /*00e0*/  LDC.64 R2, c[0x0][0x380] ;  /* 0x0000e000ff027b82 */ /* 0x000e220000000a00 */
[----:B------:R-:W1:Y:S01]  /*00f0*/  LDCU UR6, c[0x0][0x38c] ;  /* 0x00007180ff0677ac */ /* 0x000e620008000800 */
[----:B------:R-:W2:Y:S01]  /*0100*/  LDCU.64 UR4, c[0x0][0x358] ;  /* 0x00006b00ff0477ac */ /* 0x000ea20008000a00 */
[----:B-1----:R-:W-:-:S04]  /*0110*/  IMAD R5, R5, UR6, R0 ;  /* 0x0000000605057c24 */ /* 0x002fc8000f8e0200 */
[----:B0-----:R-:W-:-:S05]  /*0120*/  IMAD.WIDE.U32 R2, R5, 0x4, R2 ;  /* 0x0000000405027825 */ /* 0x001fca00078e0002 */
[----:B--2---:R-:W2:Y:S01]  /*0130*/  LDG.E R0, desc[UR4][R2.64] ;  /* 0x0000000402007981 */ /* 0x004ea2000c1e1900 */
[----:B------:R-:W-:Y:S01]  /*0140*/  BSSY.RECONVERGENT B0, `(.L_x_212) ;  /* 0x000000d000007945 */ /* 0x000fe20003800200 */
[----:B--2---:R-:W-:Y:S01]  /*0150*/  IADD3 R4, PT, PT, R0, -0xd000000, RZ ;  /* 0xf300000000047810 */ /* 0x004fe20007ffe0ff */
[----:B------:R0:W1:Y:S03]  /*0160*/  MUFU.RSQ R5, R0 ;  /* 0x0000000000057308 */ /* 0x0000660000001400 */
[----:B------:R-:W-:-:S13]  /*0170*/  ISETP.GT.U32.AND P0, PT, R4, 0x727fffff, PT ;  /* 0x727fffff0400780c */ /* 0x000fda0003f04070 */
[----:B0-----:R-:W-:Y:S05]  /*0180*/  @!P0 BRA `(.L_x_213) ;  /* 0x0000000000108947 */ /* 0x001fea0003800000 */
[----:B------:R-:W-:-:S07]  /*0190*/  MOV R9, 0x1b0 ;  /* 0x000001b000097802 */ /* 0x000fce0000000f00 */
[----:B-1----:R-:W-:Y:S05]  /*01a0*/  CALL.REL.NOINC `($__internal_4_$__cuda_sm20_sqrt_rn_f32_slowpath) ;  /* 0x0000000000247944 */ /* 0x002fea0003c00000 */
[----:B------:R-:W-:Y:S01]  /*01b0*/  MOV R5, R0 ;  /* 0x0000000000057202 */ /* 0x000fe20000000f00 */
[----:B------:R-:W-:Y:S06]  /*01c0*/  BRA `(.L_x_214) ;  /* 0x0000000000107947 */ /* 0x000fec0003800000 */
.L_x_213:
[----:B-1----:R-:W-:Y:S01]  /*01d0*/  FMUL.FTZ R7, R0, R5 ;  /* 0x0000000500077220 */ /* 0x002fe20000410000 */
[----:B------:R-:W-:-:S03]  /*01e0*/  FMUL.FTZ R5, R5, 0.5 ;  /* 0x3f00000005057820 */ /* 0x000fc60000410000 */
[----:B------:R-:W-:-:S04]  /*01f0*/  FFMA R0, -R7, R7, R0 ;  /* 0x0000000707007223 */ /* 0x000fc80000000100 */
[----:B------:R-:W-:-:S07]  /*0200*/  FFMA R5, R0, R5, R7 ;  /* 0x0000000500057223 */ /* 0x000fce0000000007 */
.L_x_214:
[----:B------:R-:W-:Y:S05]  /*0210*/  BSYNC.RECONVERGENT B0 ;  /* 0x0000000000007941 */ /* 0x000fea0003800200 */
.L_x_212:
[----:B------:R-:W-:Y:S01]  /*0220*/  STG.E desc[UR4][R2.64], R5 ;  /* 0x0000000502007986 */ /* 0x000fe2000c101904 */
[----:B------:R-:W-:Y:S05]  /*0230*/  EXIT ;  /* 0x000000000000794d */ /* 0x000fea0003800000 */
        .weak           $__internal_4_$__cuda_sm20_sqrt_rn_f32_slowpath
        .type           $__internal_4_$__cuda_sm20_sqrt_rn_f32_slowpath,@function
        .size           $__internal_4_$__cuda_sm20_sqrt_rn_f32_slowpath,(.L_x_286 - $__internal_4_$__cuda_sm20_sqrt_rn_f32_slowpath)
$__internal_4_$__cuda_sm20_sqrt_rn_f32_slowpath:
[----:B------:R-:W-:-:S13]  /*0240*/  LOP3.LUT P0, RZ, R0, 0x7fffffff, RZ, 0xc0, !PT ;  /* 0x7fffffff00ff7812 */ /* 0x000fda000780c0ff */
[----:B------:R-:W-:Y:S01]  /*0250*/  @!P0 MOV R4, R0 ;  /* 0x0000000000048202 */ /* 0x000fe20000000f00 */
[----:B------:R-:W-:Y:S06]  /*0260*/  @!P0 BRA `(.L_x_215) ;  /* 0x0000000000408947 */ /* 0x000fec0003800000 */
[----:B------:R-:W-:-:S13]  /*0270*/  FSETP.GEU.FTZ.AND P0, PT, R0, RZ, PT ;  /* 0x000000ff0000720b */ /* 0x000fda0003f1e000 */
[----:B------:R-:W-:Y:S01]  /*0280*/  @!P0 MOV R4, 0x7fffffff ;  /* 0x7fffffff00048802 */ /* 0x000fe20000000f00 */
        /* <DEDUP_REMOVED lines=8> */
[----:B------:R-:W-:Y:S01]  /*0310*/  @P0 FMUL.FTZ R8, R4, 0.5 ;  /* 0x3f00000004080820 */ /* 0x000fe20000410000 */
[----:B------:R-:W-:Y:S02]  /*0320*/  @!P0 MOV R4, R0 ;  /* 0x0000000000048202 */ /* 0x000fe40000000f00 */
[----:B------:R-:W-:-:S04]  /*0330*/  @P0 FADD.FTZ R7, -R6, -RZ ;  /* 0x800000ff06070221 */ /* 0x000fc80000010100 */
[----:B------:R-:W-:-:S04]  /*0340*/  @P0 FFMA R7, R6, R7, R5 ;  /* 0x0000000706070223 */ /* 0x000fc80000000005 */
[----:B------:R-:W-:-:S04]  /*0350*/  @P0 FFMA R7, R7, R8, R6 ;  /* 0x0000000807070223 */ /* 0x000fc80000000006 */
[----:B------:R-:W-:-:S07]  /*0360*/  @P0 FMUL.FTZ R4, R7, 2.3283064365386962891e-10 ;  /* 0x2f80000007040820 */ /* 0x000fce0000410000 */
.L_x_215:
[----:B------:R-:W-:Y:S01]  /*0370*/  HFMA2 R5, -RZ, RZ, 0, 0 ;  /* 0x00000000ff057431 */ /* 0x000fe200000001ff */
[----:B------:R-:W-:Y:S02]  /*0380*/  MOV R0, R4 ;  /* 0x0000000400007202 */ /* 0x000fe40000000f00 */
[----:B------:R-:W-:-:S04]  /*0390*/  MOV R4, R9 ;  /* 0x0000000900047202 */ /* 0x000fc80000000f00 */
[----:B------:R-:W-:Y:S05]  /*03a0*/  RET.REL.NODEC R4 `(_ZN13cuda_renderer19compute_sqrt_renderEPfiii) ;  /* 0xfffffffc04147950 */ /* 0x000fea0003c3ffff */
.L_x_216:
        /* <DEDUP_REMOVED lines=13> */
.L_x_286:


//--------------------- .text._ZN13cuda_renderer30modified_insertion_sort_renderEPfiPiiiii --------------------------
	.section	.text._ZN13cuda_renderer30modified_insertion_sort_renderEPfiPiiiii,"ax",@progbits
	.align	128
        .global         _ZN13cuda_renderer30modified_insertion_sort_renderEPfiPiiiii
        .type           _ZN13cuda_renderer30modified_insertion_sort_renderEPfiPiiiii,@function
        .size           _ZN13cuda_renderer30modified_insertion_sort_renderEPfiPiiiii,(.L_x_292 - _ZN13cuda_renderer30modified_insertion_sort_renderEPfiPiiiii)
        .other          _ZN13cuda_renderer30modified_insertion_sort_renderEPfiPiiiii,@"STO_CUDA_ENTRY STV_DEFAULT"
_ZN13cuda_renderer30modified_insertion_sort_renderEPfiPiiiii:
.text._ZN13cuda_renderer30modified_insertion_sort_renderEPfiPiiiii:
[----:B------:R-:W-:Y:S01]  /*0000*/  LDC R1, c[0x0][0x37c] ;  /* 0x0000df00ff017b82 */ /* 0x000fe20000000800 */
[----:B------:R-:W0:Y:S07]  /*0010*/  S2R R0, SR_TID.X ;  /* 0x0000000000007919 */ /* 0x000e2e0000002100 */
[----:B------:R-:W0:Y:S01]  /*0020*/  S2UR UR4, SR_CTAID.X ;  /* 0x00000000000479c3 */ /* 0x000e220000002500 */
[----:B------:R-:W1:Y:S07]  /*0030*/  LDCU UR5, c[0x0][0x39c] ;  /* 0x00007380ff0577ac */ /* 0x000e6e0008000800 */
[----:B------:R-:W0:Y:S02]  /*0040*/  LDC R7, c[0x0][0x360] ;  /* 0x0000d800ff077b82 */ /* 0x000e240000000800 */
[----:B0-----:R-:W-:-:S05]  /*0050*/  IMAD R7, R7, UR4, R0 ;  /* 0x0000000407077c24 */ /* 0x001fca000f8e0200 */
[----:B-1----:R-:W-:-:S13]  /*0060*/  ISETP.GE.U32.AND P0, PT, R7, UR5, PT ;  /* 0x0000000507007c0c */ /* 0x002fda000bf06070 */
[----:B------:R-:W-:Y:S05]  /*0070*/  @P0 EXIT ;  /* 0x000000000000094d */ /* 0x000fea0003800000 */
[----:B------:R-:W0:Y:S01]  /*0080*/  LDC R10, c[0x0][0x3a0] ;  /* 0x0000e800ff0a7b82 */ /* 0x000e220000000800 */
[----:B------:R-:W1:Y:S07]  /*0090*/  LDCU.64 UR6, c[0x0][0x358] ;  /* 0x00006b00ff0677ac */ /* 0x000e6e0008000a00 */
[----:B------:R-:W2:Y:S01]  /*00a0*/  LDC.64 R2, c[0x0][0x390] ;  /* 0x0000e400ff027b82 */ /* 0x000ea20000000a00 */
[----:B0-----:R-:W-:Y:S01]  /*00b0*/  ISETP.GE.AND P0, PT, R10, 0x2, PT ;  /* 0x000000020a00780c */ /* 0x001fe20003f06270 */
[----:B--2---:R-:W-:-:S05]  /*00c0*/  IMAD.WIDE.U32 R2, R7, 0x4, R2 ;  /* 0x0000000407027825 */ /* 0x004fca00078e0002 */
[----:B-1----:R0:W-:Y:S07]  /*00d0*/  STG.E desc[UR6][R2.64], RZ ;  /* 0x000000ff02007986 */ /* 0x0021ee000c101906 */
[----:B------:R-:W-:Y:S05]  /*00e0*/  @!P0 EXIT ;  /* 0x000000000000894d */ /* 0x000fea0003800000 */
[----:B------:R-:W1:Y:S01]  /*00f0*/  LDC.64 R4, c[0x0][0x380] ;  /* 0x0000e000ff047b82 */ /* 0x000e620000000a00 */
[----:B------:R-:W2:Y:S01]  /*0100*/  LDCU UR5, c[0x0][0x3a4] ;  /* 0x00007480ff0577ac */ /* 0x000ea20008000800 */
[----:B------:R-:W3:Y:S01]  /*0110*/  LDCU UR8, c[0x0][0x388] ;  /* 0x00007100ff0877ac */ /* 0x000ee20008000800 */
[----:B--2---:R-:W-:Y:S02]  /*0120*/  UISETP.GE.AND UP0, UPT, UR5, 0x2, UPT ;  /* 0x000000020500788c */ /* 0x004fe4000bf06270 */
[----:B------:R-:W-:Y:S01]  /*0130*/  UIADD3 UR4, UPT, UPT, UR5, -0x1, URZ ;  /* 0xffffffff05047890 */ /* 0x000fe2000fffe0ff */
[----:B---3--:R-:W-:Y:S01]  /*0140*/  MOV R0, UR8 ;  /* 0x0000000800007c02 */ /* 0x008fe20008000f00 */
[----:B-1----:R-:W-:-:S04]  /*0150*/  IMAD.WIDE.U32 R4, R7, 0x4, R4 ;  /* 0x0000000407047825 */ /* 0x002fc800078e0004 */
[----:B------:R-:W-:-:S04]  /*0160*/  IMAD R7, R0, UR4, RZ ;  /* 0x0000000400077c24 */ /* 0x000fc8000f8e02ff */
[----:B------:R-:W-:Y:S01]  /*0170*/  IMAD.WIDE R6, R7, 0x4, R4 ;  /* 0x0000000407067825 */ /* 0x000fe200078e0204 */
[----:B------:R-:W-:Y:S06]  /*0180*/  BRA.U !UP0, `(.L_x_217) ;  /* 0x0000000108b87547 */ /* 0x000fec000b800000 */
[----:B------:R-:W-:-:S07]  /*0190*/  HFMA2 R0, -RZ, RZ, 0, 5.9604644775390625e-08 ;  /* 0x00000001ff007431 */ /* 0x000fce00000001ff */
.L_x_224:
[----:B------:R-:W1:Y:S02]  /*01a0*/  LDCU UR5, c[0x0][0x388] ;  /* 0x00007100ff0577ac */ /* 0x000e640008000800 */
[----:B-1----:R-:W-:Y:S01]  /*01b0*/  IMAD R9, R0, UR5, RZ ;  /* 0x0000000500097c24 */ /* 0x002fe2000f8e02ff */
[----:B------:R-:W1:Y:S03]  /*01c0*/  LDCU UR5, c[0x0][0x3a4] ;  /* 0x00007480ff0577ac */ /* 0x000e660008000800 */
[----:B------:R-:W-:-:S06]  /*01d0*/  IMAD.WIDE R8, R9, 0x4, R4 ;  /* 0x0000000409087825 */ /* 0x000fcc00078e0204 */
[----:B--2---:R2:W5:Y:S01]  /*01e0*/  LDG.E R8, desc[UR6][R8.64] ;  /* 0x0000000608087981 */ /* 0x004562000c1e1900 */
[----:B------:R-:W-:Y:S01]  /*01f0*/  BSSY.RECONVERGENT B0, `(.L_x_218) ;  /* 0x0000022000007945 */ /* 0x000fe20003800200 */
[----:B-1----:R-:W-:-:S13]  /*0200*/  ISETP.GE.AND P0, PT, R0, UR5, PT ;  /* 0x0000000500007c0c */ /* 0x002fda000bf06270 */
[----:B--2---:R-:W-:Y:S05]  /*0210*/  @!P0 BRA `(.L_x_219) ;  /* 0x00000000000c8947 */ /* 0x004fea0003800000 */
[----:B------:R-:W2:Y:S02]  /*0220*/  LDG.E R9, desc[UR6][R6.64] ;  /* 0x0000000606097981 */ /* 0x000ea4000c1e1900 */
[----:B--2--5:R-:W-:-:S13]  /*0230*/  FSETP.GE.AND P0, PT, R8, R9, PT ;  /* 0x000000090800720b */ /* 0x024fda0003f06000 */
[----:B------:R-:W-:Y:S05]  /*0240*/  @P0 BRA `(.L_x_220) ;  /* 0x0000000000700947 */ /* 0x000fea0003800000 */
.L_x_219:
[----:B------:R-:W1:Y:S01]  /*0250*/  LDC R23, c[0x0][0x388] ;  /* 0x0000e200ff177b82 */ /* 0x000e620000000800 */
[----:B------:R-:W-:Y:S01]  /*0260*/  BSSY.RECONVERGENT B1, `(.L_x_221) ;  /* 0x0000013000017945 */ /* 0x000fe20003800200 */
[----:B------:R-:W-:-:S06]  /*0270*/  VIMNMX R9, PT, PT, R0, UR4, PT ;  /* 0x0000000400097c48 */ /* 0x000fcc000bfe0100 */
[----:B------:R-:W2:Y:S02]  /*0280*/  LDC R19, c[0x0][0x398] ;  /* 0x0000e600ff137b82 */ /* 0x000ea40000000800 */
.L_x_223:
[----:B------:R-:W-:-:S05]  /*0290*/  IADD3 R16, PT, PT, R9, -0x1, RZ ;  /* 0xffffffff09107810 */ /* 0x000fca0007ffe0ff */
[----:B-1-3--:R-:W-:-:S04]  /*02a0*/  IMAD R11, R16, R23, RZ ;  /* 0x00000017100b7224 */ /* 0x00afc800078e02ff */
[----:B------:R-:W-:-:S05]  /*02b0*/  IMAD.WIDE R10, R11, 0x4, R4 ;  /* 0x000000040b0a7825 */ /* 0x000fca00078e0204 */
[----:B------:R-:W3:Y:S02]  /*02c0*/  LDG.E R21, desc[UR6][R10.64] ;  /* 0x000000060a157981 */ /* 0x000ee4000c1e1900 */
[----:B---3-5:R-:W-:-:S13]  /*02d0*/  FSETP.GT.AND P0, PT, R21, R8, PT ;  /* 0x000000081500720b */ /* 0x028fda0003f04000 */
[----:B------:R-:W-:Y:S05]  /*02e0*/  @!P0 BRA `(.L_x_222) ;  /* 0x0000000000288947 */ /* 0x000fea0003800000 */
[----:B--2---:R-:W-:Y:S02]  /*02f0*/  IMAD R13, R16, R19, RZ ;  /* 0x00000013100d7224 */ /* 0x004fe400078e02ff */
[----:B------:R-:W-:-:S04]  /*0300*/  IMAD.WIDE R10, R23, 0x4, R10 ;  /* 0x00000004170a7825 */ /* 0x000fc800078e020a */
[----:B------:R-:W-:Y:S01]  /*0310*/  IMAD.WIDE R12, R13, 0x4, R2 ;  /* 0x000000040d0c7825 */ /* 0x000fe200078e0202 */
[----:B------:R3:W-:Y:S04]  /*0320*/  STG.E desc[UR6][R10.64], R21 ;  /* 0x000000150a007986 */ /* 0x0007e8000c101906 */
[----:B------:R-:W2:Y:S01]  /*0330*/  LDG.E R17, desc[UR6][R12.64] ;  /* 0x000000060c117981 */ /* 0x000ea2000c1e1900 */
[----:B------:R-:W-:Y:S01]  /*0340*/  IMAD.WIDE R14, R19, 0x4, R12 ;  /* 0x00000004130e7825 */ /* 0x000fe200078e020c */
[----:B------:R-:W-:Y:S02]  /*0350*/  ISETP.GT.AND P0, PT, R9, 0x1, PT ;  /* 0x000000010900780c */ /* 0x000fe40003f04270 */
[----:B------:R-:W-:Y:S02]  /*0360*/  MOV R9, R16 ;  /* 0x0000001000097202 */ /* 0x000fe40000000f00 */
[----:B--2---:R3:W-:Y:S09]  /*0370*/  STG.E desc[UR6][R14.64], R17 ;  /* 0x000000110e007986 */ /* 0x0047f2000c101906 */
[----:B------:R-:W-:Y:S05]  /*0380*/  @P0 BRA `(.L_x_223) ;  /* 0xfffffffc00c00947 */ /* 0x000fea000383ffff */
.L_x_222:
[----:B------:R-:W-:Y:S05]  /*0390*/  BSYNC.RECONVERGENT B1 ;  /* 0x0000000000017941 */ /* 0x000fea0003800200 */
.L_x_221:
[----:B------:R-:W1:Y:S01]  /*03a0*/  LDCU UR5, c[0x0][0x398] ;  /* 0x00007300ff0577ac */ /* 0x000e620008000800 */
[----:B---3--:R-:W-:-:S04]  /*03b0*/  IMAD R11, R9, R23, RZ ;  /* 0x00000017090b7224 */ /* 0x008fc800078e02ff */
[----:B------:R-:W-:-:S05]  /*03c0*/  IMAD.WIDE R10, R11, 0x4, R4 ;  /* 0x000000040b0a7825 */ /* 0x000fca00078e0204 */
[----:B------:R3:W-:Y:S01]  /*03d0*/  STG.E desc[UR6][R10.64], R8 ;  /* 0x000000080a007986 */ /* 0x0007e2000c101906 */
[----:B-1----:R-:W-:-:S04]  /*03e0*/  IMAD R13, R9, UR5, RZ ;  /* 0x00000005090d7c24 */ /* 0x002fc8000f8e02ff */
[----:B------:R-:W-:-:S05]  /*03f0*/  IMAD.WIDE R12, R13, 0x4, R2 ;  /* 0x000000040d0c7825 */ /* 0x000fca00078e0202 */
[----:B------:R3:W-:Y:S02]  /*0400*/  STG.E desc[UR6][R12.64], R0 ;  /* 0x000000000c007986 */ /* 0x0007e4000c101906 */
.L_x_220:
[----:B------:R-:W-:Y:S05]  /*0410*/  BSYNC.RECONVERGENT B0 ;  /* 0x0000000000007941 */ /* 0x000fea0003800200 */
.L_x_218:
[----:B------:R-:W1:Y:S01]  /*0420*/  LDCU UR5, c[0x0][0x3a0] ;  /* 0x00007400ff0577ac */ /* 0x000e620008000800 */
[----:B---3--:R-:W-:-:S04]  /*0430*/  IADD3 R0, PT, PT, R0, 0x1, RZ ;  /* 0x0000000100007810 */ /* 0x008fc80007ffe0ff */
[----:B-1----:R-:W-:-:S13]  /*0440*/  ISETP.NE.AND P0, PT, R0, UR5, PT ;  /* 0x0000000500007c0c */ /* 0x002fda000bf05270 */
[----:B------:R-:W-:Y:S05]  /*0450*/  @!P0 EXIT ;  /* 0x000000000000894d */ /* 0x000fea0003800000 */
[----:B------:R-:W-:Y:S05]  /*0460*/  BRA `(.L_x_224) ;  /* 0xfffffffc004c7947 */ /* 0x000fea000383ffff */
.L_x_217:
[C---:B------:R-:W-:Y:S01]  /*0470*/  IADD3 R8, PT, PT, R10.reuse, -0x2, RZ ;  /* 0xfffffffe0a087810 */ /* 0x040fe20007ffe0ff */
[----:B------:R-:W-:Y:S01]  /*0480*/  HFMA2 R13, -RZ, RZ, 0, 5.9604644775390625e-08 ;  /* 0x00000001ff0d7431 */ /* 0x000fe200000001ff */
[----:B------:R-:W-:Y:S02]  /*0490*/  IADD3 R10, PT, PT, R10, -0x1, RZ ;  /* 0xffffffff0a0a7810 */ /* 0x000fe40007ffe0ff */
[----:B------:R-:W-:Y:S02]  /*04a0*/  ISETP.GE.U32.AND P0, PT, R8, 0x3, PT ;  /* 0x000000030800780c */ /* 0x000fe40003f06070 */
[----:B------:R-:W-:-:S11]  /*04b0*/  LOP3.LUT R8, R10, 0x3, RZ, 0xc0, !PT ;  /* 0x000000030a087812 */ /* 0x000fd600078ec0ff */
[----:B------:R-:W-:Y:S05]  /*04c0*/  @!P0 BRA `(.L_x_225) ;  /* 0x0000000400048947 */ /* 0x000fea0003800000 */
[----:B------:R-:W1:Y:S01]  /*04d0*/  LDC R9, c[0x0][0x388] ;  /* 0x0000e200ff097b82 */ /* 0x000e620000000800 */
[----:B------:R-:W-:Y:S01]  /*04e0*/  LOP3.LUT R12, R10, 0xfffffffc, RZ, 0xc0, !PT ;  /* 0xfffffffc0a0c7812 */ /* 0x000fe200078ec0ff */
[----:B------:R-:W2:Y:S01]  /*04f0*/  LDCU UR5, c[0x0][0x398] ;  /* 0x00007300ff0577ac */ /* 0x000ea20008000800 */
[----:B------:R-:W-:Y:S02]  /*0500*/  MOV R10, 0x2 ;  /* 0x00000002000a7802 */ /* 0x000fe40000000f00 */
[----:B------:R-:W-:-:S03]  /*0510*/  IADD3 R12, PT, PT, -R12, RZ, RZ ;  /* 0x000000ff0c0c7210 */ /* 0x000fc60007ffe1ff */
[----:B------:R-:W3:Y:S04]  /*0520*/  LDC R0, c[0x0][0x388] ;  /* 0x0000e200ff007b82 */ /* 0x000ee80000000800 */
.L_x_228:
[----:B-1----:R-:W-:Y:S01]  /*0530*/  IMAD.WIDE R20, R9, 0x4, R4 ;  /* 0x0000000409147825 */ /* 0x002fe200078e0204 */
[----:B------:R-:W4:Y:S04]  /*0540*/  LDG.E R11, desc[UR6][R6.64] ;  /* 0x00000006060b7981 */ /* 0x000f28000c1e1900 */
[----:B------:R-:W4:Y:S02]  /*0550*/  LDG.E R24, desc[UR6][R20.64] ;  /* 0x0000000614187981 */ /* 0x000f24000c1e1900 */
[----:B----4-:R-:W-:-:S13]  /*0560*/  FSETP.GE.AND P0, PT, R24, R11, PT ;  /* 0x0000000b1800720b */ /* 0x010fda0003f06000 */
[----:B------:R-:W1:Y:S01]  /*0570*/  @!P0 LDC R14, c[0x0][0x398] ;  /* 0x0000e600ff0e8b82 */ /* 0x000e620000000800 */
[----:B------:R-:W-:-:S04]  /*0580*/  @!P0 IADD3 R13, PT, PT, R10, -0x1, RZ ;  /* 0xffffffff0a0d8810 */ /* 0x000fc80007ffe0ff */
[----:B------:R-:W-:-:S05]  /*0590*/  @!P0 VIMNMX R15, PT, PT, R13, UR4, PT ;  /* 0x000000040d0f8c48 */ /* 0x000fca000bfe0100 */
[----:B---3--:R-:W-:-:S04]  /*05a0*/  @!P0 IMAD R17, R15, R0, RZ ;  /* 0x000000000f118224 */ /* 0x008fc800078e02ff */
[----:B------:R-:W-:-:S05]  /*05b0*/  @!P0 IMAD.WIDE R16, R17, 0x4, R4 ;  /* 0x0000000411108825 */ /* 0x000fca00078e0204 */
[----:B------:R3:W-:Y:S01]  /*05c0*/  @!P0 STG.E desc[UR6][R16.64], R24 ;  /* 0x0000001810008986 */ /* 0x0007e2000c101906 */
[----:B-1----:R-:W-:Y:S02]  /*05d0*/  @!P0 IMAD R19, R15, R14, RZ ;  /* 0x0000000e0f138224 */ /* 0x002fe400078e02ff */
[----:B------:R-:W-:-:S04]  /*05e0*/  IMAD.WIDE R14, R0, 0x4, R20 ;  /* 0x00000004000e7825 */ /* 0x000fc800078e0214 */
[----:B------:R-:W-:-:S05]  /*05f0*/  @!P0 IMAD.WIDE R18, R19, 0x4, R2 ;  /* 0x0000000413128825 */ /* 0x000fca00078e0202 */
[----:B------:R-:W-:Y:S04]  /*0600*/  @!P0 STG.E desc[UR6][R18.64], R13 ;  /* 0x0000000d12008986 */ /* 0x000fe8000c101906 */
[----:B------:R-:W4:Y:S04]  /*0610*/  @!P0 LDG.E R11, desc[UR6][R6.64] ;  /* 0x00000006060b8981 */ /* 0x000f28000c1e1900 */
[----:B------:R-:W4:Y:S01]  /*0620*/  LDG.E R26, desc[UR6][R14.64] ;  /* 0x000000060e1a7981 */ /* 0x000f22000c1e1900 */
[----:B---3--:R-:W-:Y:S01]  /*0630*/  IMAD.WIDE R16, R0, 0x4, R14 ;  /* 0x0000000400107825 */ /* 0x008fe200078e020e */
[----:B----4-:R-:W-:-:S13]  /*0640*/  FSETP.GE.AND P0, PT, R26, R11, PT ;  /* 0x0000000b1a00720b */ /* 0x010fda0003f06000 */
[----:B------:R-:W1:Y:S01]  /*0650*/  @!P0 LDC R20, c[0x0][0x398] ;  /* 0x0000e600ff148b82 */ /* 0x000e620000000800 */
[----:B------:R-:W-:-:S05]  /*0660*/  @!P0 VIMNMX R21, PT, PT, R10, UR4, PT ;  /* 0x000000040a158c48 */ /* 0x000fca000bfe0100 */
[C---:B------:R-:W-:Y:S02]  /*0670*/  @!P0 IMAD R23, R21.reuse, R0, RZ ;  /* 0x0000000015178224 */ /* 0x040fe400078e02ff */
[----:B-1----:R-:W-:Y:S02]  /*0680*/  @!P0 IMAD R25, R21, R20, RZ ;  /* 0x0000001415198224 */ /* 0x002fe400078e02ff */
[----:B------:R-:W-:-:S04]  /*0690*/  @!P0 IMAD.WIDE R20, R23, 0x4, R4 ;  /* 0x0000000417148825 */ /* 0x000fc800078e0204 */
[----:B------:R-:W-:Y:S01]  /*06a0*/  @!P0 IMAD.WIDE R22, R25, 0x4, R2 ;  /* 0x0000000419168825 */ /* 0x000fe200078e0202 */
[----:B------:R1:W-:Y:S04]  /*06b0*/  @!P0 STG.E desc[UR6][R20.64], R26 ;  /* 0x0000001a14008986 */ /* 0x0003e8000c101906 */
[----:B------:R3:W-:Y:S04]  /*06c0*/  @!P0 STG.E desc[UR6][R22.64], R10 ;  /* 0x0000000a16008986 */ /* 0x0007e8000c101906 */
[----:B------:R-:W4:Y:S04]  /*06d0*/  @!P0 LDG.E R11, desc[UR6][R6.64] ;  /* 0x00000006060b8981 */ /* 0x000f28000c1e1900 */
[----:B------:R-:W4:Y:S01]  /*06e0*/  LDG.E R24, desc[UR6][R16.64] ;  /* 0x0000000610187981 */ /* 0x000f22000c1e1900 */
[----:B-1----:R-:W-:Y:S01]  /*06f0*/  IMAD.WIDE R20, R0, 0x4, R16 ;  /* 0x0000000400147825 */ /* 0x002fe200078e0210 */
[----:B----4-:R-:W-:-:S13]  /*0700*/  FSETP.GE.AND P0, PT, R24, R11, PT ;  /* 0x0000000b1800720b */ /* 0x010fda0003f06000 */
[----:B------:R-:W1:Y:S01]  /*0710*/  @!P0 LDC R14, c[0x0][0x398] ;  /* 0x0000e600ff0e8b82 */ /* 0x000e620000000800 */
[----:B------:R-:W-:-:S04]  /*0720*/  @!P0 IADD3 R13, PT, PT, R10, 0x1, RZ ;  /* 0x000000010a0d8810 */ /* 0x000fc80007ffe0ff */
[----:B------:R-:W-:-:S05]  /*0730*/  @!P0 VIMNMX R15, PT, PT, R13, UR4, PT ;  /* 0x000000040d0f8c48 */ /* 0x000fca000bfe0100 */
[C---:B------:R-:W-:Y:S02]  /*0740*/  @!P0 IMAD R19, R15.reuse, R0, RZ ;  /* 0x000000000f138224 */ /* 0x040fe400078e02ff */
[----:B-1----:R-:W-:Y:S02]  /*0750*/  @!P0 IMAD R25, R15, R14, RZ ;  /* 0x0000000e0f198224 */ /* 0x002fe400078e02ff */
[----:B------:R-:W-:-:S04]  /*0760*/  @!P0 IMAD.WIDE R14, R19, 0x4, R4 ;  /* 0x00000004130e8825 */ /* 0x000fc800078e0204 */
[----:B------:R-:W-:Y:S01]  /*0770*/  @!P0 IMAD.WIDE R18, R25, 0x4, R2 ;  /* 0x0000000419128825 */ /* 0x000fe200078e0202 */
[----:B------:R3:W-:Y:S04]  /*0780*/  @!P0 STG.E desc[UR6][R14.64], R24 ;  /* 0x000000180e008986 */ /* 0x0007e8000c101906 */
[----:B------:R3:W-:Y:S04]  /*0790*/  @!P0 STG.E desc[UR6][R18.64], R13 ;  /* 0x0000000d12008986 */ /* 0x0007e8000c101906 */
[----:B------:R-:W4:Y:S04]  /*07a0*/  LDG.E R20, desc[UR6][R20.64] ;  /* 0x0000000614147981 */ /* 0x000f28000c1e1900 */
[----:B------:R-:W4:Y:S01]  /*07b0*/  @!P0 LDG.E R11, desc[UR6][R6.64] ;  /* 0x00000006060b8981 */ /* 0x000f22000c1e1900 */
[----:B------:R-:W-:Y:S01]  /*07c0*/  IADD3 R12, PT, PT, R12, 0x4, RZ ;  /* 0x000000040c0c7810 */ /* 0x000fe20007ffe0ff */
[----:B------:R-:W-:Y:S03]  /*07d0*/  BSSY.RECONVERGENT B0, `(.L_x_226) ;  /* 0x000000c000007945 */ /* 0x000fe60003800200 */
[----:B------:R-:W-:-:S02]  /*07e0*/  ISETP.NE.AND P1, PT, R12, RZ, PT ;  /* 0x000000ff0c00720c */ /* 0x000fc40003f25270 */
[----:B----4-:R-:W-:-:S13]  /*07f0*/  FSETP.GE.AND P0, PT, R20, R11, PT ;  /* 0x0000000b1400720b */ /* 0x010fda0003f06000 */
[----:B---3--:R-:W-:Y:S05]  /*0800*/  @P0 BRA `(.L_x_227) ;  /* 0x0000000000200947 */ /* 0x008fea0003800000 */
[----:B------:R-:W-:-:S04]  /*0810*/  IADD3 R11, PT, PT, R10, 0x2, RZ ;  /* 0x000000020a0b7810 */ /* 0x000fc80007ffe0ff */
[----:B------:R-:W-:-:S05]  /*0820*/  VIMNMX R13, PT, PT, R11, UR4, PT ;  /* 0x000000040b0d7c48 */ /* 0x000fca000bfe0100 */
[C---:B------:R-:W-:Y:S02]  /*0830*/  IMAD R15, R13.reuse, R0, RZ ;  /* 0x000000000d0f7224 */ /* 0x040fe400078e02ff */
[----:B--2---:R-:W-:Y:S02]  /*0840*/  IMAD R17, R13, UR5, RZ ;  /* 0x000000050d117c24 */ /* 0x004fe4000f8e02ff */
[----:B------:R-:W-:-:S04]  /*0850*/  IMAD.WIDE R14, R15, 0x4, R4 ;  /* 0x000000040f0e7825 */ /* 0x000fc800078e0204 */
[----:B------:R-:W-:Y:S01]  /*0860*/  IMAD.WIDE R16, R17, 0x4, R2 ;  /* 0x0000000411107825 */ /* 0x000fe200078e0202 */
[----:B------:R1:W-:Y:S04]  /*0870*/  STG.E desc[UR6][R14.64], R20 ;  /* 0x000000140e007986 */ /* 0x0003e8000c101906 */
[----:B------:R1:W-:Y:S02]  /*0880*/  STG.E desc[UR6][R16.64], R11 ;  /* 0x0000000b10007986 */ /* 0x0003e4000c101906 */
.L_x_227:
[----:B--2---:R-:W-:Y:S05]  /*0890*/  BSYNC.RECONVERGENT B0 ;  /* 0x0000000000007941 */ /* 0x004fea0003800200 */
.L_x_226:
[----:B------:R-:W-:Y:S02]  /*08a0*/  LEA R9, R0, R9, 0x2 ;  /* 0x0000000900097211 */ /* 0x000fe400078e10ff */
[----:B------:R-:W-:Y:S01]  /*08b0*/  IADD3 R10, PT, PT, R10, 0x4, RZ ;  /* 0x000000040a0a7810 */ /* 0x000fe20007ffe0ff */
[----:B------:R-:W-:Y:S06]  /*08c0*/  @P1 BRA `(.L_x_228) ;  /* 0xfffffffc00181947 */ /* 0x000fec000383ffff */
[----:B------:R-:W-:-:S07]  /*08d0*/  IADD3 R13, PT, PT, R10, -0x1, RZ ;  /* 0xffffffff0a0d7810 */ /* 0x000fce0007ffe0ff */
.L_x_225:
[----:B------:R-:W-:-:S13]  /*08e0*/  ISETP.NE.AND P0, PT, R8, RZ, PT ;  /* 0x000000ff0800720c */ /* 0x000fda0003f05270 */
[----:B------:R-:W-:Y:S05]  /*08f0*/  @!P0 EXIT ;  /* 0x000000000000894d */ /* 0x000fea0003800000 */
[----:B------:R-:W2:Y:S01]  /*0900*/  LDC R12, c[0x0][0x388] ;  /* 0x0000e200ff0c7b82 */ /* 0x000ea20000000800 */
[----:B-1----:R-:W-:Y:S01]  /*0910*/  IMAD R15, R13, R0, RZ ;  /* 0x000000000d0f7224 */ /* 0x002fe200078e02ff */
[----:B------:R-:W-:Y:S01]  /*0920*/  IADD3 R0, PT, PT, -R8, RZ, RZ ;  /* 0x000000ff08007210 */ /* 0x000fe20007ffe1ff */
[----:B------:R-:W1:Y:S01]  /*0930*/  LDCU UR5, c[0x0][0x388] ;  /* 0x00007100ff0577ac */ /* 0x000e620008000800 */
[----:B------:R-:W3:Y:S05]  /*0940*/  LDCU UR8, c[0x0][0x398] ;  /* 0x00007300ff0877ac */ /* 0x000eea0008000800 */
.L_x_231:
[----:B------:R-:W-:Y:S01]  /*0950*/  IMAD.WIDE R8, R15, 0x4, R4 ;  /* 0x000000040f087825 */ /* 0x000fe200078e0204 */
[----:B------:R-:W4:Y:S04]  /*0960*/  LDG.E R10, desc[UR6][R6.64] ;  /* 0x00000006060a7981 */ /* 0x000f28000c1e1900 */
[----:B------:R-:W4:Y:S01]  /*0970*/  LDG.E R17, desc[UR6][R8.64] ;  /* 0x0000000608117981 */ /* 0x000f22000c1e1900 */
[----:B------:R-:W-:Y:S01]  /*0980*/  IADD3 R0, PT, PT, R0, 0x1, RZ ;  /* 0x0000000100007810 */ /* 0x000fe20007ffe0ff */
[----:B------:R-:W-:Y:S03]  /*0990*/  BSSY.RECONVERGENT B0, `(.L_x_229) ;  /* 0x000000b000007945 */ /* 0x000fe60003800200 */
[----:B------:R-:W-:-:S02]  /*09a0*/  ISETP.NE.AND P1, PT, R0, RZ, PT ;  /* 0x000000ff0000720c */ /* 0x000fc40003f25270 */
[----:B----4-:R-:W-:-:S13]  /*09b0*/  FSETP.GE.AND P0, PT, R17, R10, PT ;  /* 0x0000000a1100720b */ /* 0x010fda0003f06000 */
[----:B------:R-:W-:Y:S05]  /*09c0*/  @P0 BRA `(.L_x_230) ;  /* 0x00000000001c0947 */ /* 0x000fea0003800000 */
[----:B------:R-:W-:-:S05]  /*09d0*/  VIMNMX R8, PT, PT, R13, UR4, PT ;  /* 0x000000040d087c48 */ /* 0x000fca000bfe0100 */
[C---:B-1----:R-:W-:Y:S02]  /*09e0*/  IMAD R9, R8.reuse, UR5, RZ ;  /* 0x0000000508097c24 */ /* 0x042fe4000f8e02ff */
[----:B---3--:R-:W-:Y:S02]  /*09f0*/  IMAD R11, R8, UR8, RZ ;  /* 0x00000008080b7c24 */ /* 0x008fe4000f8e02ff */
[----:B------:R-:W-:-:S04]  /*0a00*/  IMAD.WIDE R8, R9, 0x4, R4 ;  /* 0x0000000409087825 */ /* 0x000fc800078e0204 */
[----:B------:R-:W-:Y:S01]  /*0a10*/  IMAD.WIDE R10, R11, 0x4, R2 ;  /* 0x000000040b0a7825 */ /* 0x000fe200078e0202 */
[----:B------:R4:W-:Y:S04]  /*0a20*/  STG.E desc[UR6][R8.64], R17 ;  /* 0x0000001108007986 */ /* 0x0009e8000c101906 */
[----:B------:R4:W-:Y:S02]  /*0a30*/  STG.E desc[UR6][R10.64], R13 ;  /* 0x0000000d0a007986 */ /* 0x0009e4000c101906 */
.L_x_230:
[----:B-1-3--:R-:W-:Y:S05]  /*0a40*/  BSYNC.RECONVERGENT B0 ;  /* 0x0000000000007941 */ /* 0x00afea0003800200 */
.L_x_229:
[----:B--2---:R-:W-:Y:S02]  /*0a50*/  IADD3 R15, PT, PT, R15, R12, RZ ;  /* 0x0000000c0f0f7210 */ /* 0x004fe40007ffe0ff */
[----:B----4-:R-:W-:Y:S01]  /*0a60*/  IADD3 R13, PT, PT, R13, 0x1, RZ ;  /* 0x000000010d0d7810 */ /* 0x010fe20007ffe0ff */
[----:B------:R-:W-:Y:S06]  /*0a70*/  @P1 BRA `(.L_x_231) ;  /* 0xfffffffc00b41947 */ /* 0x000fec000383ffff */
[----:B------:R-:W-:Y:S05]  /*0a80*/  EXIT ;  /* 0x000000000000794d */ /* 0x000fea0003800000 */
.L_x_232:
        /* <DEDUP_REMOVED lines=15> */
.L_x_292:


//--------------------- .text._ZN13cuda_renderer14depth_to_cloudEPiPhS1_S1_PfS1_iS0_iifffffiS0_S1_S0_ --------------------------
	.section	.text._ZN13cuda_renderer14depth_to_cloudEPiPhS1_S1_PfS1_iS0_iifffffiS0_S1_S0_,"ax",@progbits
	.align	128
        .global         _ZN13cuda_renderer14depth_to_cloudEPiPhS1_S1_PfS1_iS0_iifffffiS0_S1_S0_
        .type           _ZN13cuda_renderer14depth_to_cloudEPiPhS1_S1_PfS1_iS0_iifffffiS0_S1_S0_,@function
        .size           _ZN13cuda_renderer14depth_to_cloudEPiPhS1_S1_PfS1_iS0_iifffffiS0_S1_S0_,(.L_x_287 - _ZN13cuda_renderer14depth_to_cloudEPiPhS1_S1_PfS1_iS0_iifffffiS0_S1_S0_)
        .other          _ZN13cuda_renderer14depth_to_cloudEPiPhS1_S1_PfS1_iS0_iifffffiS0_S1_S0_,@"STO_CUDA_ENTRY STV_DEFAULT"
_ZN13cuda_renderer14depth_to_cloudEPiPhS1_S1_PfS1_iS0_iifffffiS0_S1_S0_:
.text._ZN13cuda_renderer14depth_to_cloudEPiPhS1_S1_PfS1_iS0_iifffffiS0_S1_S0_:
[----:B------:R-:W-:Y:S08]  /*0000*/  LDC R1, c[0x0][0x37c] ;  /* 0x0000df00ff017b82 */ /* 0x000ff00000000800 */
[----:B------:R-:W0:Y:S01]  /*0010*/  LDC R6, c[0x0][0x3dc] ;  /* 0x0000f700ff067b82 */ /* 0x000e220000000800 */
[----:B------:R-:W1:Y:S01]  /*0020*/  S2R R8, SR_TID.X ;  /* 0x0000000000087919 */ /* 0x000e620000002100 */
[----:B------:R-:W2:Y:S06]  /*0030*/  LDCU UR6, c[0x0][0x3c4] ;  /* 0x00007880ff0677ac */ /* 0x000eac0008000800 */
[----:B------:R-:W3:Y:S08]  /*0040*/  LDC R3, c[0x0][0x3c0] ;  /* 0x0000f000ff037b82 */ /* 0x000ef00000000800 */
[----:B------:R-:W1:Y:S01]  /*0050*/  S2UR UR4, SR_CTAID.X ;  /* 0x00000000000479c3 */ /* 0x000e620000002500 */
[----:B0-----:R-:W-:-:S04]  /*0060*/  IABS R7, R6 ;  /* 0x0000000600077213 */ /* 0x001fc80000000000 */
[----:B------:R-:W0:Y:S08]  /*0070*/  I2F.RP R0, R7 ;  /* 0x0000000700007306 */ /* 0x000e300000209400 */
[----:B0-----:R-:W0:Y:S02]  /*0080*/  MUFU.RCP R0, R0 ;  /* 0x0000000000007308 */ /* 0x001e240000001000 */
[----:B0-----:R-:W-:-:S06]  /*0090*/  VIADD R4, R0, 0xffffffe ;  /* 0x0ffffffe00047836 */ /* 0x001fcc0000000000 */
[----:B------:R0:W4:Y:S02]  /*00a0*/  F2I.FTZ.U32.TRUNC.NTZ R5, R4 ;  /* 0x0000000400057305 */ /* 0x000124000021f000 */
[----:B0-----:R-:W-:Y:S02]  /*00b0*/  IMAD.MOV.U32 R4, RZ, RZ, RZ ;  /* 0x000000ffff047224 */ /* 0x001fe400078e00ff */
[----:B----4-:R-:W-:-:S04]  /*00c0*/  IMAD.MOV R2, RZ, RZ, -R5 ;  /* 0x000000ffff027224 */ /* 0x010fc800078e0a05 */
[----:B------:R-:W-:Y:S01]  /*00d0*/  IMAD R9, R2, R7, RZ ;  /* 0x0000000702097224 */ /* 0x000fe200078e02ff */
[----:B---3--:R-:W-:-:S03]  /*00e0*/  IABS R2, R3 ;  /* 0x0000000300027213 */ /* 0x008fc60000000000 */
[----:B------:R-:W-:-:S06]  /*00f0*/  IMAD.HI.U32 R5, R5, R9, R4 ;  /* 0x0000000905057227 */ /* 0x000fcc00078e0004 */
[----:B------:R-:W-:-:S04]  /*0100*/  IMAD.HI.U32 R5, R5, R2, RZ ;  /* 0x0000000205057227 */ /* 0x000fc800078e00ff */
[----:B------:R-:W-:-:S04]  /*0110*/  IMAD.MOV R0, RZ, RZ, -R5 ;  /* 0x000000ffff007224 */ /* 0x000fc800078e0a05 */
[----:B------:R-:W-:-:S05]  /*0120*/  IMAD R0, R7, R0, R2 ;  /* 0x0000000007007224 */ /* 0x000fca00078e0202 */
[----:B------:R-:W-:-:S13]  /*0130*/  ISETP.GT.U32.AND P2, PT, R7, R0, PT ;  /* 0x000000000700720c */ /* 0x000fda0003f44070 */
[-C--:B------:R-:W-:Y:S01]  /*0140*/  @!P2 IADD3 R0, PT, PT, R0, -R7.reuse, RZ ;  /* 0x800000070000a210 */ /* 0x080fe20007ffe0ff */
[----:B------:R-:W-:Y:S01]  /*0150*/  @!P2 VIADD R5, R5, 0x1 ;  /* 0x000000010505a836 */ /* 0x000fe20000000000 */
[----:B------:R-:W-:Y:S02]  /*0160*/  ISETP.NE.AND P2, PT, R6, RZ, PT ;  /* 0x000000ff0600720c */ /* 0x000fe40003f45270 */
[----:B------:R-:W-:Y:S02]  /*0170*/  ISETP.GE.U32.AND P0, PT, R0, R7, PT ;  /* 0x000000070000720c */ /* 0x000fe40003f06070 */
[----:B------:R-:W-:Y:S01]  /*0180*/  LOP3.LUT R0, R3, R6, RZ, 0x3c, !PT ;  /* 0x0000000603007212 */ /* 0x000fe200078e3cff */
[----:B------:R-:W1:Y:S03]  /*0190*/  LDC R7, c[0x0][0x360] ;  /* 0x0000d800ff077b82 */ /* 0x000e660000000800 */
[----:B------:R-:W-:-:S07]  /*01a0*/  ISETP.GE.AND P1, PT, R0, RZ, PT ;  /* 0x000000ff0000720c */ /* 0x000fce0003f26270 */
[----:B------:R-:W-:-:S04]  /*01b0*/  @P0 VIADD R5, R5, 0x1 ;  /* 0x0000000105050836 */ /* 0x000fc80000000000 */
[----:B------:R-:W-:-:S05]  /*01c0*/  IMAD.MOV.U32 R9, RZ, RZ, R5 ;  /* 0x000000ffff097224 */ /* 0x000fca00078e0005 */
[----:B------:R-:W-:Y:S02]  /*01d0*/  @!P1 IADD3 R9, PT, PT, -R9, RZ, RZ ;  /* 0x000000ff09099210 */ /* 0x000fe40007ffe1ff */
[----:B------:R-:W-:-:S04]  /*01e0*/  @!P2 LOP3.LUT R9, RZ, R6, RZ, 0x33, !PT ;  /* 0x00000006ff09a212 */ /* 0x000fc800078e33ff */
[----:B------:R-:W0:Y:S01]  /*01f0*/  I2F.U32.RP R2, R9 ;  /* 0x0000000900027306 */ /* 0x000e220000209000 */
[----:B------:R-:W-:-:S07]  /*0200*/  ISETP.NE.U32.AND P2, PT, R9, RZ, PT ;  /* 0x000000ff0900720c */ /* 0x000fce0003f45070 */
[----:B0-----:R-:W0:Y:S02]  /*0210*/  MUFU.RCP R2, R2 ;  /* 0x0000000200027308 */ /* 0x001e240000001000 */
[----:B0-----:R-:W-:-:S06]  /*0220*/  VIADD R4, R2, 0xffffffe ;  /* 0x0ffffffe02047836 */ /* 0x001fcc0000000000 */
[----:B------:R0:W3:Y:S02]  /*0230*/  F2I.FTZ.U32.TRUNC.NTZ R5, R4 ;  /* 0x0000000400057305 */ /* 0x0000e4000021f000 */
[----:B0-----:R-:W-:Y:S02]  /*0240*/  IMAD.MOV.U32 R4, RZ, RZ, RZ ;  /* 0x000000ffff047224 */ /* 0x001fe400078e00ff */
[----:B---3--:R-:W-:-:S04]  /*0250*/  IMAD R0, R9, R5, RZ ;  /* 0x0000000509007224 */ /* 0x008fc800078e02ff */
[----:B------:R-:W-:Y:S02]  /*0260*/  IMAD.MOV R11, RZ, RZ, -R0 ;  /* 0x000000ffff0b7224 */ /* 0x000fe400078e0a00 */
[----:B-1----:R-:W-:Y:S01]  /*0270*/  IMAD R0, R7, UR4, R8 ;  /* 0x0000000407007c24 */ /* 0x002fe2000f8e0208 */
[----:B------:R-:W0:Y:S01]  /*0280*/  S2UR UR4, SR_CTAID.Y ;  /* 0x00000000000479c3 */ /* 0x000e220000002600 */
[----:B------:R-:W-:Y:S02]  /*0290*/  IMAD.HI.U32 R5, R5, R11, R4 ;  /* 0x0000000b05057227 */ /* 0x000fe400078e0004 */
[----:B------:R-:W0:Y:S04]  /*02a0*/  S2R R4, SR_TID.Y ;  /* 0x0000000000047919 */ /* 0x000e280000002200 */
[----:B------:R-:W-:Y:S01]  /*02b0*/  IMAD.HI.U32 R5, R5, R0, RZ ;  /* 0x0000000005057227 */ /* 0x000fe200078e00ff */
[----:B------:R-:W0:Y:S04]  /*02c0*/  LDC R7, c[0x0][0x364] ;  /* 0x0000d900ff077b82 */ /* 0x000e280000000800 */
[----:B------:R-:W-:-:S05]  /*02d0*/  IADD3 R2, PT, PT, -R5, RZ, RZ ;  /* 0x000000ff05027210 */ /* 0x000fca0007ffe1ff */
[----:B------:R-:W-:-:S05]  /*02e0*/  IMAD R2, R9, R2, R0 ;  /* 0x0000000209027224 */ /* 0x000fca00078e0200 */
[----:B------:R-:W-:-:S13]  /*02f0*/  ISETP.GE.U32.AND P0, PT, R2, R9, PT ;  /* 0x000000090200720c */ /* 0x000fda0003f06070 */
[----:B------:R-:W-:Y:S02]  /*0300*/  @P0 IMAD.IADD R2, R2, 0x1, -R9 ;  /* 0x0000000102020824 */ /* 0x000fe400078e0a09 */
[----:B------:R-:W-:Y:S02]  /*0310*/  @P0 VIADD R5, R5, 0x1 ;  /* 0x0000000105050836 */ /* 0x000fe40000000000 */
[----:B0-----:R-:W-:Y:S01]  /*0320*/  IMAD R7, R7, UR4, R4 ;  /* 0x0000000407077c24 */ /* 0x001fe2000f8e0204 */
[----:B------:R-:W-:-:S03]  /*0330*/  ISETP.GE.U32.AND P1, PT, R2, R9, PT ;  /* 0x000000090200720c */ /* 0x000fc60003f26070 */
[----:B------:R-:W-:-:S05]  /*0340*/  IMAD R7, R7, R6, RZ ;  /* 0x0000000607077224 */ /* 0x000fca00078e02ff */
[----:B--2---:R-:W-:-:S05]  /*0350*/  ISETP.GE.AND P0, PT, R7, UR6, PT ;  /* 0x0000000607007c0c */ /* 0x004fca000bf06270 */
[----:B------:R-:W-:Y:S01]  /*0360*/  @P1 VIADD R5, R5, 0x1 ;  /* 0x0000000105051836 */ /* 0x000fe20000000000 */
[----:B------:R-:W-:-:S04]  /*0370*/  @!P2 LOP3.LUT R5, RZ, R9, RZ, 0x33, !PT ;  /* 0x00000009ff05a212 */ /* 0x000fc800078e33ff */
[----:B------:R-:W-:-:S05]  /*0380*/  IADD3 R2, PT, PT, -R5, RZ, RZ ;  /* 0x000000ff05027210 */ /* 0x000fca0007ffe1ff */
[----:B------:R-:W-:-:S04]  /*0390*/  IMAD R9, R9, R2, R0 ;  /* 0x0000000209097224 */ /* 0x000fc800078e0200 */
[----:B------:R-:W-:-:S05]  /*03a0*/  IMAD R6, R9, R6, RZ ;  /* 0x0000000609067224 */ /* 0x000fca00078e02ff */
[----:B------:R-:W-:-:S13]  /*03b0*/  ISETP.GE.OR P0, PT, R6, R3, P0 ;  /* 0x000000030600720c */ /* 0x000fda0000706670 */
[----:B------:R-:W-:Y:S05]  /*03c0*/  @P0 EXIT ;  /* 0x000000000000094d */ /* 0x000fea0003800000 */
[----:B------:R-:W-:Y:S01]  /*03d0*/  I2FP.F32.U32 R4, R5 ;  /* 0x0000000500047245 */ /* 0x000fe20000201000 */
[----:B------:R-:W0:Y:S01]  /*03e0*/  LDC.64 R8, c[0x0][0x380] ;  /* 0x0000e000ff087b82 */ /* 0x000e220000000a00 */
[----:B------:R-:W1:Y:S04]  /*03f0*/  LDCU.64 UR4, c[0x0][0x358] ;  /* 0x00006b00ff0477ac */ /* 0x000e680008000a00 */
[----:B------:R-:W2:Y:S02]  /*0400*/  F2I.TRUNC.NTZ R4, R4 ;  /* 0x0000000400047305 */ /* 0x000ea4000020f100 */
[----:B--2---:R-:W-:-:S04]  /*0410*/  IMAD R2, R4, UR6, R7 ;  /* 0x0000000604027c24 */ /* 0x004fc8000f8e0207 */
[----:B------:R-:W-:-:S04]  /*0420*/  IMAD R2, R2, R3, R6 ;  /* 0x0000000302027224 */ /* 0x000fc800078e0206 */
[----:B0-----:R-:W-:-:S05]  /*0430*/  IMAD.WIDE.U32 R8, R2, 0x4, R8 ;  /* 0x0000000402087825 */ /* 0x001fca00078e0008 */
[----:B-1----:R-:W2:Y:S02]  /*0440*/  LDG.E R0, desc[UR4][R8.64] ;  /* 0x0000000408007981 */ /* 0x002ea4000c1e1900 */
[----:B--2---:R-:W-:-:S13]  /*0450*/  ISETP.GE.AND P0, PT, R0, 0x1, PT ;  /* 0x000000010000780c */ /* 0x004fda0003f06270 */
[----:B------:R-:W-:Y:S05]  /*0460*/  @!P0 EXIT ;  /* 0x000000000000894d */ /* 0x000fea0003800000 */
[----:B------:R-:W0:Y:S01]  /*0470*/  LDC R9, c[0x0][0x3d8] ;  /* 0x0000f600ff097b82 */ /* 0x000e220000000800 */
[----:B------:R-:W-:Y:S01]  /*0480*/  I2FP.F32.U32 R0, R0 ;  /* 0x0000000000007245 */ /* 0x000fe20000201000 */
[----:B------:R-:W-:Y:S01]  /*0490*/  BSSY.RECONVERGENT B0, `(.L_x_233) ;  /* 0x000000e000007945 */ /* 0x000fe20003800200 */
[----:B0-----:R-:W0:Y:S08]  /*04a0*/  MUFU.RCP R3, R9 ;  /* 0x0000000900037308 */ /* 0x001e300000001000 */
[----:B------:R-:W1:Y:S01]  /*04b0*/  FCHK P0, R0, R9 ;  /* 0x0000000900007302 */ /* 0x000e620000000000 */
[----:B0-----:R-:W-:-:S04]  /*04c0*/  FFMA R8, R3, -R9, 1 ;  /* 0x3f80000003087423 */ /* 0x001fc80000000809 */
[----:B------:R-:W-:-:S04]  /*04d0*/  FFMA R3, R3, R8, R3 ;  /* 0x0000000803037223 */ /* 0x000fc80000000003 */
[----:B------:R-:W-:-:S04]  /*04e0*/  FFMA R5, R0, R3, RZ ;  /* 0x0000000300057223 */ /* 0x000fc800000000ff */
[----:B------:R-:W-:-:S04]  /*04f0*/  FFMA R8, R5, -R9, R0 ;  /* 0x8000000905087223 */ /* 0x000fc80000000000 */
[----:B------:R-:W-:Y:S01]  /*0500*/  FFMA R5, R3, R8, R5 ;  /* 0x0000000803057223 */ /* 0x000fe20000000005 */
[----:B-1----:R-:W-:Y:S06]  /*0510*/  @!P0 BRA `(.L_x_234) ;  /* 0x0000000000148947 */ /* 0x002fec0003800000 */
[----:B------:R-:W0:Y:S01]  /*0520*/  LDCU UR6, c[0x0][0x3d8] ;  /* 0x00007b00ff0677ac */ /* 0x000e220008000800 */
[----:B------:R-:W-:Y:S01]  /*0530*/  MOV R8, 0x560 ;  /* 0x0000056000087802 */ /* 0x000fe20000000f00 */
[----:B0-----:R-:W-:-:S07]  /*0540*/  IMAD.U32 R3, RZ, RZ, UR6 ;  /* 0x00000006ff037e24 */ /* 0x001fce000f8e00ff */
[----:B------:R-:W-:Y:S05]  /*0550*/  CALL.REL.NOINC `($__internal_5_$__cuda_sm3x_div_rn_noftz_f32_slowpath) ;  /* 0x0000000400647944 */ /* 0x000fea0003c00000 */
[----:B------:R-:W-:-:S07]  /*0560*/  IMAD.MOV.U32 R5, RZ, RZ, R0 ;  /* 0x000000ffff057224 */ /* 0x000fce00078e0000 */
.L_x_234:
[----:B------:R-:W-:Y:S05]  /*0570*/  BSYNC.RECONVERGENT B0 ;  /* 0x0000000000007941 */ /* 0x000fea0003800200 */
.L_x_233:
[----:B------:R-:W0:Y:S01]  /*0580*/  LDC R9, c[0x0][0x3d0] ;  /* 0x0000f400ff097b82 */ /* 0x000e220000000800 */
[----:B------:R-:W1:Y:S01]  /*0590*/  LDCU UR6, c[0x0][0x3c8] ;  /* 0x00007900ff0677ac */ /* 0x000e620008000800 */
[----:B------:R-:W-:Y:S01]  /*05a0*/  I2FP.F32.S32 R0, R6 ;  /* 0x0000000600007245 */ /* 0x000fe20000201400 */
[----:B------:R-:W-:Y:S04]  /*05b0*/  BSSY.RECONVERGENT B0, `(.L_x_235) ;  /* 0x000000f000007945 */ /* 0x000fe80003800200 */
[----:B-1----:R-:W-:Y:S01]  /*05c0*/  FADD R0, R0, -UR6 ;  /* 0x8000000600007e21 */ /* 0x002fe20008000000 */
        /* <DEDUP_REMOVED lines=12> */
[----:B------:R-:W-:-:S07]  /*0690*/  MOV R6, R0 ;  /* 0x0000000000067202 */ /* 0x000fce0000000f00 */
.L_x_236:
[----:B------:R-:W-:Y:S05]  /*06a0*/  BSYNC.RECONVERGENT B0 ;  /* 0x0000000000007941 */ /* 0x000fea0003800200 */
.L_x_235:
[----:B------:R-:W0:Y:S01]  /*06b0*/  LDC R9, c[0x0][0x3d4] ;  /* 0x0000f500ff097b82 */ /* 0x000e220000000800 */
[----:B------:R-:W1:Y:S01]  /*06c0*/  LDCU UR6, c[0x0][0x3cc] ;  /* 0x00007980ff0677ac */ /* 0x000e620008000800 */
[----:B------:R-:W-:Y:S01]  /*06d0*/  I2FP.F32.S32 R0, R7 ;  /* 0x0000000700007245 */ /* 0x000fe20000201400 */
[----:B------:R-:W-:Y:S01]  /*06e0*/  BSSY.RECONVERGENT B0, `(.L_x_237) ;  /* 0x0000010000007945 */ /* 0x000fe20003800200 */
[----:B------:R-:W-:-:S03]  /*06f0*/  FMUL R6, R6, R5 ;  /* 0x0000000506067220 */ /* 0x000fc60000400000 */
        /* <DEDUP_REMOVED lines=14> */
.L_x_238:
[----:B------:R-:W-:Y:S05]  /*07e0*/  BSYNC.RECONVERGENT B0 ;  /* 0x0000000000007941 */ /* 0x000fea0003800200 */
.L_x_237:
[----:B------:R-:W0:Y:S01]  /*07f0*/  LDC.64 R8, c[0x0][0x3b8] ;  /* 0x0000ee00ff087b82 */ /* 0x000e220000000a00 */
[----:B------:R-:W1:Y:S07]  /*0800*/  LDCU.64 UR6, c[0x0][0x388] ;  /* 0x00007100ff0677ac */ /* 0x000e6e0008000a00 */
[----:B------:R-:W2:Y:S08]  /*0810*/  LDC.64 R10, c[0x0][0x3a0] ;  /* 0x0000e800ff0a7b82 */ /* 0x000eb00000000a00 */
[----:B------:R-:W3:Y:S01]  /*0820*/  LDC R3, c[0x0][0x3b0] ;  /* 0x0000ec00ff037b82 */ /* 0x000ee20000000800 */
[----:B------:R-:W-:Y:S01]  /*0830*/  FMUL R7, R14, R5 ;  /* 0x000000050e077220 */ /* 0x000fe20000400000 */
[----:B------:R-:W4:Y:S01]  /*0840*/  LDCU.128 UR8, c[0x0][0x390] ;  /* 0x00007200ff0877ac */ /* 0x000f220008000c00 */
[----:B0-----:R-:W-:-:S05]  /*0850*/  IMAD.WIDE.U32 R8, R2, 0x4, R8 ;  /* 0x0000000402087825 */ /* 0x001fca00078e0008 */
[----:B------:R-:W2:Y:S01]  /*0860*/  LDG.E R0, desc[UR4][R8.64] ;  /* 0x0000000408007981 */ /* 0x000ea2000c1e1900 */
[----:B-1----:R-:W-:-:S05]  /*0870*/  IADD3 R16, P0, PT, R2, UR6, RZ ;  /* 0x0000000602107c10 */ /* 0x002fca000ff1e0ff */
[----:B------:R-:W-:Y:S01]  /*0880*/  IMAD.X R17, RZ, RZ, UR7, P0 ;  /* 0x00000007ff117e24 */ /* 0x000fe200080e06ff */
[----:B------:R-:W0:Y:S01]  /*0890*/  LDCU.64 UR6, c[0x0][0x3a8] ;  /* 0x00007500ff0677ac */ /* 0x000e220008000a00 */
[----:B--2---:R-:W-:-:S05]  /*08a0*/  IMAD.WIDE R10, R0, 0x4, R10 ;  /* 0x00000004000a7825 */ /* 0x004fca00078e020a */
[----:B------:R-:W-:Y:S01]  /*08b0*/  STG.E desc[UR4][R10.64], R6 ;  /* 0x000000060a007986 */ /* 0x000fe2000c101904 */
[----:B---3--:R-:W-:-:S05]  /*08c0*/  IMAD.WIDE R12, R3, 0x4, R10 ;  /* 0x00000004030c7825 */ /* 0x008fca00078e020a */
[----:B------:R1:W-:Y:S01]  /*08d0*/  STG.E desc[UR4][R12.64], R7 ;  /* 0x000000070c007986 */ /* 0x0003e2000c101904 */
[----:B------:R-:W-:-:S05]  /*08e0*/  IMAD.WIDE R14, R3, 0x4, R12 ;  /* 0x00000004030e7825 */ /* 0x000fca00078e020c */
[----:B------:R2:W-:Y:S04]  /*08f0*/  STG.E desc[UR4][R14.64], R5 ;  /* 0x000000050e007986 */ /* 0x0005e8000c101904 */
[----:B------:R-:W3:Y:S01]  /*0900*/  LDG.E.U8 R17, desc[UR4][R16.64] ;  /* 0x0000000410117981 */ /* 0x000ee2000c1e1100 */
[----:B----4-:R-:W-:Y:S01]  /*0910*/  IADD3 R18, P1, PT, R2, UR8, RZ ;  /* 0x0000000802127c10 */ /* 0x010fe2000ff3e0ff */
[----:B-1----:R-:W1:Y:S01]  /*0920*/  LDC.64 R6, c[0x0][0x3e0] ;  /* 0x0000f800ff067b82 */ /* 0x002e620000000a00 */
[C---:B0-----:R-:W-:Y:S02]  /*0930*/  IADD3 R8, P0, PT, R0.reuse, UR6, RZ ;  /* 0x0000000600087c10 */ /* 0x041fe4000ff1e0ff */
[----:B------:R-:W-:Y:S02]  /*0940*/  IADD3.X R19, PT, PT, RZ, UR9, RZ, P1, !PT ;  /* 0x00000009ff137c10 */ /* 0x000fe40008ffe4ff */
[----:B------:R-:W-:Y:S01]  /*0950*/  LEA.HI.X.SX32 R9, R0, UR7, 0x1, P0 ;  /* 0x0000000700097c11 */ /* 0x000fe200080f0eff */
[----:B------:R-:W0:Y:S01]  /*0960*/  LDCU.64 UR6, c[0x0][0x3e8] ;  /* 0x00007d00ff0677ac */ /* 0x000e220008000a00 */
[----:B------:R-:W-:-:S03]  /*0970*/  IADD3 R12, P1, PT, R2, UR10, RZ ;  /* 0x0000000a020c7c10 */ /* 0x000fc6000ff3e0ff */
[----:B---3--:R3:W-:Y:S04]  /*0980*/  STG.E.U8 desc[UR4][R8.64], R17 ;  /* 0x0000001108007986 */ /* 0x0087e8000c101104 */
[----:B------:R-:W4:Y:S01]  /*0990*/  LDG.E.U8 R19, desc[UR4][R18.64] ;  /* 0x0000000412137981 */ /* 0x000f22000c1e1100 */
[----:B--2---:R-:W-:Y:S01]  /*09a0*/  SHF.R.S32.HI R5, RZ, 0x1f, R3 ;  /* 0x0000001fff057819 */ /* 0x004fe20000011403 */
[----:B------:R-:W-:Y:S01]  /*09b0*/  IMAD.X R13, RZ, RZ, UR11, P1 ;  /* 0x0000000bff0d7e24 */ /* 0x000fe200088e06ff */
[----:B------:R-:W-:-:S05]  /*09c0*/  IADD3 R10, P0, PT, R8, R3, RZ ;  /* 0x00000003080a7210 */ /* 0x000fca0007f1e0ff */
[----:B------:R-:W-:Y:S01]  /*09d0*/  IMAD.X R11, R5, 0x1, R9, P0 ;  /* 0x00000001050b7824 */ /* 0x000fe200000e0609 */
[----:B0-----:R-:W-:-:S04]  /*09e0*/  ISETP.NE.U32.AND P0, PT, RZ, UR6, PT ;  /* 0x00000006ff007c0c */ /* 0x001fc8000bf05070 */
[----:B----4-:R0:W-:Y:S04]  /*09f0*/  STG.E.U8 desc[UR4][R10.64], R19 ;  /* 0x000000130a007986 */ /* 0x0101e8000c101104 */
[----:B------:R-:W2:Y:S01]  /*0a00*/  LDG.E.U8 R13, desc[UR4][R12.64] ;  /* 0x000000040c0d7981 */ /* 0x000ea2000c1e1100 */
[----:B------:R-:W-:Y:S01]  /*0a10*/  ISETP.NE.AND.EX P0, PT, RZ, UR7, PT, P0 ;  /* 0x00000007ff007c0c */ /* 0x000fe2000bf05300 */
[----:B-1----:R-:W-:Y:S01]  /*0a20*/  IMAD.WIDE R6, R0, 0x4, R6 ;  /* 0x0000000400067825 */ /* 0x002fe200078e0206 */
[----:B---3--:R-:W-:-:S05]  /*0a30*/  IADD3 R8, P1, PT, R10, R3, RZ ;  /* 0x000000030a087210 */ /* 0x008fca0007f3e0ff */
[----:B------:R-:W-:-:S05]  /*0a40*/  IMAD.X R9, R5, 0x1, R11, P1 ;  /* 0x0000000105097824 */ /* 0x000fca00008e060b */
[----:B--2---:R0:W-:Y:S04]  /*0a50*/  STG.E.U8 desc[UR4][R8.64], R13 ;  /* 0x0000000d08007986 */ /* 0x0041e8000c101104 */
[----:B------:R0:W-:Y:S01]  /*0a60*/  STG.E desc[UR4][R6.64], R4 ;  /* 0x0000000406007986 */ /* 0x0001e2000c101904 */
[----:B------:R-:W-:Y:S05]  /*0a70*/  @!P0 EXIT ;  /* 0x000000000000894d */ /* 0x000fea0003800000 */
[----:B0-----:R-:W-:Y:S02]  /*0a80*/  IADD3 R4, P0, PT, R2, UR6, RZ ;  /* 0x0000000602047c10 */ /* 0x001fe4000ff1e0ff */
[----:B------:R-:W0:Y:S02]  /*0a90*/  LDC.64 R2, c[0x0][0x3f0] ;  /* 0x0000fc00ff027b82 */ /* 0x000e240000000a00 */
[----:B------:R-:W-:-:S06]  /*0aa0*/  IADD3.X R5, PT, PT, RZ, UR7, RZ, P0, !PT ;  /* 0x00000007ff057c10 */ /* 0x000fcc00087fe4ff */
[----:B------:R-:W2:Y:S01]  /*0ab0*/  LDG.E.U8 R5, desc[UR4][R4.64] ;  /* 0x0000000404057981 */ /* 0x000ea2000c1e1100 */
[----:B0-----:R-:W-:-:S05]  /*0ac0*/  IMAD.WIDE R2, R0, 0x4, R2 ;  /* 0x0000000400027825 */ /* 0x001fca00078e0202 */
[----:B--2---:R-:W-:Y:S01]  /*0ad0*/  STG.E desc[UR4][R2.64], R5 ;  /* 0x0000000502007986 */ /* 0x004fe2000c101904 */
[----:B------:R-:W-:Y:S05]  /*0ae0*/  EXIT ;  /* 0x000000000000794d */ /* 0x000fea0003800000 */
        .weak           $__internal_5_$__cuda_sm3x_div_rn_noftz_f32_slowpath
        .type           $__internal_5_$__cuda_sm3x_div_rn_noftz_f32_slowpath,@function
        .size           $__internal_5_$__cuda_sm3x_div_rn_noftz_f32_slowpath,(.L_x_287 - $__internal_5_$__cuda_sm3x_div_rn_noftz_f32_slowpath)
$__internal_5_$__cuda_sm3x_div_rn_noftz_f32_slowpath:
[----:B------:R-:W-:Y:S01]  /*0af0*/  SHF.R.U32.HI R10, RZ, 0x17, R3 ;  /* 0x00000017ff0a7819 */ /* 0x000fe20000011603 */
[----:B------:R-:W-:Y:S01]  /*0b00*/  BSSY.RECONVERGENT B1, `(.L_x_239) ;  /* 0x0000062000017945 */ /* 0x000fe20003800200 */
[----:B------:R-:W-:Y:S02]  /*0b10*/  SHF.R.U32.HI R9, RZ, 0x17, R0 ;  /* 0x00000017ff097819 */ /* 0x000fe40000011600 */
[----:B------:R-:W-:Y:S02]  /*0b20*/  LOP3.LUT R10, R10, 0xff, RZ, 0xc0, !PT ;  /* 0x000000ff0a0a7812 */ /* 0x000fe400078ec0ff */
[----:B------:R-:W-:-:S03]  /*0b30*/  LOP3.LUT R14, R9, 0xff, RZ, 0xc0, !PT ;  /* 0x000000ff090e7812 */ /* 0x000fc600078ec0ff */
[----:B------:R-:W-:Y:S02]  /*0b40*/  VIADD R12, R10, 0xffffffff ;  /* 0xffffffff0a0c7836 */ /* 0x000fe40000000000 */
[----:B------:R-:W-:-:S03]  /*0b50*/  VIADD R11, R14, 0xffffffff ;  /* 0xffffffff0e0b7836 */ /* 0x000fc60000000000 */
        /* <DEDUP_REMOVED lines=27> */
.L_x_240:
[----:B------:R-:W-:Y:S01]  /*0d10*/  LEA R12, R10, 0xc0800000, 0x17 ;  /* 0xc08000000a0c7811 */ /* 0x000fe200078eb8ff */
[----:B------:R-:W-:Y:S04]  /*0d20*/  BSSY.RECONVERGENT B2, `(.L_x_245) ;  /* 0x0000036000027945 */ /* 0x000fe80003800200 */
[----:B------:R-:W-:Y:S01]  /*0d30*/  IMAD.IADD R12, R3, 0x1, -R12 ;  /* 0x00000001030c7824 */ /* 0x000fe200078e0a0c */
[----:B------:R-:W-:-:S03]  /*0d40*/  IADD3 R3, PT, PT, R14, -0x7f, RZ ;  /* 0xffffff810e037810 */ /* 0x000fc60007ffe0ff */
[----:B------:R-:W0:Y:S01]  /*0d50*/  MUFU.RCP R11, R12 ;  /* 0x0000000c000b7308 */ /* 0x000e220000001000 */
[----:B------:R-:W-:Y:S01]  /*0d60*/  FADD.FTZ R13, -R12, -RZ ;  /* 0x800000ff0c0d7221 */ /* 0x000fe20000010100 */
[C---:B------:R-:W-:Y:S01]  /*0d70*/  IMAD R0, R3.reuse, -0x800000, R0 ;  /* 0xff80000003007824 */ /* 0x040fe200078e0200 */
[----:B------:R-:W-:-:S05]  /*0d80*/  IADD3 R10, PT, PT, R3, 0x7f, -R10 ;  /* 0x0000007f030a7810 */ /* 0x000fca0007ffe80a */
[----:B------:R-:W-:Y:S02]  /*0d90*/  IMAD.IADD R10, R10, 0x1, R9 ;  /* 0x000000010a0a7824 */ /* 0x000fe400078e0209 */
[----:B0-----:R-:W-:-:S04]  /*0da0*/  FFMA R14, R11, R13, 1 ;  /* 0x3f8000000b0e7423 */ /* 0x001fc8000000000d */
[----:B------:R-:W-:-:S04]  /*0db0*/  FFMA R16, R11, R14, R11 ;  /* 0x0000000e0b107223 */ /* 0x000fc8000000000b */
[----:B------:R-:W-:-:S04]  /*0dc0*/  FFMA R11, R0, R16, RZ ;  /* 0x00000010000b7223 */ /* 0x000fc800000000ff */
[----:B------:R-:W-:-:S04]  /*0dd0*/  FFMA R14, R13, R11, R0 ;  /* 0x0000000b0d0e7223 */ /* 0x000fc80000000000 */
[----:B------:R-:W-:-:S04]  /*0de0*/  FFMA R11, R16, R14, R11 ;  /* 0x0000000e100b7223 */ /* 0x000fc8000000000b */
[----:B------:R-:W-:-:S04]  /*0df0*/  FFMA R14, R13, R11, R0 ;  /* 0x0000000b0d0e7223 */ /* 0x000fc80000000000 */
        /* <DEDUP_REMOVED lines=14> */
[CCC-:B------:R-:W-:Y:S01]  /*0ee0*/  FFMA.RZ R3, R16.reuse, R14.reuse, R11.reuse ;  /* 0x0000000e10037223 */ /* 0x1c0fe2000000c00b */
[C---:B------:R-:W-:Y:S01]  /*0ef0*/  IADD3 R12, PT, PT, R13.reuse, 0x20, RZ ;  /* 0x000000200d0c7810 */ /* 0x040fe20007ffe0ff */
[CCC-:B------:R-:W-:Y:S01]  /*0f00*/  FFMA.RM R10, R16.reuse, R14.reuse, R11.reuse ;  /* 0x0000000e100a7223 */ /* 0x1c0fe2000000400b */
[----:B------:R-:W-:Y:S02]  /*0f10*/  ISETP.NE.AND P2, PT, R13, RZ, PT ;  /* 0x000000ff0d00720c */ /* 0x000fe40003f45270 */
[----:B------:R-:W-:Y:S01]  /*0f20*/  LOP3.LUT R9, R3, 0x7fffff, RZ, 0xc0, !PT ;  /* 0x007fffff03097812 */ /* 0x000fe200078ec0ff */
[----:B------:R-:W-:Y:S01]  /*0f30*/  FFMA.RP R3, R16, R14, R11 ;  /* 0x0000000e10037223 */ /* 0x000fe2000000800b */
[----:B------:R-:W-:Y:S01]  /*0f40*/  IMAD.MOV R11, RZ, RZ, -R13 ;  /* 0x000000ffff0b7224 */ /* 0x000fe200078e0a0d */
[----:B------:R-:W-:Y:S02]  /*0f50*/  ISETP.NE.AND P1, PT, R13, RZ, PT ;  /* 0x000000ff0d00720c */ /* 0x000fe40003f25270 */
        /* <DEDUP_REMOVED lines=14> */
.L_x_247:
[----:B------:R-:W-:-:S04]  /*1040*/  LOP3.LUT R0, R0, 0x80000000, RZ, 0xc0, !PT ;  /* 0x8000000000007812 */ /* 0x000fc800078ec0ff */
[----:B------:R-:W-:Y:S01]  /*1050*/  LOP3.LUT R0, R0, 0x7f800000, RZ, 0xfc, !PT ;  /* 0x7f80000000007812 */ /* 0x000fe200078efcff */
[----:B------:R-:W-:Y:S06]  /*1060*/  BRA `(.L_x_248) ;  /* 0x0000000000047947 */ /* 0x000fec0003800000 */
.L_x_246:
[----:B------:R-:W-:-:S07]  /*1070*/  LEA R0, R10, R0, 0x17 ;  /* 0x000000000a007211 */ /* 0x000fce00078eb8ff */
.L_x_248:
[----:B------:R-:W-:Y:S05]  /*1080*/  BSYNC.RECONVERGENT B2 ;  /* 0x0000000000027941 */ /* 0x000fea0003800200 */
.L_x_245:
[----:B------:R-:W-:Y:S05]  /*1090*/  BRA `(.L_x_249) ;  /* 0x0000000000207947 */ /* 0x000fea0003800000 */
.L_x_244:
[----:B------:R-:W-:-:S04]  /*10a0*/  LOP3.LUT R0, R3, 0x80000000, R0, 0x48, !PT ;  /* 0x8000000003007812 */ /* 0x000fc800078e4800 */
[----:B------:R-:W-:Y:S01]  /*10b0*/  LOP3.LUT R0, R0, 0x7f800000, RZ, 0xfc, !PT ;  /* 0x7f80000000007812 */ /* 0x000fe200078efcff */
[----:B------:R-:W-:Y:S06]  /*10c0*/  BRA `(.L_x_249) ;  /* 0x0000000000147947 */ /* 0x000fec0003800000 */
.L_x_243:
[----:B------:R-:W-:Y:S01]  /*10d0*/  LOP3.LUT R0, R3, 0x80000000, R0, 0x48, !PT ;  /* 0x8000000003007812 */ /* 0x000fe200078e4800 */
[----:B------:R-:W-:Y:S06]  /*10e0*/  BRA `(.L_x_249) ;  /* 0x00000000000c7947 */ /* 0x000fec0003800000 */
.L_x_242:
[----:B------:R-:W0:Y:S01]  /*10f0*/  MUFU.RSQ R0, -QNAN ;  /* 0xffc0000000007908 */ /* 0x000e220000001400 */
[----:B------:R-:W-:Y:S05]  /*1100*/  BRA `(.L_x_249) ;  /* 0x0000000000047947 */ /* 0x000fea0003800000 */
.L_x_241:
[----:B------:R-:W-:-:S07]  /*1110*/  FADD.FTZ R0, R0, R3 ;  /* 0x0000000300007221 */ /* 0x000fce0000010000 */
.L_x_249:
[----:B------:R-:W-:Y:S05]  /*1120*/  BSYNC.RECONVERGENT B1 ;  /* 0x0000000000017941 */ /* 0x000fea0003800200 */
.L_x_239:
[----:B------:R-:W-:-:S04]  /*1130*/  IMAD.MOV.U32 R9, RZ, RZ, 0x0 ;  /* 0x00000000ff097424 */ /* 0x000fc800078e00ff */
[----:B0-----:R-:W-:Y:S05]  /*1140*/  RET.REL.NODEC R8 `(_ZN13cuda_renderer14depth_to_cloudEPiPhS1_S1_PfS1_iS0_iifffffiS0_S1_S0_) ;  /* 0xffffffec08ac7950 */ /* 0x001fea0003c3ffff */
.L_x_250:
        /* <DEDUP_REMOVED lines=11> */
.L_x_287:


//--------------------- .text._ZN13cuda_renderer17depth_to_2d_cloudEPiPhS1_S1_PfmS1_iS0_iifffffiS0_S1_S0_ --------------------------
	.section	.text._ZN13cuda_renderer17depth_to_2d_cloudEPiPhS1_S1_PfmS1_iS0_iifffffiS0_S1_S0_,"ax",@progbits
	.align	128
        .global         _ZN13cuda_renderer17depth_to_2d_cloudEPiPhS1_S1_PfmS1_iS0_iifffffiS0_S1_S0_
        .type           _ZN13cuda_renderer17depth_to_2d_cloudEPiPhS1_S1_PfmS1_iS0_iifffffiS0_S1_S0_,@function
        .size           _ZN13cuda_renderer17depth_to_2d_cloudEPiPhS1_S1_PfmS1_iS0_iifffffiS0_S1_S0_,(.L_x_288 - _ZN13cuda_renderer17depth_to_2d_cloudEPiPhS1_S1_PfmS1_iS0_iifffffiS0_S1_S0_)
        .other          _ZN13cuda_renderer17depth_to_2d_cloudEPiPhS1_S1_PfmS1_iS0_iifffffiS0_S1_S0_,@"STO_CUDA_ENTRY STV_DEFAULT"
_ZN13cuda_renderer17depth_to_2d_cloudEPiPhS1_S1_PfmS1_iS0_iifffffiS0_S1_S0_:
.text._ZN13cuda_renderer17depth_to_2d_cloudEPiPhS1_S1_PfmS1_iS0_iifffffiS0_S1_S0_:
        /* <DEDUP_REMOVED lines=20> */
[----:B------:R-:W-:Y:S02]  /*0140*/  @!P2 IMAD.IADD R0, R0, 0x1, -R7 ;  /* 0x000000010000a824 */ /* 0x000fe400078e0a07 */
[----:B------:R-:W-:Y:S01]  /*0150*/  @!P2 VIADD R5, R5, 0x1 ;  /* 0x000000010505a836 */ /* 0x000fe20000000000 */
[----:B------:R-:W-:Y:S02]  /*0160*/  ISETP.NE.AND P2, PT, R6, RZ, PT ;  /* 0x000000ff0600720c */ /* 0x000fe40003f45270 */
[----:B------:R-:W-:Y:S02]  /*0170*/  ISETP.GE.U32.AND P0, PT, R0, R7, PT ;  /* 0x000000070000720c */ /* 0x000fe40003f06070 */
[----:B------:R-:W-:Y:S01]  /*0180*/  LOP3.LUT R0, R3, R6, RZ, 0x3c, !PT ;  /* 0x0000000603007212 */ /* 0x000fe200078e3cff */
[----:B------:R-:W1:Y:S03]  /*0190*/  LDC R7, c[0x0][0x360] ;  /* 0x0000d800ff077b82 */ /* 0x000e660000000800 */
[----:B------:R-:W-:-:S07]  /*01a0*/  ISETP.GE.AND P1, PT, R0, RZ, PT ;  /* 0x000000ff0000720c */ /* 0x000fce0003f26270 */
[----:B------:R-:W-:-:S05]  /*01b0*/  @P0 IADD3 R5, PT, PT, R5, 0x1, RZ ;  /* 0x0000000105050810 */ /* 0x000fca0007ffe0ff */
[----:B------:R-:W-:-:S04]  /*01c0*/  IMAD.MOV.U32 R9, RZ, RZ, R5 ;  /* 0x000000ffff097224 */ /* 0x000fc800078e0005 */
[----:B------:R-:W-:Y:S01]  /*01d0*/  @!P1 IMAD.MOV R9, RZ, RZ, -R9 ;  /* 0x000000ffff099224 */ /* 0x000fe200078e0a09 */
        /* <DEDUP_REMOVED lines=25> */
[----:B------:R-:W-:-:S05]  /*0370*/  @!P2 LOP3.LUT R5, RZ, R9, RZ, 0x33, !PT ;  /* 0x00000009ff05a212 */ /* 0x000fca00078e33ff */
[----:B------:R-:W-:-:S04]  /*0380*/  IMAD.MOV R2, RZ, RZ, -R5 ;  /* 0x000000ffff027224 */ /* 0x000fc800078e0a05 */
        /* <DEDUP_REMOVED lines=28> */
[----:B------:R-:W-:Y:S05]  /*0550*/  CALL.REL.NOINC `($__internal_6_$__cuda_sm3x_div_rn_noftz_f32_slowpath) ;  /* 0x0000000400707944 */ /* 0x000fea0003c00000 */
[----:B------:R-:W-:-:S07]  /*0560*/  MOV R5, R0 ;  /* 0x0000000000057202 */ /* 0x000fce0000000f00 */
.L_x_252:
[----:B------:R-:W-:Y:S05]  /*0570*/  BSYNC.RECONVERGENT B0 ;  /* 0x0000000000007941 */ /* 0x000fea0003800200 */
.L_x_251:
        /* <DEDUP_REMOVED lines=17> */
[----:B------:R-:W-:-:S07]  /*0690*/  IMAD.MOV.U32 R6, RZ, RZ, R0 ;  /* 0x000000ffff067224 */ /* 0x000fce00078e0000 */
.L_x_254:
[----:B------:R-:W-:Y:S05]  /*06a0*/  BSYNC.RECONVERGENT B0 ;  /* 0x0000000000007941 */ /* 0x000fea0003800200 */
.L_x_253:
        /* <DEDUP_REMOVED lines=19> */
.L_x_256:
[----:B------:R-:W-:Y:S05]  /*07e0*/  BSYNC.RECONVERGENT B0 ;  /* 0x0000000000007941 */ /* 0x000fea0003800200 */
.L_x_255:
[----:B------:R-:W0:Y:S01]  /*07f0*/  LDC.64 R8, c[0x0][0x3c0] ;  /* 0x0000f000ff087b82 */ /* 0x000e220000000a00 */
[----:B------:R-:W1:Y:S01]  /*0800*/  LDCU.64 UR6, c[0x0][0x3a8] ;  /* 0x00007500ff0677ac */ /* 0x000e620008000a00 */
[----:B------:R-:W2:Y:S06]  /*0810*/  LDCU.64 UR8, c[0x0][0x388] ;  /* 0x00007100ff0877ac */ /* 0x000eac0008000a00 */
[----:B------:R-:W3:Y:S01]  /*0820*/  LDC.64 R10, c[0x0][0x3a0] ;  /* 0x0000e800ff0a7b82 */ /* 0x000ee20000000a00 */
[----:B0-----:R-:W-:-:S05]  /*0830*/  IMAD.WIDE.U32 R8, R4, 0x4, R8 ;  /* 0x0000000404087825 */ /* 0x001fca00078e0008 */
[----:B------:R-:W3:Y:S01]  /*0840*/  LDG.E R0, desc[UR4][R8.64] ;  /* 0x0000000408007981 */ /* 0x000ee2000c1e1900 */
[----:B--2---:R-:W-:Y:S01]  /*0850*/  IADD3 R16, P1, PT, R4, UR8, RZ ;  /* 0x0000000804107c10 */ /* 0x004fe2000ff3e0ff */
[----:B------:R-:W-:-:S04]  /*0860*/  FMUL R3, R18, R5 ;  /* 0x0000000512037220 */ /* 0x000fc80000400000 */
[----:B------:R-:W-:Y:S01]  /*0870*/  IMAD.X R17, RZ, RZ, UR9, P1 ;  /* 0x00000009ff117e24 */ /* 0x000fe200088e06ff */
[----:B------:R-:W0:Y:S01]  /*0880*/  LDCU.128 UR8, c[0x0][0x390] ;  /* 0x00007200ff0877ac */ /* 0x000e220008000c00 */
[----:B---3--:R-:W-:-:S03]  /*0890*/  IMAD.WIDE R10, R0, 0x4, R10 ;  /* 0x00000004000a7825 */ /* 0x008fc600078e020a */
[----:B-1----:R-:W-:Y:S02]  /*08a0*/  IADD3 R12, P0, PT, R10, UR6, RZ ;  /* 0x000000060a0c7c10 */ /* 0x002fe4000ff1e0ff */
[----:B------:R1:W-:Y:S02]  /*08b0*/  STG.E desc[UR4][R10.64], R6 ;  /* 0x000000060a007986 */ /* 0x0003e4000c101904 */
[----:B------:R-:W-:Y:S02]  /*08c0*/  IADD3.X R13, PT, PT, R11, UR7, RZ, P0, !PT ;  /* 0x000000070b0d7c10 */ /* 0x000fe400087fe4ff */
[----:B------:R-:W-:-:S03]  /*08d0*/  IADD3 R14, P0, PT, R12, UR6, RZ ;  /* 0x000000060c0e7c10 */ /* 0x000fc6000ff1e0ff */
[----:B------:R2:W-:Y:S01]  /*08e0*/  STG.E desc[UR4][R12.64], R3 ;  /* 0x000000030c007986 */ /* 0x0005e2000c101904 */
[----:B------:R-:W-:Y:S01]  /*08f0*/  IADD3.X R15, PT, PT, R13, UR7, RZ, P0, !PT ;  /* 0x000000070d0f7c10 */ /* 0x000fe200087fe4ff */
[----:B------:R-:W3:Y:S01]  /*0900*/  LDCU.64 UR6, c[0x0][0x3b0] ;  /* 0x00007600ff0677ac */ /* 0x000ee20008000a00 */
[----:B0-----:R-:W-:Y:S01]  /*0910*/  IADD3 R18, P1, PT, R4, UR8, RZ ;  /* 0x0000000804127c10 */ /* 0x001fe2000ff3e0ff */
[----:B-1----:R-:W0:Y:S02]  /*0920*/  LDC.64 R6, c[0x0][0x3e8] ;  /* 0x0000fa00ff067b82 */ /* 0x002e240000000a00 */
[----:B------:R-:W-:Y:S04]  /*0930*/  STG.E desc[UR4][R14.64], R5 ;  /* 0x000000050e007986 */ /* 0x000fe8000c101904 */
[----:B------:R-:W4:Y:S01]  /*0940*/  LDG.E.U8 R17, desc[UR4][R16.64] ;  /* 0x0000000410117981 */ /* 0x000f22000c1e1100 */
[----:B------:R-:W-:Y:S01]  /*0950*/  IADD3.X R19, PT, PT, RZ, UR9, RZ, P1, !PT ;  /* 0x00000009ff137c10 */ /* 0x000fe20008ffe4ff */
[----:B------:R-:W1:Y:S01]  /*0960*/  LDCU.64 UR8, c[0x0][0x3f0] ;  /* 0x00007e00ff0877ac */ /* 0x000e620008000a00 */
[----:B---3--:R-:W-:-:S04]  /*0970*/  IADD3 R8, P0, PT, R0, UR6, RZ ;  /* 0x0000000600087c10 */ /* 0x008fc8000ff1e0ff */
[----:B------:R-:W-:Y:S01]  /*0980*/  LEA.HI.X.SX32 R9, R0, UR7, 0x1, P0 ;  /* 0x0000000700097c11 */ /* 0x000fe200080f0eff */
[----:B------:R-:W3:Y:S04]  /*0990*/  LDCU UR7, c[0x0][0x3b8] ;  /* 0x00007700ff0777ac */ /* 0x000ee80008000800 */
[----:B----4-:R4:W-:Y:S04]  /*09a0*/  STG.E.U8 desc[UR4][R8.64], R17 ;  /* 0x0000001108007986 */ /* 0x0109e8000c101104 */
[----:B------:R-:W5:Y:S01]  /*09b0*/  LDG.E.U8 R19, desc[UR4][R18.64] ;  /* 0x0000000412137981 */ /* 0x000f62000c1e1100 */
[----:B---3--:R-:W-:Y:S01]  /*09c0*/  USHF.R.S32.HI UR6, URZ, 0x1f, UR7 ;  /* 0x0000001fff067899 */ /* 0x008fe20008011407 */
[----:B--2---:R-:W-:-:S02]  /*09d0*/  IADD3 R12, P1, PT, R4, UR10, RZ ;  /* 0x0000000a040c7c10 */ /* 0x004fc4000ff3e0ff */
[----:B------:R-:W-:-:S03]  /*09e0*/  IADD3 R10, P0, PT, R8, UR7, RZ ;  /* 0x00000007080a7c10 */ /* 0x000fc6000ff1e0ff */
[----:B------:R-:W-:Y:S01]  /*09f0*/  IMAD.X R13, RZ, RZ, UR11, P1 ;  /* 0x0000000bff0d7e24 */ /* 0x000fe200088e06ff */
[----:B------:R-:W-:Y:S02]  /*0a00*/  IADD3.X R11, PT, PT, R9, UR6, RZ, P0, !PT ;  /* 0x00000006090b7c10 */ /* 0x000fe400087fe4ff */
[----:B-1----:R-:W-:-:S03]  /*0a10*/  ISETP.NE.U32.AND P0, PT, RZ, UR8, PT ;  /* 0x00000008ff007c0c */ /* 0x002fc6000bf05070 */
[----:B-----5:R1:W-:Y:S04]  /*0a20*/  STG.E.U8 desc[UR4][R10.64], R19 ;  /* 0x000000130a007986 */ /* 0x0203e8000c101104 */
[----:B------:R-:W2:Y:S01]  /*0a30*/  LDG.E.U8 R13, desc[UR4][R12.64] ;  /* 0x000000040c0d7981 */ /* 0x000ea2000c1e1100 */
[----:B------:R-:W-:Y:S01]  /*0a40*/  ISETP.NE.AND.EX P0, PT, RZ, UR9, PT, P0 ;  /* 0x00000009ff007c0c */ /* 0x000fe2000bf05300 */
[----:B0-----:R-:W-:Y:S01]  /*0a50*/  IMAD.WIDE R6, R0, 0x4, R6 ;  /* 0x0000000400067825 */ /* 0x001fe200078e0206 */
[----:B----4-:R-:W-:-:S04]  /*0a60*/  IADD3 R8, P1, PT, R10, UR7, RZ ;  /* 0x000000070a087c10 */ /* 0x010fc8000ff3e0ff */
[----:B------:R-:W-:-:S05]  /*0a70*/  IADD3.X R9, PT, PT, R11, UR6, RZ, P1, !PT ;  /* 0x000000060b097c10 */ /* 0x000fca0008ffe4ff */
[----:B--2---:R1:W-:Y:S04]  /*0a80*/  STG.E.U8 desc[UR4][R8.64], R13 ;  /* 0x0000000d08007986 */ /* 0x0043e8000c101104 */
[----:B------:R1:W-:Y:S01]  /*0a90*/  STG.E desc[UR4][R6.64], R2 ;  /* 0x0000000206007986 */ /* 0x0003e2000c101904 */
[----:B------:R-:W-:Y:S05]  /*0aa0*/  @!P0 EXIT ;  /* 0x000000000000894d */ /* 0x000fea0003800000 */
[----:B------:R-:W-:Y:S01]  /*0ab0*/  IADD3 R4, P0, PT, R4, UR8, RZ ;  /* 0x0000000804047c10 */ /* 0x000fe2000ff1e0ff */
[----:B-1----:R-:W0:Y:S04]  /*0ac0*/  LDC.64 R2, c[0x0][0x3f8] ;  /* 0x0000fe00ff027b82 */ /* 0x002e280000000a00 */
[----:B------:R-:W-:-:S06]  /*0ad0*/  IMAD.X R5, RZ, RZ, UR9, P0 ;  /* 0x00000009ff057e24 */ /* 0x000fcc00080e06ff */
[----:B------:R-:W2:Y:S01]  /*0ae0*/  LDG.E.U8 R5, desc[UR4][R4.64] ;  /* 0x0000000404057981 */ /* 0x000ea2000c1e1100 */
[----:B0-----:R-:W-:-:S05]  /*0af0*/  IMAD.WIDE R2, R0, 0x4, R2 ;  /* 0x0000000400027825 */ /* 0x001fca00078e0202 */
[----:B--2---:R-:W-:Y:S01]  /*0b00*/  STG.E desc[UR4][R2.64], R5 ;  /* 0x0000000502007986 */ /* 0x004fe2000c101904 */
[----:B------:R-:W-:Y:S05]  /*0b10*/  EXIT ;  /* 0x000000000000794d */ /* 0x000fea0003800000 */
        .weak           $__internal_6_$__cuda_sm3x_div_rn_noftz_f32_slowpath
        .type           $__internal_6_$__cuda_sm3x_div_rn_noftz_f32_slowpath,@function
        .size           $__internal_6_$__cuda_sm3x_div_rn_noftz_f32_slowpath,(.L_x_288 - $__internal_6_$__cuda_sm3x_div_rn_noftz_f32_slowpath)
$__internal_6_$__cuda_sm3x_div_rn_noftz_f32_slowpath:
        /* <DEDUP_REMOVED lines=9> */
[----:B------:R-:W-:Y:S01]  /*0bb0*/  @!P0 MOV R9, RZ ;  /* 0x000000ff00098202 */ /* 0x000fe20000000f00 */
        /* <DEDUP_REMOVED lines=19> */
[----:B------:R-:W-:Y:S02]  /*0cf0*/  @P0 IMAD.MOV.U32 R9, RZ, RZ, RZ ;  /* 0x000000ffff090224 */ /* 0x000fe400078e00ff */
[----:B------:R-:W-:Y:S01]  /*0d00*/  @!P0 FFMA R0, R0, 1.84467440737095516160e+19, RZ ;  /* 0x5f80000000008823 */ /* 0x000fe200000000ff */
[----:B------:R-:W-:Y:S02]  /*0d10*/  @!P0 IMAD.MOV.U32 R9, RZ, RZ, -0x40 ;  /* 0xffffffc0ff098424 */ /* 0x000fe400078e00ff */
[----:B------:R-:W-:Y:S02]  /*0d20*/  @!P1 FFMA R3, R3, 1.84467440737095516160e+19, RZ ;  /* 0x5f80000003039823 */ /* 0x000fe400000000ff */
[----:B------:R-:W-:-:S07]  /*0d30*/  @!P1 VIADD R9, R9, 0x40 ;  /* 0x0000004009099836 */ /* 0x000fce0000000000 */
.L_x_258:
        /* <DEDUP_REMOVED lines=30> */
[C---:B------:R-:W-:Y:S02]  /*0f20*/  VIADD R12, R13.reuse, 0x20 ;  /* 0x000000200d0c7836 */ /* 0x040fe40000000000 */
[CCC-:B------:R-:W-:Y:S01]  /*0f30*/  FFMA.RM R10, R16.reuse, R14.reuse, R11.reuse ;  /* 0x0000000e100a7223 */ /* 0x1c0fe2000000400b */
[----:B------:R-:W-:Y:S02]  /*0f40*/  ISETP.NE.AND P2, PT, R13, RZ, PT ;  /* 0x000000ff0d00720c */ /* 0x000fe40003f45270 */
[----:B------:R-:W-:Y:S01]  /*0f50*/  LOP3.LUT R9, R3, 0x7fffff, RZ, 0xc0, !PT ;  /* 0x007fffff03097812 */ /* 0x000fe200078ec0ff */
[----:B------:R-:W-:Y:S01]  /*0f60*/  FFMA.RP R3, R16, R14, R11 ;  /* 0x0000000e10037223 */ /* 0x000fe2000000800b */
[----:B------:R-:W-:Y:S02]  /*0f70*/  ISETP.NE.AND P1, PT, R13, RZ, PT ;  /* 0x000000ff0d00720c */ /* 0x000fe40003f25270 */
[----:B------:R-:W-:-:S02]  /*0f80*/  LOP3.LUT R9, R9, 0x800000, RZ, 0xfc, !PT ;  /* 0x0080000009097812 */ /* 0x000fc400078efcff */
[----:B------:R-:W-:Y:S02]  /*0f90*/  IADD3 R11, PT, PT, -R13, RZ, RZ ;  /* 0x000000ff0d0b7210 */ /* 0x000fe40007ffe1ff */
[----:B------:R-:W-:Y:S02]  /*0fa0*/  SHF.L.U32 R12, R9, R12, RZ ;  /* 0x0000000c090c7219 */ /* 0x000fe400000006ff */
[----:B------:R-:W-:Y:S02]  /*0fb0*/  FSETP.NEU.FTZ.AND P0, PT, R3, R10, PT ;  /* 0x0000000a0300720b */ /* 0x000fe40003f1d000 */
[----:B------:R-:W-:Y:S02]  /*0fc0*/  SEL R10, R11, RZ, P2 ;  /* 0x000000ff0b0a7207 */ /* 0x000fe40001000000 */
[----:B------:R-:W-:Y:S02]  /*0fd0*/  ISETP.NE.AND P1, PT, R12, RZ, P1 ;  /* 0x000000ff0c00720c */ /* 0x000fe40000f25270 */
[----:B------:R-:W-:-:S02]  /*0fe0*/  SHF.R.U32.HI R10, RZ, R10, R9 ;  /* 0x0000000aff0a7219 */ /* 0x000fc40000011609 */
[----:B------:R-:W-:Y:S02]  /*0ff0*/  PLOP3.LUT P0, PT, P0, P1, PT, 0xf8, 0x8f ;  /* 0x00000000008f781c */ /* 0x000fe40000703f70 */
[----:B------:R-:W-:Y:S02]  /*1000*/  SHF.R.U32.HI R12, RZ, 0x1, R10 ;  /* 0x00000001ff0c7819 */ /* 0x000fe4000001160a */
[----:B------:R-:W-:-:S04]  /*1010*/  SEL R3, RZ, 0x1, !P0 ;  /* 0x00000001ff037807 */ /* 0x000fc80004000000 */
[----:B------:R-:W-:-:S04]  /*1020*/  LOP3.LUT R3, R3, 0x1, R12, 0xf8, !PT ;  /* 0x0000000103037812 */ /* 0x000fc800078ef80c */
[----:B------:R-:W-:-:S05]  /*1030*/  LOP3.LUT R3, R3, R10, RZ, 0xc0, !PT ;  /* 0x0000000a03037212 */ /* 0x000fca00078ec0ff */
[----:B------:R-:W-:-:S05]  /*1040*/  IMAD.IADD R3, R12, 0x1, R3 ;  /* 0x000000010c037824 */ /* 0x000fca00078e0203 */
[----:B------:R-:W-:Y:S01]  /*1050*/  LOP3.LUT R0, R3, R0, RZ, 0xfc, !PT ;  /* 0x0000000003007212 */ /* 0x000fe200078efcff */
[----:B------:R-:W-:Y:S06]  /*1060*/  BRA `(.L_x_266) ;  /* 0x0000000000107947 */ /* 0x000fec0003800000 */
.L_x_265:
[----:B------:R-:W-:-:S04]  /*1070*/  LOP3.LUT R0, R0, 0x80000000, RZ, 0xc0, !PT ;  /* 0x8000000000007812 */ /* 0x000fc800078ec0ff */
[----:B------:R-:W-:Y:S01]  /*1080*/  LOP3.LUT R0, R0, 0x7f800000, RZ, 0xfc, !PT ;  /* 0x7f80000000007812 */ /* 0x000fe200078efcff */
[----:B------:R-:W-:Y:S06]  /*1090*/  BRA `(.L_x_266) ;  /* 0x0000000000047947 */ /* 0x000fec0003800000 */
.L_x_264:
[----:B------:R-:W-:-:S07]  /*10a0*/  IMAD R0, R10, 0x800000, R0 ;  /* 0x008000000a007824 */ /* 0x000fce00078e0200 */
.L_x_266:
[----:B------:R-:W-:Y:S05]  /*10b0*/  BSYNC.RECONVERGENT B2 ;  /* 0x0000000000027941 */ /* 0x000fea0003800200 */
.L_x_263:
[----:B------:R-:W-:Y:S05]  /*10c0*/  BRA `(.L_x_267) ;  /* 0x0000000000207947 */ /* 0x000fea0003800000 */
.L_x_262:
[----:B------:R-:W-:-:S04]  /*10d0*/  LOP3.LUT R0, R3, 0x80000000, R0, 0x48, !PT ;  /* 0x8000000003007812 */ /* 0x000fc800078e4800 */
[----:B------:R-:W-:Y:S01]  /*10e0*/  LOP3.LUT R0, R0, 0x7f800000, RZ, 0xfc, !PT ;  /* 0x7f80000000007812 */ /* 0x000fe200078efcff */
[----:B------:R-:W-:Y:S06]  /*10f0*/  BRA `(.L_x_267) ;  /* 0x0000000000147947 */ /* 0x000fec0003800000 */
.L_x_261:
[----:B------:R-:W-:Y:S01]  /*1100*/  LOP3.LUT R0, R3, 0x80000000, R0, 0x48, !PT ;  /* 0x8000000003007812 */ /* 0x000fe200078e4800 */
[----:B------:R-:W-:Y:S06]  /*1110*/  BRA `(.L_x_267) ;  /* 0x00000000000c7947 */ /* 0x000fec0003800000 */
.L_x_260:
[----:B------:R-:W0:Y:S01]  /*1120*/  MUFU.RSQ R0, -QNAN ;  /* 0xffc0000000007908 */ /* 0x000e220000001400 */
[----:B------:R-:W-:Y:S05]  /*1130*/  BRA `(.L_x_267) ;  /* 0x0000000000047947 */ /* 0x000fea0003800000 */
.L_x_259:
[----:B------:R-:W-:-:S07]  /*1140*/  FADD.FTZ R0, R0, R3 ;  /* 0x0000000300007221 */ /* 0x000fce0000010000 */
.L_x_267:
[----:B------:R-:W-:Y:S05]  /*1150*/  BSYNC.RECONVERGENT B1 ;  /* 0x0000000000017941 */ /* 0x000fea0003800200 */
.L_x_257:
[----:B------:R-:W-:-:S04]  /*1160*/  IMAD.MOV.U32 R9, RZ, RZ, 0x0 ;  /* 0x00000000ff097424 */ /* 0x000fc800078e00ff */
[----:B0-----:R-:W-:Y:S05]  /*1170*/  RET.REL.NODEC R8 `(_ZN13cuda_renderer17depth_to_2d_cloudEPiPhS1_S1_PfmS1_iS0_iifffffiS0_S1_S0_) ;  /* 0xffffffec08a07950 */ /* 0x001fea0003c3ffff */
.L_x_268:
        /* <DEDUP_REMOVED lines=16> */
.L_x_288:


//--------------------- .text._ZN13cuda_renderer13depth_to_maskEPiS0_iiiS0_ --------------------------
	.section	.text._ZN13cuda_renderer13depth_to_maskEPiS0_iiiS0_,"ax",@progbits
	.align	128
        .global         _ZN13cuda_renderer13depth_to_maskEPiS0_iiiS0_
        .type           _ZN13cuda_renderer13depth_to_maskEPiS0_iiiS0_,@function
        .size           _ZN13cuda_renderer13depth_to_maskEPiS0_iiiS0_,(.L_x_295 - _ZN13cuda_renderer13depth_to_maskEPiS0_iiiS0_)
        .other          _ZN13cuda_renderer13depth_to_maskEPiS0_iiiS0_,@"STO_CUDA_ENTRY STV_DEFAULT"
_ZN13cuda_renderer13depth_to_maskEPiS0_iiiS0_:
.text._ZN13cuda_renderer13depth_to_maskEPiS0_iiiS0_:
[----:B------:R-:W-:Y:S08]  /*0000*/  LDC R1, c[0x0][0x37c] ;  /* 0x0000df00ff017b82 */ /* 0x000ff00000000800 */
[----:B------:R-:W0:Y:S01]  /*0010*/  LDC R3, c[0x0][0x398] ;  /* 0x0000e600ff037b82 */ /* 0x000e220000000800 */
[----:B------:R-:W1:Y:S07]  /*0020*/  LDCU UR6, c[0x0][0x394] ;  /* 0x00007280ff0677ac */ /* 0x000e6e0008000800 */
[----:B------:R-:W2:Y:S08]  /*0030*/  LDC R0, c[0x0][0x390] ;  /* 0x0000e400ff007b82 */ /* 0x000eb00000000800 */
[----:B------:R-:W3:Y:S01]  /*0040*/  S2UR UR4, SR_CTAID.X ;  /* 0x00000000000479c3 */ /* 0x000ee20000002500 */
[----:B0-----:R-:W-:-:S07]  /*0050*/  IABS R7, R3 ;  /* 0x0000000300077213 */ /* 0x001fce0000000000 */
[----:B------:R-:W3:Y:S01]  /*0060*/  LDC R8, c[0x0][0x360] ;  /* 0x0000d800ff087b82 */ /* 0x000ee20000000800 */
[----:B------:R-:W0:Y:S08]  /*0070*/  I2F.RP R2, R7 ;  /* 0x0000000700027306 */ /* 0x000e300000209400 */
[----:B0-----:R-:W0:Y:S02]  /*0080*/  MUFU.RCP R2, R2 ;  /* 0x0000000200027308 */ /* 0x001e240000001000 */
[----:B0-----:R-:W-:-:S06]  /*0090*/  IADD3 R4, PT, PT, R2, 0xffffffe, RZ ;  /* 0x0ffffffe02047810 */ /* 0x001fcc0007ffe0ff */
[----:B------:R0:W4:Y:S02]  /*00a0*/  F2I.FTZ.U32.TRUNC.NTZ R5, R4 ;  /* 0x0000000400057305 */ /* 0x000124000021f000 */
[----:B0-----:R-:W-:Y:S02]  /*00b0*/  HFMA2 R4, -RZ, RZ, 0, 0 ;  /* 0x00000000ff047431 */ /* 0x001fe400000001ff */
[----:B----4-:R-:W-:-:S04]  /*00c0*/  IMAD.MOV R6, RZ, RZ, -R5 ;  /* 0x000000ffff067224 */ /* 0x010fc800078e0a05 */
[----:B------:R-:W-:Y:S01]  /*00d0*/  IMAD R9, R6, R7, RZ ;  /* 0x0000000706097224 */ /* 0x000fe200078e02ff */
[----:B--2---:R-:W-:-:S03]  /*00e0*/  IABS R6, R0 ;  /* 0x0000000000067213 */ /* 0x004fc60000000000 */
[----:B------:R-:W-:Y:S02]  /*00f0*/  IMAD.HI.U32 R5, R5, R9, R4 ;  /* 0x0000000905057227 */ /* 0x000fe400078e0004 */
[----:B------:R-:W3:Y:S04]  /*0100*/  S2R R9, SR_TID.X ;  /* 0x0000000000097919 */ /* 0x000ee80000002100 */
        /* <DEDUP_REMOVED lines=8> */
[----:B------:R-:W-:-:S04]  /*0190*/  LOP3.LUT R2, R0, R3, RZ, 0x3c, !PT ;  /* 0x0000000300027212 */ /* 0x000fc800078e3cff */
[----:B------:R-:W-:-:S07]  /*01a0*/  ISETP.GE.AND P1, PT, R2, RZ, PT ;  /* 0x000000ff0200720c */ /* 0x000fce0003f26270 */
[----:B------:R-:W-:-:S05]  /*01b0*/  @P0 IADD3 R5, PT, PT, R5, 0x1, RZ ;  /* 0x0000000105050810 */ /* 0x000fca0007ffe0ff */
[----:B------:R-:W-:-:S05]  /*01c0*/  IMAD.MOV.U32 R7, RZ, RZ, R5 ;  /* 0x000000ffff077224 */ /* 0x000fca00078e0005 */
[----:B------:R-:W-:Y:S02]  /*01d0*/  @!P1 IADD3 R7, PT, PT, -R7, RZ, RZ ;  /* 0x000000ff07079210 */ /* 0x000fe40007ffe1ff */
[----:B------:R-:W-:-:S04]  /*01e0*/  @!P2 LOP3.LUT R7, RZ, R3, RZ, 0x33, !PT ;  /* 0x00000003ff07a212 */ /* 0x000fc800078e33ff */
[----:B------:R-:W0:Y:S01]  /*01f0*/  I2F.U32.RP R6, R7 ;  /* 0x0000000700067306 */ /* 0x000e220000209000 */
[----:B------:R-:W-:-:S07]  /*0200*/  ISETP.NE.U32.AND P2, PT, R7, RZ, PT ;  /* 0x000000ff0700720c */ /* 0x000fce0003f45070 */
[----:B0-----:R-:W0:Y:S02]  /*0210*/  MUFU.RCP R6, R6 ;  /* 0x0000000600067308 */ /* 0x001e240000001000 */
[----:B0-----:R-:W-:-:S06]  /*0220*/  VIADD R4, R6, 0xffffffe ;  /* 0x0ffffffe06047836 */ /* 0x001fcc0000000000 */
[----:B------:R0:W2:Y:S02]  /*0230*/  F2I.FTZ.U32.TRUNC.NTZ R5, R4 ;  /* 0x0000000400057305 */ /* 0x0000a4000021f000 */
[----:B0-----:R-:W-:Y:S02]  /*0240*/  IMAD.MOV.U32 R4, RZ, RZ, RZ ;  /* 0x000000ffff047224 */ /* 0x001fe400078e00ff */
[----:B--2---:R-:W-:-:S05]  /*0250*/  IMAD R2, R7, R5, RZ ;  /* 0x0000000507027224 */ /* 0x004fca00078e02ff */
[----:B------:R-:W-:Y:S01]  /*0260*/  IADD3 R11, PT, PT, -R2, RZ, RZ ;  /* 0x000000ff020b7210 */ /* 0x000fe20007ffe1ff */
[----:B---3--:R-:W-:Y:S01]  /*0270*/  IMAD R2, R8, UR4, R9 ;  /* 0x0000000408027c24 */ /* 0x008fe2000f8e0209 */
[----:B------:R-:W0:Y:S01]  /*0280*/  S2UR UR4, SR_CTAID.Y ;  /* 0x00000000000479c3 */ /* 0x000e220000002600 */
[----:B------:R-:W0:Y:S02]  /*0290*/  S2R R9, SR_TID.Y ;  /* 0x0000000000097919 */ /* 0x000e240000002200 */
[----:B------:R-:W-:-:S05]  /*02a0*/  IMAD.HI.U32 R5, R5, R11, R4 ;  /* 0x0000000b05057227 */ /* 0x000fca00078e0004 */
[----:B------:R-:W0:Y:S01]  /*02b0*/  LDC R4, c[0x0][0x364] ;  /* 0x0000d900ff047b82 */ /* 0x000e220000000800 */
[----:B------:R-:W-:-:S05]  /*02c0*/  IMAD.HI.U32 R5, R5, R2, RZ ;  /* 0x0000000205057227 */ /* 0x000fca00078e00ff */
[----:B------:R-:W-:-:S05]  /*02d0*/  IADD3 R6, PT, PT, -R5, RZ, RZ ;  /* 0x000000ff05067210 */ /* 0x000fca0007ffe1ff */
[----:B------:R-:W-:-:S05]  /*02e0*/  IMAD R6, R7, R6, R2 ;  /* 0x0000000607067224 */ /* 0x000fca00078e0202 */
[----:B------:R-:W-:Y:S01]  /*02f0*/  ISETP.GE.U32.AND P0, PT, R6, R7, PT ;  /* 0x000000070600720c */ /* 0x000fe20003f06070 */
[----:B0-----:R-:W-:-:S12]  /*0300*/  IMAD R4, R4, UR4, R9 ;  /* 0x0000000404047c24 */ /* 0x001fd8000f8e0209 */
[----:B------:R-:W-:Y:S01]  /*0310*/  @P0 IMAD.IADD R6, R6, 0x1, -R7 ;  /* 0x0000000106060824 */ /* 0x000fe200078e0a07 */
[----:B------:R-:W-:Y:S01]  /*0320*/  @P0 IADD3 R5, PT, PT, R5, 0x1, RZ ;  /* 0x0000000105050810 */ /* 0x000fe20007ffe0ff */
[----:B------:R-:W-:-:S03]  /*0330*/  IMAD R4, R4, R3, RZ ;  /* 0x0000000304047224 */ /* 0x000fc600078e02ff */
[----:B------:R-:W-:Y:S02]  /*0340*/  ISETP.GE.U32.AND P1, PT, R6, R7, PT ;  /* 0x000000070600720c */ /* 0x000fe40003f26070 */
[----:B-1----:R-:W-:-:S11]  /*0350*/  ISETP.GE.AND P0, PT, R4, UR6, PT ;  /* 0x0000000604007c0c */ /* 0x002fd6000bf06270 */
        /* <DEDUP_REMOVED lines=13> */
[----:B0-----:R-:W-:-:S06]  /*0430*/  IMAD.WIDE.U32 R2, R7, 0x4, R2 ;  /* 0x0000000407027825 */ /* 0x001fcc00078e0002 */
[----:B-1----:R-:W2:Y:S02]  /*0440*/  LDG.E R2, desc[UR4][R2.64] ;  /* 0x0000000402027981 */ /* 0x002ea4000c1e1900 */
[----:B--2---:R-:W-:-:S13]  /*0450*/  ISETP.GE.AND P0, PT, R2, 0x1, PT ;  /* 0x000000010200780c */ /* 0x004fda0003f06270 */
[----:B------:R-:W-:Y:S05]  /*0460*/  @!P0 EXIT ;  /* 0x000000000000894d */ /* 0x000fea0003800000 */
[----:B------:R-:W0:Y:S01]  /*0470*/  LDC.64 R2, c[0x0][0x388] ;  /* 0x0000e200ff027b82 */ /* 0x000e220000000a00 */
[----:B------:R-:W-:Y:S01]  /*0480*/  MOV R5, 0x1 ;  /* 0x0000000100057802 */ /* 0x000fe20000000f00 */
[----:B0-----:R-:W-:-:S05]  /*0490*/  IMAD.WIDE.U32 R2, R7, 0x4, R2 ;  /* 0x0000000407027825 */ /* 0x001fca00078e0002 */
[----:B------:R-:W-:Y:S01]  /*04a0*/  STG.E desc[UR4][R2.64], R5 ;  /* 0x0000000502007986 */ /* 0x000fe2000c101904 */
[----:B------:R-:W-:Y:S05]  /*04b0*/  EXIT ;  /* 0x000000000000794d */ /* 0x000fea0003800000 */
.L_x_269:
        /* <DEDUP_REMOVED lines=12> */
.L_x_295:


//--------------------- .text._ZN13cuda_renderer24compute_distances_renderEPfiiS0_iiiS0_ --------------------------
	.section	.text._ZN13cuda_renderer24compute_distances_renderEPfiiS0_iiiS0_,"ax",@progbits
	.align	128
        .global         _ZN13cuda_renderer24compute_distances_renderEPfiiS0_iiiS0_
        .type           _ZN13cuda_renderer24compute_distances_renderEPfiiS0_iiiS0_,@function
        .size           _ZN13cuda_renderer24compute_distances_renderEPfiiS0_iiiS0_,(.L_x_296 - _ZN13cuda_renderer24compute_distances_renderEPfiiS0_iiiS0_)
        .other          _ZN13cuda_renderer24compute_distances_renderEPfiiS0_iiiS0_,@"STO_CUDA_ENTRY STV_DEFAULT"
_ZN13cuda_renderer24compute_distances_renderEPfiiS0_iiiS0_:
.text._ZN13cuda_renderer24compute_distances_renderEPfiiS0_iiiS0_:
[----:B------:R-:W-:Y:S01]  /*0000*/  LDC R1, c[0x0][0x37c] ;  /* 0x0000df00ff017b82 */ /* 0x000fe20000000800 */
[----:B------:R-:W0:Y:S01]  /*0010*/  S2R R4, SR_CTAID.Y ;  /* 0x0000000000047919 */ /* 0x000e220000002600 */
[----:B------:R-:W1:Y:S06]  /*0020*/  LDCU UR5, c[0x0][0x3a0] ;  /* 0x00007400ff0577ac */ /* 0x000e6c0008000800 */
[----:B------:R-:W2:Y:S01]  /*0030*/  LDC R20, c[0x0][0x38c] ;  /* 0x0000e300ff147b82 */ /* 0x000ea20000000800 */
[----:B------:R-:W-:Y:S01]  /*0040*/  HFMA2 R15, -RZ, RZ, 0, 0 ;  /* 0x00000000ff0f7431 */ /* 0x000fe200000001ff */
[----:B------:R-:W3:Y:S01]  /*0050*/  S2R R5, SR_CTAID.X ;  /* 0x0000000000057919 */ /* 0x000ee20000002500 */
[----:B------:R-:W-:Y:S01]  /*0060*/  UMOV UR4, 0x400 ;  /* 0x0000040000047882 */ /* 0x000fe20000000000 */
[----:B------:R-:W4:Y:S01]  /*0070*/  LDCU.64 UR8, c[0x0][0x358] ;  /* 0x00006b00ff0877ac */ /* 0x000f220008000a00 */
[----:B------:R-:W5:Y:S03]  /*0080*/  S2R R0, SR_TID.X ;  /* 0x0000000000007919 */ /* 0x000f660000002100 */
[----:B------:R-:W4:Y:S01]  /*0090*/  S2UR UR6, SR_CgaCtaId ;  /* 0x00000000000679c3 */ /* 0x000f220000008800 */
[----:B------:R-:W5:Y:S07]  /*00a0*/  S2R R9, SR_TID.Y ;  /* 0x0000000000097919 */ /* 0x000f6e0000002200 */
[----:B------:R-:W5:Y:S01]  /*00b0*/  LDC R18, c[0x0][0x39c] ;  /* 0x0000e700ff127b82 */ /* 0x000f620000000800 */
[----:B-1----:R-:W-:-:S06]  /*00c0*/  UIADD3 UR5, UPT, UPT, UR5, -0x1, URZ ;  /* 0xffffffff05057890 */ /* 0x002fcc000fffe0ff */
[C---:B--2---:R-:W-:Y:S01]  /*00d0*/  IMAD R3, R20.reuse, UR5, RZ ;  /* 0x0000000514037c24 */ /* 0x044fe2000f8e02ff */
[----:B------:R-:W-:-:S04]  /*00e0*/  SHF.L.U32 R6, R20, 0x4, RZ ;  /* 0x0000000414067819 */ /* 0x000fc800000006ff */
[----:B------:R-:W-:Y:S02]  /*00f0*/  ISETP.GE.AND P0, PT, R3, RZ, PT ;  /* 0x000000ff0300720c */ /* 0x000fe40003f06270 */
[----:B0-----:R-:W-:Y:S01]  /*0100*/  SHF.L.U32 R4, R4, 0x4, RZ ;  /* 0x0000000404047819 */ /* 0x001fe200000006ff */
[----:B----4-:R-:W-:Y:S01]  /*0110*/  ULEA UR7, UR6, UR4, 0x18 ;  /* 0x0000000406077291 */ /* 0x010fe2000f8ec0ff */
[----:B---3--:R-:W-:Y:S02]  /*0120*/  SHF.L.U32 R5, R5, 0x4, RZ ;  /* 0x0000000405057819 */ /* 0x008fe400000006ff */
[----:B------:R-:W-:Y:S02]  /*0130*/  IADD3 R2, PT, PT, R4, R3, RZ ;  /* 0x0000000304027210 */ /* 0x000fe40007ffe0ff */
[----:B-----5:R-:W-:Y:S02]  /*0140*/  IADD3 R8, PT, PT, R5, R0, RZ ;  /* 0x0000000005087210 */ /* 0x020fe40007ffe0ff */
[----:B------:R-:W-:-:S02]  /*0150*/  SHF.L.U32 R7, R18, 0x4, RZ ;  /* 0x0000000412077819 */ /* 0x000fc400000006ff */
[----:B------:R0:W-:Y:S01]  /*0160*/  STS [UR7+0x810], R2 ;  /* 0x00081002ff007988 */ /* 0x0001e20008000807 */
[----:B------:R-:W-:-:S03]  /*0170*/  IADD3 R10, PT, PT, R4, R9, RZ ;  /* 0x00000009040a7210 */ /* 0x000fc60007ffe0ff */
[----:B------:R0:W-:Y:S01]  /*0180*/  STS.128 [UR7+0x800], R4 ;  /* 0x00080004ff007988 */ /* 0x0001e20008000c07 */
[----:B------:R-:W-:Y:S05]  /*0190*/  @!P0 BRA `(.L_x_270) ;  /* 0x0000000800408947 */ /* 0x000fea0003800000 */
[-C--:B------:R-:W-:Y:S01]  /*01a0*/  IABS R11, R20.reuse ;  /* 0x00000014000b7213 */ /* 0x080fe20000000000 */
[----:B------:R-:W1:Y:S01]  /*01b0*/  LDCU UR5, c[0x0][0x398] ;  /* 0x00007300ff0577ac */ /* 0x000e620008000800 */
[----:B------:R-:W2:Y:S01]  /*01c0*/  LDC R12, c[0x0][0x38c] ;  /* 0x0000e300ff0c7b82 */ /* 0x000ea20000000800 */
[----:B------:R-:W-:Y:S01]  /*01d0*/  IMAD.MOV.U32 R13, RZ, RZ, R4 ;  /* 0x000000ffff0d7224 */ /* 0x000fe200078e0004 */
[----:B0-----:R-:W0:Y:S01]  /*01e0*/  I2F.RP R6, R11 ;  /* 0x0000000b00067306 */ /* 0x001e220000209400 */
[----:B------:R-:W3:Y:S01]  /*01f0*/  LDCU UR10, c[0x0][0x388] ;  /* 0x00007100ff0a77ac */ /* 0x000ee20008000800 */
[----:B------:R-:W-:Y:S01]  /*0200*/  MOV R14, R5 ;  /* 0x00000005000e7202 */ /* 0x000fe20000000f00 */
[C---:B------:R-:W-:Y:S01]  /*0210*/  IMAD R20, R9.reuse, R20, R0 ;  /* 0x0000001409147224 */ /* 0x040fe200078e0200 */
[----:B------:R-:W-:Y:S01]  /*0220*/  LEA R21, R9, UR7, 0x6 ;  /* 0x0000000709157c11 */ /* 0x000fe2000f8e30ff */
[----:B------:R-:W-:Y:S01]  /*0230*/  UIADD3 UR4, UPT, UPT, UR4, 0x400, URZ ;  /* 0x0000040004047890 */ /* 0x000fe2000fffe0ff */
[----:B------:R-:W4:Y:S01]  /*0240*/  LDC.64 R2, c[0x0][0x380] ;  /* 0x0000e000ff027b82 */ /* 0x000f220000000a00 */
[----:B------:R-:W-:Y:S01]  /*0250*/  IADD3 R4, PT, PT, R13, R0, RZ ;  /* 0x000000000d047210 */ /* 0x000fe20007ffe0ff */
[----:B------:R-:W2:Y:S01]  /*0260*/  LDCU UR12, c[0x0][0x398] ;  /* 0x00007300ff0c77ac */ /* 0x000ea20008000800 */
[----:B------:R-:W-:Y:S01]  /*0270*/  LEA R19, R0, R21, 0x2 ;  /* 0x0000001500137211 */ /* 0x000fe200078e10ff */
[----:B------:R-:W-:Y:S01]  /*0280*/  IMAD R21, R9, -0x3c, R21 ;  /* 0xffffffc409157824 */ /* 0x000fe200078e0215 */
[----:B------:R-:W-:Y:S01]  /*0290*/  MOV R15, RZ ;  /* 0x000000ff000f7202 */ /* 0x000fe20000000f00 */
[----:B------:R-:W-:Y:S01]  /*02a0*/  ULEA UR4, UR6, UR4, 0x18 ;  /* 0x0000000406047291 */ /* 0x000fe2000f8ec0ff */
[----:B------:R-:W2:Y:S01]  /*02b0*/  LDCU UR11, c[0x0][0x3a0] ;  /* 0x00007400ff0b77ac */ /* 0x000ea20008000800 */
[----:B0-----:R-:W0:Y:S01]  /*02c0*/  MUFU.RCP R6, R6 ;  /* 0x0000000600067308 */ /* 0x001e220000001000 */
[----:B-1----:R-:W-:-:S02]  /*02d0*/  ISETP.GE.AND P0, PT, R8, UR5, PT ;  /* 0x0000000508007c0c */ /* 0x002fc4000bf06270 */
[----:B---3--:R-:W-:Y:S02]  /*02e0*/  ISETP.GE.AND P1, PT, R4, UR10, PT ;  /* 0x0000000a04007c0c */ /* 0x008fe4000bf26270 */
[----:B------:R-:W-:Y:S02]  /*02f0*/  ISETP.LT.AND P0, PT, R10, UR10, !P0 ;  /* 0x0000000a0a007c0c */ /* 0x000fe4000c701270 */
[----:B0-----:R-:W-:Y:S02]  /*0300*/  IADD3 R16, PT, PT, R6, 0xffffffe, RZ ;  /* 0x0ffffffe06107810 */ /* 0x001fe40007ffe0ff */
[----:B------:R-:W0:Y:S02]  /*0310*/  LDC.64 R6, c[0x0][0x390] ;  /* 0x0000e400ff067b82 */ /* 0x000e240000000a00 */
[----:B------:R1:W3:Y:S02]  /*0320*/  F2I.FTZ.U32.TRUNC.NTZ R17, R16 ;  /* 0x0000001000117305 */ /* 0x0002e4000021f000 */
[----:B-1----:R-:W-:-:S02]  /*0330*/  MOV R16, RZ ;  /* 0x000000ff00107202 */ /* 0x002fc40000000f00 */
[----:B---3--:R-:W-:-:S05]  /*0340*/  IADD3 R22, PT, PT, RZ, -R17, RZ ;  /* 0x80000011ff167210 */ /* 0x008fca0007ffe0ff */
[----:B------:R-:W-:Y:S01]  /*0350*/  IMAD R5, R22, R11, RZ ;  /* 0x0000000b16057224 */ /* 0x000fe200078e02ff */
[----:B------:R-:W-:-:S03]  /*0360*/  LEA R22, R0, UR4, 0x2 ;  /* 0x0000000400167c11 */ /* 0x000fc6000f8e10ff */
[----:B------:R-:W-:-:S04]  /*0370*/  IMAD.HI.U32 R16, R17, R5, R16 ;  /* 0x0000000511107227 */ /* 0x000fc800078e0010 */
[C---:B------:R-:W-:Y:S02]  /*0380*/  IMAD R17, R9.reuse, R18, R0 ;  /* 0x0000001209117224 */ /* 0x040fe400078e0200 */
[----:B--2-4-:R-:W-:-:S07]  /*0390*/  IMAD R18, R9, 0x40, R22 ;  /* 0x0000004009127824 */ /* 0x014fce00078e0216 */
.L_x_278:
[----:B------:R-:W-:Y:S01]  /*03a0*/  IABS R5, R13 ;  /* 0x0000000d00057213 */ /* 0x000fe20000000000 */
[----:B------:R-:W-:Y:S01]  /*03b0*/  BSSY.RECONVERGENT B0, `(.L_x_271) ;  /* 0x0000022000007945 */ /* 0x000fe20003800200 */
[----:B----4-:R-:W-:-:S03]  /*03c0*/  IABS R23, R12 ;  /* 0x0000000c00177213 */ /* 0x010fc60000000000 */
[----:B------:R-:W-:-:S05]  /*03d0*/  IMAD.HI.U32 R4, R16, R5, RZ ;  /* 0x0000000510047227 */ /* 0x000fca00078e00ff */
[----:B------:R-:W-:-:S05]  /*03e0*/  IADD3 R24, PT, PT, -R4, RZ, RZ ;  /* 0x000000ff04187210 */ /* 0x000fca0007ffe1ff */
[----:B------:R-:W-:Y:S01]  /*03f0*/  IMAD R24, R23, R24, R5 ;  /* 0x0000001817187224 */ /* 0x000fe200078e0205 */
[----:B------:R-:W-:-:S04]  /*0400*/  LOP3.LUT R5, R13, R12, RZ, 0x3c, !PT ;  /* 0x0000000c0d057212 */ /* 0x000fc800078e3cff */
[----:B------:R-:W-:Y:S02]  /*0410*/  ISETP.GT.U32.AND P4, PT, R11, R24, PT ;  /* 0x000000180b00720c */ /* 0x000fe40003f84070 */
[----:B------:R-:W-:-:S11]  /*0420*/  ISETP.GE.AND P3, PT, R5, RZ, PT ;  /* 0x000000ff0500720c */ /* 0x000fd60003f66270 */
[----:B------:R-:W-:Y:S01]  /*0430*/  @!P4 IADD3 R24, PT, PT, R24, -R23, RZ ;  /* 0x800000171818c210 */ /* 0x000fe20007ffe0ff */
[----:B------:R-:W-:Y:S01]  /*0440*/  IMAD.MOV.U32 R23, RZ, RZ, RZ ;  /* 0x000000ffff177224 */ /* 0x000fe200078e00ff */
[----:B------:R-:W-:Y:S02]  /*0450*/  @!P4 IADD3 R4, PT, PT, R4, 0x1, RZ ;  /* 0x000000010404c810 */ /* 0x000fe40007ffe0ff */
[----:B------:R-:W-:Y:S02]  /*0460*/  ISETP.GE.U32.AND P2, PT, R24, R11, PT ;  /* 0x0000000b1800720c */ /* 0x000fe40003f46070 */
[----:B------:R-:W-:-:S11]  /*0470*/  ISETP.NE.AND P4, PT, R12, RZ, PT ;  /* 0x000000ff0c00720c */ /* 0x000fd60003f85270 */
[----:B------:R-:W-:-:S04]  /*0480*/  @P2 IADD3 R4, PT, PT, R4, 0x1, RZ ;  /* 0x0000000104042810 */ /* 0x000fc80007ffe0ff */
[----:B------:R-:W-:Y:S02]  /*0490*/  @!P3 IADD3 R4, PT, PT, -R4, RZ, RZ ;  /* 0x000000ff0404b210 */ /* 0x000fe40007ffe1ff */
[----:B------:R-:W-:-:S04]  /*04a0*/  @!P4 LOP3.LUT R4, RZ, R12, RZ, 0x33, !PT ;  /* 0x0000000cff04c212 */ /* 0x000fc800078e33ff */
[----:B------:R-:W-:-:S04]  /*04b0*/  IADD3 R4, PT, PT, R4, R9, RZ ;  /* 0x0000000904047210 */ /* 0x000fc80007ffe0ff */
[----:B------:R-:W-:-:S13]  /*04c0*/  ISETP.GE.AND P2, PT, R4, UR11, PT ;  /* 0x0000000b04007c0c */ /* 0x000fda000bf46270 */
[----:B---3--:R-:W-:Y:S05]  /*04d0*/  @P2 BRA `(.L_x_272) ;  /* 0x0000000000382947 */ /* 0x008fea0003800000 */
[----:B------:R-:W-:Y:S01]  /*04e0*/  BSSY.RECONVERGENT B1, `(.L_x_273) ;  /* 0x0000006000017945 */ /* 0x000fe20003800200 */
[----:B------:R-:W-:-:S03]  /*04f0*/  MOV R4, RZ ;  /* 0x000000ff00047202 */ /* 0x000fc60000000f00 */
[----:B------:R-:W-:Y:S05]  /*0500*/  @P1 BRA `(.L_x_274) ;  /* 0x00000000000c1947 */ /* 0x000fea0003800000 */
[----:B------:R-:W-:-:S05]  /*0510*/  IADD3 R5, PT, PT, R20, R13, RZ ;  /* 0x0000000d14057210 */ /* 0x000fca0007ffe0ff */
[----:B------:R-:W-:-:S06]  /*0520*/  IMAD.WIDE R4, R5, 0x4, R2 ;  /* 0x0000000405047825 */ /* 0x000fcc00078e0202 */
[----:B------:R1:W5:Y:S02]  /*0530*/  LDG.E R4, desc[UR8][R4.64] ;  /* 0x0000000804047981 */ /* 0x000364000c1e1900 */
.L_x_274:
[----:B------:R-:W-:Y:S05]  /*0540*/  BSYNC.RECONVERGENT B1 ;  /* 0x0000000000017941 */ /* 0x000fea0003800200 */
.L_x_273:
[----:B-----5:R2:W-:Y:S01]  /*0550*/  STS [R19], R4 ;  /* 0x0000000413007388 */ /* 0x0205e20000000800 */
[----:B------:R-:W-:-:S13]  /*0560*/  ISETP.GE.AND P2, PT, R8, UR12, PT ;  /* 0x0000000c08007c0c */ /* 0x000fda000bf46270 */
[----:B--2---:R-:W-:Y:S05]  /*0570*/  @P2 BRA `(.L_x_275) ;  /* 0x0000000000142947 */ /* 0x004fea0003800000 */
[----:B-1----:R-:W-:-:S05]  /*0580*/  IADD3 R5, PT, PT, R17, R14, RZ ;  /* 0x0000000e11057210 */ /* 0x002fca0007ffe0ff */
[----:B0-----:R-:W-:-:S05]  /*0590*/  IMAD.WIDE R4, R5, 0x4, R6 ;  /* 0x0000000405047825 */ /* 0x001fca00078e0206 */
[----:B------:R2:W5:Y:S01]  /*05a0*/  LDG.E R23, desc[UR8][R4.64] ;  /* 0x0000000804177981 */ /* 0x000562000c1e1900 */
[----:B------:R-:W-:Y:S05]  /*05b0*/  BRA `(.L_x_275) ;  /* 0x0000000000047947 */ /* 0x000fea0003800000 */
.L_x_272:
[----:B------:R3:W-:Y:S02]  /*05c0*/  STS [R19], RZ ;  /* 0x000000ff13007388 */ /* 0x0007e40000000800 */
.L_x_275:
[----:B------:R-:W-:Y:S05]  /*05d0*/  BSYNC.RECONVERGENT B0 ;  /* 0x0000000000007941 */ /* 0x000fea0003800200 */
.L_x_271:
[----:B-----5:R4:W-:Y:S01]  /*05e0*/  STS [R18], R23 ;  /* 0x0000001712007388 */ /* 0x0209e20000000800 */
[----:B------:R-:W-:Y:S01]  /*05f0*/  BSSY.RECONVERGENT B0, `(.L_x_276) ;  /* 0x0000043000007945 */ /* 0x000fe20003800200 */
[----:B------:R-:W-:Y:S06]  /*0600*/  BAR.SYNC.DEFER_BLOCKING 0x0 ;  /* 0x0000000000007b1d */ /* 0x000fec0000010000 */
[----:B------:R-:W-:Y:S05]  /*0610*/  @!P0 BRA `(.L_x_277) ;  /* 0x0000000400008947 */ /* 0x000fea0003800000 */
[----:B-12---:R-:W-:Y:S04]  /*0620*/  LDS R5, [R21] ;  /* 0x0000000015057984 */ /* 0x006fe80000000800 */
[----:B------:R-:W1:Y:S04]  /*0630*/  LDS R24, [R22] ;  /* 0x0000000016187984 */ /* 0x000e680000000800 */
[----:B------:R-:W-:Y:S04]  /*0640*/  LDS R4, [R21+0x40] ;  /* 0x0000400015047984 */ /* 0x000fe80000000800 */
[----:B----4-:R-:W-:Y:S04]  /*0650*/  LDS R23, [R21+0x80] ;  /* 0x0000800015177984 */ /* 0x010fe80000000800 */
[----:B------:R-:W-:Y:S04]  /*0660*/  LDS R25, [R21+0xc0] ;  /* 0x0000c00015197984 */ /* 0x000fe80000000800 */
[----:B------:R-:W2:Y:S01]  /*0670*/  LDS R26, [R22+0xc0] ;  /* 0x0000c000161a7984 */ /* 0x000ea20000000800 */
[----:B-1----:R-:W-:-:S03]  /*0680*/  FADD R24, R5, -R24 ;  /* 0x8000001805187221 */ /* 0x002fc60000000000 */
[----:B------:R-:W1:Y:S01]  /*0690*/  LDS R5, [R22+0x40] ;  /* 0x0000400016057984 */ /* 0x000e620000000800 */
[----:B------:R-:W-:-:S03]  /*06a0*/  FFMA R15, R24, R24, R15 ;  /* 0x00000018180f7223 */ /* 0x000fc6000000000f */
[----:B------:R-:W4:Y:S01]  /*06b0*/  LDS R24, [R22+0x80] ;  /* 0x0000800016187984 */ /* 0x000f220000000800 */
[----:B--2---:R-:W-:-:S03]  /*06c0*/  FADD R26, R25, -R26 ;  /* 0x8000001a191a7221 */ /* 0x004fc60000000000 */
[----:B------:R-:W-:Y:S01]  /*06d0*/  LDS R25, [R21+0x180] ;  /* 0x0001800015197984 */ /* 0x000fe20000000800 */
[----:B-1----:R-:W-:-:S03]  /*06e0*/  FADD R4, R4, -R5 ;  /* 0x8000000504047221 */ /* 0x002fc60000000000 */
[----:B------:R-:W-:Y:S01]  /*06f0*/  LDS R5, [R22+0x100] ;  /* 0x0001000016057984 */ /* 0x000fe20000000800 */
[----:B----4-:R-:W-:Y:S01]  /*0700*/  FADD R24, R23, -R24 ;  /* 0x8000001817187221 */ /* 0x010fe20000000000 */
[----:B------:R-:W-:Y:S02]  /*0710*/  FFMA R15, R4, R4, R15 ;  /* 0x00000004040f7223 */ /* 0x000fe4000000000f */
[----:B------:R-:W-:Y:S02]  /*0720*/  LDS R23, [R21+0x140] ;  /* 0x0001400015177984 */ /* 0x000fe40000000800 */
[----:B------:R-:W-:Y:S02]  /*0730*/  FFMA R15, R24, R24, R15 ;  /* 0x00000018180f7223 */ /* 0x000fe4000000000f */
[----:B------:R-:W1:Y:S02]  /*0740*/  LDS R4, [R21+0x100] ;  /* 0x0001000015047984 */ /* 0x000e640000000800 */
[----:B------:R-:W-:-:S02]  /*0750*/  FFMA R15, R26, R26, R15 ;  /* 0x0000001a1a0f7223 */ /* 0x000fc4000000000f */
[----:B------:R-:W2:Y:S04]  /*0760*/  LDS R24, [R22+0x140] ;  /* 0x0001400016187984 */ /* 0x000ea80000000800 */
[----:B------:R-:W4:Y:S01]  /*0770*/  LDS R26, [R22+0x180] ;  /* 0x00018000161a7984 */ /* 0x000f220000000800 */
[----:B-1----:R-:W-:-:S03]  /*0780*/  FADD R4, R4, -R5 ;  /* 0x8000000504047221 */ /* 0x002fc60000000000 */
[----:B------:R-:W-:Y:S01]  /*0790*/  LDS R5, [R22+0x1c0] ;  /* 0x0001c00016057984 */ /* 0x000fe20000000800 */
[----:B--2---:R-:W-:Y:S01]  /*07a0*/  FADD R24, R23, -R24 ;  /* 0x8000001817187221 */ /* 0x004fe20000000000 */
[----:B------:R-:W-:Y:S02]  /*07b0*/  FFMA R15, R4, R4, R15 ;  /* 0x00000004040f7223 */ /* 0x000fe4000000000f */
[----:B------:R-:W-:Y:S01]  /*07c0*/  LDS R23, [R21+0x200] ;  /* 0x0002000015177984 */ /* 0x000fe20000000800 */
[----:B----4-:R-:W-:Y:S01]  /*07d0*/  FADD R26, R25, -R26 ;  /* 0x8000001a191a7221 */ /* 0x010fe20000000000 */
[----:B------:R-:W-:Y:S02]  /*07e0*/  FFMA R15, R24, R24, R15 ;  /* 0x00000018180f7223 */ /* 0x000fe4000000000f */
[----:B------:R-:W1:Y:S02]  /*07f0*/  LDS R4, [R21+0x1c0] ;  /* 0x0001c00015047984 */ /* 0x000e640000000800 */
[----:B------:R-:W-:-:S02]  /*0800*/  FFMA R15, R26, R26, R15 ;  /* 0x0000001a1a0f7223 */ /* 0x000fc4000000000f */
[----:B------:R-:W2:Y:S04]  /*0810*/  LDS R24, [R22+0x200] ;  /* 0x0002000016187984 */ /* 0x000ea80000000800 */
[----:B------:R-:W-:Y:S04]  /*0820*/  LDS R25, [R21+0x240] ;  /* 0x0002400015197984 */ /* 0x000fe80000000800 */
[----:B------:R-:W4:Y:S01]  /*0830*/  LDS R26, [R22+0x240] ;  /* 0x00024000161a7984 */ /* 0x000f220000000800 */
[----:B-1----:R-:W-:-:S03]  /*0840*/  FADD R4, R4, -R5 ;  /* 0x8000000504047221 */ /* 0x002fc60000000000 */
[----:B------:R-:W-:Y:S01]  /*0850*/  LDS R5, [R22+0x280] ;  /* 0x0002800016057984 */ /* 0x000fe20000000800 */
[----:B--2---:R-:W-:Y:S01]  /*0860*/  FADD R24, R23, -R24 ;  /* 0x8000001817187221 */ /* 0x004fe20000000000 */
[----:B------:R-:W-:Y:S02]  /*0870*/  FFMA R15, R4, R4, R15 ;  /* 0x00000004040f7223 */ /* 0x000fe4000000000f */
[----:B------:R-:W-:Y:S02]  /*0880*/  LDS R23, [R21+0x2c0] ;  /* 0x0002c00015177984 */ /* 0x000fe40000000800 */
[----:B------:R-:W-:Y:S02]  /*0890*/  FFMA R15, R24, R24, R15 ;  /* 0x00000018180f7223 */ /* 0x000fe4000000000f */
[----:B------:R-:W1:Y:S01]  /*08a0*/  LDS R4, [R21+0x280] ;  /* 0x0002800015047984 */ /* 0x000e620000000800 */
[----:B----4-:R-:W-:-:S03]  /*08b0*/  FADD R26, R25, -R26 ;  /* 0x8000001a191a7221 */ /* 0x010fc60000000000 */
[----:B------:R-:W2:Y:S01]  /*08c0*/  LDS R24, [R22+0x2c0] ;  /* 0x0002c00016187984 */ /* 0x000ea20000000800 */
[----:B------:R-:W-:-:S03]  /*08d0*/  FFMA R15, R26, R26, R15 ;  /* 0x0000001a1a0f7223 */ /* 0x000fc6000000000f */
        /* <DEDUP_REMOVED lines=14> */
[----:B-1----:R-:W-:-:S04]  /*09c0*/  FADD R4, R4, -R5 ;  /* 0x8000000504047221 */ /* 0x002fc80000000000 */
[----:B------:R-:W-:Y:S01]  /*09d0*/  FFMA R15, R4, R4, R15 ;  /* 0x00000004040f7223 */ /* 0x000fe2000000000f */
[----:B--2---:R-:W-:-:S04]  /*09e0*/  FADD R24, R23, -R24 ;  /* 0x8000001817187221 */ /* 0x004fc80000000000 */
[----:B------:R-:W-:Y:S01]  /*09f0*/  FFMA R15, R24, R24, R15 ;  /* 0x00000018180f7223 */ /* 0x000fe2000000000f */
[----:B----4-:R-:W-:-:S04]  /*0a00*/  FADD R26, R25, -R26 ;  /* 0x8000001a191a7221 */ /* 0x010fc80000000000 */
[----:B------:R-:W-:-:S07]  /*0a10*/  FFMA R15, R26, R26, R15 ;  /* 0x0000001a1a0f7223 */ /* 0x000fce000000000f */
.L_x_277:
[----:B------:R-:W-:Y:S05]  /*0a20*/  BSYNC.RECONVERGENT B0 ;  /* 0x0000000000007941 */ /* 0x000fea0003800200 */
.L_x_276:
[----:B------:R-:W-:Y:S06]  /*0a30*/  BAR.SYNC.DEFER_BLOCKING 0x0 ;  /* 0x0000000000007b1d */ /* 0x000fec0000010000 */
[----:B-12---:R-:W1:Y:S04]  /*0a40*/  LDS.64 R4, [UR7+0x808] ;  /* 0x00080807ff047984 */ /* 0x006e680008000a00 */
[----:B------:R-:W2:Y:S01]  /*0a50*/  LDS R24, [UR7+0x810] ;  /* 0x00081007ff187984 */ /* 0x000ea20008000800 */
[----:B-1----:R-:W-:-:S02]  /*0a60*/  IADD3 R13, PT, PT, R4, R13, RZ ;  /* 0x0000000d040d7210 */ /* 0x002fc40007ffe0ff */
[----:B------:R-:W-:Y:S02]  /*0a70*/  IADD3 R14, PT, PT, R14, R5, RZ ;  /* 0x000000050e0e7210 */ /* 0x000fe40007ffe0ff */
[----:B--2---:R-:W-:-:S13]  /*0a80*/  ISETP.GT.AND P2, PT, R13, R24, PT ;  /* 0x000000180d00720c */ /* 0x004fda0003f44270 */
[----:B------:R-:W-:Y:S05]  /*0a90*/  @!P2 BRA `(.L_x_278) ;  /* 0xfffffff80040a947 */ /* 0x000fea000383ffff */
.L_x_270:
[----:B------:R-:W1:Y:S01]  /*0aa0*/  LDCU UR4, c[0x0][0x398] ;  /* 0x00007300ff0477ac */ /* 0x000e620008000800 */
[----:B------:R-:W2:Y:S01]  /*0ab0*/  LDCU UR5, c[0x0][0x388] ;  /* 0x00007100ff0577ac */ /* 0x000ea20008000800 */
[----:B-1----:R-:W-:-:S04]  /*0ac0*/  ISETP.GE.AND P0, PT, R8, UR4, PT ;  /* 0x0000000408007c0c */ /* 0x002fc8000bf06270 */
[----:B--2---:R-:W-:-:S13]  /*0ad0*/  ISETP.GE.OR P0, PT, R10, UR5, P0 ;  /* 0x000000050a007c0c */ /* 0x004fda0008706670 */
[----:B------:R-:W-:Y:S05]  /*0ae0*/  @P0 EXIT ;  /* 0x000000000000094d */ /* 0x000fea0003800000 */
[----:B------:R-:W1:Y:S01]  /*0af0*/  S2UR UR5, SR_CgaCtaId ;  /* 0x00000000000579c3 */ /* 0x000e620000008800 */
[----:B------:R-:W-:-:S07]  /*0b00*/  UMOV UR4, 0x400 ;  /* 0x0000040000047882 */ /* 0x000fce0000000000 */
[----:B0-----:R-:W0:Y:S01]  /*0b10*/  LDC.64 R2, c[0x0][0x3a8] ;  /* 0x0000ea00ff027b82 */ /* 0x001e220000000a00 */
[----:B-1----:R-:W-:-:S09]  /*0b20*/  ULEA UR4, UR5, UR4, 0x18 ;  /* 0x0000000405047291 */ /* 0x002fd2000f8ec0ff */
[----:B------:R-:W1:Y:S02]  /*0b30*/  LDS.64 R4, [UR4+0x800] ;  /* 0x00080004ff047984 */ /* 0x000e640008000a00 */
[----:B------:R-:W2:Y:S01]  /*0b40*/  LDCU UR4, c[0x0][0x39c] ;  /* 0x00007380ff0477ac */ /* 0x000ea20008000800 */
[----:B-1----:R-:W-:Y:S02]  /*0b50*/  IADD3 R9, PT, PT, R9, R4, RZ ;  /* 0x0000000409097210 */ /* 0x002fe40007ffe0ff */
[----:B------:R-:W-:-:S05]  /*0b60*/  IADD3 R0, PT, PT, R0, R5, RZ ;  /* 0x0000000500007210 */ /* 0x000fca0007ffe0ff */
[----:B--2---:R-:W-:-:S04]  /*0b70*/  IMAD R9, R9, UR4, R0 ;  /* 0x0000000409097c24 */ /* 0x004fc8000f8e0200 */
[----:B0-----:R-:W-:-:S05]  /*0b80*/  IMAD.WIDE R2, R9, 0x4, R2 ;  /* 0x0000000409027825 */ /* 0x001fca00078e0202 */
[----:B------:R-:W-:Y:S01]  /*0b90*/  STG.E desc[UR8][R2.64], R15 ;  /* 0x0000000f02007986 */ /* 0x000fe2000c101908 */
[----:B------:R-:W-:Y:S05]  /*0ba0*/  EXIT ;  /* 0x000000000000794d */ /* 0x000fea0003800000 */
.L_x_279:
        /* <DEDUP_REMOVED lines=13> */
.L_x_296:


//--------------------- .text._ZN3cub18CUB_300001_SM_10006detail11EmptyKernelIvEEvv --------------------------
	.section	.text._ZN3cub18CUB_300001_SM_10006detail11EmptyKernelIvEEvv,"ax",@progbits
	.align	128
        .global         _ZN3cub18CUB_300001_SM_10006detail11EmptyKernelIvEEvv
        .type           _ZN3cub18CUB_300001_SM_10006detail11EmptyKernelIvEEvv,@function
        .size           _ZN3cub18CUB_300001_SM_10006detail11EmptyKernelIvEEvv,(.L_x_297 - _ZN3cub18CUB_300001_SM_10006detail11EmptyKernelIvEEvv)
        .other          _ZN3cub18CUB_300001_SM_10006detail11EmptyKernelIvEEvv,@"STO_CUDA_ENTRY STV_DEFAULT"
_ZN3cub18CUB_300001_SM_10006detail11EmptyKernelIvEEvv:
.text._ZN3cub18CUB_300001_SM_10006detail11EmptyKernelIvEEvv:
[----:B------:R-:W-:Y:S01]  /*0000*/  LDC R1, c[0x0][0x37c] ;  /* 0x0000df00ff017b82 */ /* 0x000fe20000000800 */
[----:B------:R-:W-:Y:S05]  /*0010*/  EXIT ;  /* 0x000000000000794d */ /* 0x000fea0003800000 */
.L_x_280:
        /* <DEDUP_REMOVED lines=14> */
.L_x_297:


//--------------------- .nv.global.init           --------------------------
	.section	.nv.global.init,"aw",@progbits
	.align	4
.nv.global.init:
	.type		__cudart_i2opi_f,@object
	.size		__cudart_i2opi_f,(.L_43 - __cudart_i2opi_f)
__cudart_i2opi_f:
        /*0000*/ 	.byte	0x41, 0x90, 0x43, 0x3c, 0x99, 0x95, 0x62, 0xdb, 0xc0, 0xdd, 0x34, 0xf5, 0xd1, 0x57, 0x27, 0xfc
        /*0010*/ 	.byte	0x29, 0x15, 0x44, 0x4e, 0x6e, 0x83, 0xf9, 0xa2
.L_43:


//--------------------- .nv.shared.reserved.0     --------------------------
	.section	.nv.shared.reserved.0,"aw",@nobits
	.weak		__nv_reservedSMEM_offset_0_alias
	.size		__nv_reservedSMEM_offset_0_alias, 0, 64
	.other		__nv_reservedSMEM_offset_0_alias,@"STO_CUDA_RESERVED_SHARED STV_DEFAULT"
__nv_reservedSMEM_offset_0_alias:
	.zero		0
	.zero		64


//--------------------- .nv.global                --------------------------
	.section	.nv.global,"aw",@nobits
.nv.global:
	.type		_ZN34_INTERNAL_51f054fb_4_k_cu_12e54d586thrust24THRUST_300001_SM_1000_NS3seqE,@object
	.size		_ZN34_INTERNAL_51f054fb_4_k_cu_12e54d586thrust24THRUST_300001_SM_1000_NS3seqE,(_ZN34_INTERNAL_51f054fb_4_k_cu_12e54d584cuda3std3__48in_placeE - _ZN34_INTERNAL_51f054fb_4_k_cu_12e54d586thrust24THRUST_300001_SM_1000_NS3seqE)
_ZN34_INTERNAL_51f054fb_4_k_cu_12e54d586thrust24THRUST_300001_SM_1000_NS3seqE:
	.zero		1
	.type		_ZN34_INTERNAL_51f054fb_4_k_cu_12e54d584cuda3std3__48in_placeE,@object
	.size		_ZN34_INTERNAL_51f054fb_4_k_cu_12e54d584cuda3std3__48in_placeE,(_ZN34_INTERNAL_51f054fb_4_k_cu_12e54d584cuda3std6ranges3__45__cpo4sizeE - _ZN34_INTERNAL_51f054fb_4_k_cu_12e54d584cuda3std3__48in_placeE)
_ZN34_INTERNAL_51f054fb_4_k_cu_12e54d584cuda3std3__48in_placeE:
	.zero		1
	.type		_ZN34_INTERNAL_51f054fb_4_k_cu_12e54d584cuda3std6ranges3__45__cpo4sizeE,@object
	.size		_ZN34_INTERNAL_51f054fb_4_k_cu_12e54d584cuda3std6ranges3__45__cpo4sizeE,(_ZN34_INTERNAL_51f054fb_4_k_cu_12e54d586thrust24THRUST_300001_SM_1000_NS12placeholders2_3E - _ZN34_INTERNAL_51f054fb_4_k_cu_12e54d584cuda3std6ranges3__45__cpo4sizeE)
_ZN34_INTERNAL_51f054fb_4_k_cu_12e54d584cuda3std6ranges3__45__cpo4sizeE:
	.zero		1
	.type		_ZN34_INTERNAL_51f054fb_4_k_cu_12e54d586thrust24THRUST_300001_SM_1000_NS12placeholders2_3E,@object
	.size		_ZN34_INTERNAL_51f054fb_4_k_cu_12e54d586thrust24THRUST_300001_SM_1000_NS12placeholders2_3E,(_ZN34_INTERNAL_51f054fb_4_k_cu_12e54d584cuda3std3__45__cpo6cbeginE - _ZN34_INTERNAL_51f054fb_4_k_cu_12e54d586thrust24THRUST_300001_SM_1000_NS12placeholders2_3E)
_ZN34_INTERNAL_51f054fb_4_k_cu_12e54d586thrust24THRUST_300001_SM_1000_NS12placeholders2_3E:
	.zero		1
	.type		_ZN34_INTERNAL_51f054fb_4_k_cu_12e54d584cuda3std3__45__cpo6cbeginE,@object
	.size		_ZN34_INTERNAL_51f054fb_4_k_cu_12e54d584cuda3std3__45__cpo6cbeginE,(_ZN34_INTERNAL_51f054fb_4_k_cu_12e54d584cuda3std6ranges3__45__cpo6cbeginE - _ZN34_INTERNAL_51f054fb_4_k_cu_12e54d584cuda3std3__45__cpo6cbeginE)
_ZN34_INTERNAL_51f054fb_4_k_cu_12e54d584cuda3std3__45__cpo6cbeginE:
	.zero		1
	.type		_ZN34_INTERNAL_51f054fb_4_k_cu_12e54d584cuda3std6ranges3__45__cpo6cbeginE,@object
	.size		_ZN34_INTERNAL_51f054fb_4_k_cu_12e54d584cuda3std6ranges3__45__cpo6cbeginE,(_ZN34_INTERNAL_51f054fb_4_k_cu_12e54d586thrust24THRUST_300001_SM_1000_NS12placeholders2_7E - _ZN34_INTERNAL_51f054fb_4_k_cu_12e54d584cuda3std6ranges3__45__cpo6cbeginE)
_ZN34_INTERNAL_51f054fb_4_k_cu_12e54d584cuda3std6ranges3__45__cpo6cbeginE:
	.zero		1
	.type		_ZN34_INTERNAL_51f054fb_4_k_cu_12e54d586thrust24THRUST_300001_SM_1000_NS12placeholders2_7E,@object
	.size		_ZN34_INTERNAL_51f054fb_4_k_cu_12e54d586thrust24THRUST_300001_SM_1000_NS12placeholders2_7E,(_ZN34_INTERNAL_51f054fb_4_k_cu_12e54d584cuda3std3__45__cpo7crbeginE - _ZN34_INTERNAL_51f054fb_4_k_cu_12e54d586thrust24THRUST_300001_SM_1000_NS12placeholders2_7E)
_ZN34_INTERNAL_51f054fb_4_k_cu_12e54d586thrust24THRUST_300001_SM_1000_NS12placeholders2_7E:
	.zero		1
	.type		_ZN34_INTERNAL_51f054fb_4_k_cu_12e54d584cuda3std3__45__cpo7crbeginE,@object
	.size		_ZN34_INTERNAL_51f054fb_4_k_cu_12e54d584cuda3std3__45__cpo7crbeginE,(_ZN34_INTERNAL_51f054fb_4_k_cu_12e54d584cuda3std6ranges3__45__cpo4nextE - _ZN34_INTERNAL_51f054fb_4_k_cu_12e54d584cuda3std3__45__cpo7crbeginE)
_ZN34_INTERNAL_51f054fb_4_k_cu_12e54d584cuda3std3__45__cpo7crbeginE:
	.zero		1
	.type		_ZN34_INTERNAL_51f054fb_4_k_cu_12e54d584cuda3std6ranges3__45__cpo4nextE,@object
	.size		_ZN34_INTERNAL_51f054fb_4_k_cu_12e54d584cuda3std6ranges3__45__cpo4nextE,(_ZN34_INTERNAL_51f054fb_4_k_cu_12e54d584cuda3std6ranges3__45__cpo4swapE - _ZN34_INTERNAL_51f054fb_4_k_cu_12e54d584cuda3std6ranges3__45__cpo4nextE)
_ZN34_INTERNAL_51f054fb_4_k_cu_12e54d584cuda3std6ranges3__45__cpo4nextE:
	.zero		1
	.type		_ZN34_INTERNAL_51f054fb_4_k_cu_12e54d584cuda3std6ranges3__45__cpo4swapE,@object
	.size		_ZN34_INTERNAL_51f054fb_4_k_cu_12e54d584cuda3std6ranges3__45__cpo4swapE,(_ZN34_INTERNAL_51f054fb_4_k_cu_12e54d586thrust24THRUST_300001_SM_1000_NS8cuda_cub10par_nosyncE - _ZN34_INTERNAL_51f054fb_4_k_cu_12e54d584cuda3std6ranges3__45__cpo4swapE)
_ZN34_INTERNAL_51f054fb_4_k_cu_12e54d584cuda3std6ranges3__45__cpo4swapE:
	.zero		1
	.type		_ZN34_INTERNAL_51f054fb_4_k_cu_12e54d586thrust24THRUST_300001_SM_1000_NS8cuda_cub10par_nosyncE,@object
	.size		_ZN34_INTERNAL_51f054fb_4_k_cu_12e54d586thrust24THRUST_300001_SM_1000_NS8cuda_cub10par_nosyncE,(_ZN34_INTERNAL_51f054fb_4_k_cu_12e54d586thrust24THRUST_300001_SM_1000_NS12placeholders2_9E - _ZN34_INTERNAL_51f054fb_4_k_cu_12e54d586thrust24THRUST_300001_SM_1000_NS8cuda_cub10par_nosyncE)
_ZN34_INTERNAL_51f054fb_4_k_cu_12e54d586thrust24THRUST_300001_SM_1000_NS8cuda_cub10par_nosyncE:
	.zero		1
	.type		_ZN34_INTERNAL_51f054fb_4_k_cu_12e54d586thrust24THRUST_300001_SM_1000_NS12placeholders2_9E,@object
	.size		_ZN34_INTERNAL_51f054fb_4_k_cu_12e54d586thrust24THRUST_300001_SM_1000_NS12placeholders2_9E,(_ZN34_INTERNAL_51f054fb_4_k_cu_12e54d584cuda3std3__436_GLOBAL__N__51f054fb_4_k_cu_12e54d586ignoreE - _ZN34_INTERNAL_51f054fb_4_k_cu_12e54d586thrust24THRUST_300001_SM_1000_NS12placeholders2_9E)
_ZN34_INTERNAL_51f054fb_4_k_cu_12e54d586thrust24THRUST_300001_SM_1000_NS12placeholders2_9E:
	.zero		1
	.type		_ZN34_INTERNAL_51f054fb_4_k_cu_12e54d584cuda3std3__436_GLOBAL__N__51f054fb_4_k_cu_12e54d586ignoreE,@object
	.size		_ZN34_INTERNAL_51f054fb_4_k_cu_12e54d584cuda3std3__436_GLOBAL__N__51f054fb_4_k_cu_12e54d586ignoreE,(_ZN34_INTERNAL_51f054fb_4_k_cu_12e54d584cuda3std6ranges3__45__cpo4dataE - _ZN34_INTERNAL_51f054fb_4_k_cu_12e54d584cuda3std3__436_GLOBAL__N__51f054fb_4_k_cu_12e54d586ignoreE)
_ZN34_INTERNAL_51f054fb_4_k_cu_12e54d584cuda3std3__436_GLOBAL__N__51f054fb_4_k_cu_12e54d586ignoreE:
	.zero		1
	.type		_ZN34_INTERNAL_51f054fb_4_k_cu_12e54d584cuda3std6ranges3__45__cpo4dataE,@object
	.size		_ZN34_INTERNAL_51f054fb_4_k_cu_12e54d584cuda3std6ranges3__45__cpo4dataE,(_ZN34_INTERNAL_51f054fb_4_k_cu_12e54d586thrust24THRUST_300001_SM_1000_NS12placeholders2_1E - _ZN34_INTERNAL_51f054fb_4_k_cu_12e54d584cuda3std6ranges3__45__cpo4dataE)
_ZN34_INTERNAL_51f054fb_4_k_cu_12e54d584cuda3std6ranges3__45__cpo4dataE:
	.zero		1
	.type		_ZN34_INTERNAL_51f054fb_4_k_cu_12e54d586thrust24THRUST_300001_SM_1000_NS12placeholders2_1E,@object
	.size		_ZN34_INTERNAL_51f054fb_4_k_cu_12e54d586thrust24THRUST_300001_SM_1000_NS12placeholders2_1E,(_ZN34_INTERNAL_51f054fb_4_k_cu_12e54d584cuda3std3__45__cpo5beginE - _ZN34_INTERNAL_51f054fb_4_k_cu_12e54d586thrust24THRUST_300001_SM_1000_NS12placeholders2_1E)
_ZN34_INTERNAL_51f054fb_4_k_cu_12e54d586thrust24THRUST_300001_SM_1000_NS12placeholders2_1E:
	.zero		1
	.type		_ZN34_INTERNAL_51f054fb_4_k_cu_12e54d584cuda3std3__45__cpo5beginE,@object
	.size		_ZN34_INTERNAL_51f054fb_4_k_cu_12e54d584cuda3std3__45__cpo5beginE,(_ZN34_INTERNAL_51f054fb_4_k_cu_12e54d584cuda3std6ranges3__45__cpo5beginE - _ZN34_INTERNAL_51f054fb_4_k_cu_12e54d584cuda3std3__45__cpo5beginE)
_ZN34_INTERNAL_51f054fb_4_k_cu_12e54d584cuda3std3__45__cpo5beginE:
	.zero		1
	.type		_ZN34_INTERNAL_51f054fb_4_k_cu_12e54d584cuda3std6ranges3__45__cpo5beginE,@object
	.size		_ZN34_INTERNAL_51f054fb_4_k_cu_12e54d584cuda3std6ranges3__45__cpo5beginE,(_ZN34_INTERNAL_51f054fb_4_k_cu_12e54d586thrust24THRUST_300001_SM_1000_NS12placeholders2_5E - _ZN34_INTERNAL_51f054fb_4_k_cu_12e54d584cuda3std6ranges3__45__cpo5beginE)
_ZN34_INTERNAL_51f054fb_4_k_cu_12e54d584cuda3std6ranges3__45__cpo5beginE:
	.zero		1
	.type		_ZN34_INTERNAL_51f054fb_4_k_cu_12e54d586thrust24THRUST_300001_SM_1000_NS12placeholders2_5E,@object
	.size		_ZN34_INTERNAL_51f054fb_4_k_cu_12e54d586thrust24THRUST_300001_SM_1000_NS12placeholders2_5E,(_ZN34_INTERNAL_51f054fb_4_k_cu_12e54d584cuda3std3__45__cpo6rbeginE - _ZN34_INTERNAL_51f054fb_4_k_cu_12e54d586thrust24THRUST_300001_SM_1000_NS12placeholders2_5E)
_ZN34_INTERNAL_51f054fb_4_k_cu_12e54d586thrust24THRUST_300001_SM_1000_NS12placeholders2_5E:
	.zero		1
	.type		_ZN34_INTERNAL_51f054fb_4_k_cu_12e54d584cuda3std3__45__cpo6rbeginE,@object
	.size		_ZN34_INTERNAL_51f054fb_4_k_cu_12e54d584cuda3std3__45__cpo6rbeginE,(_ZN34_INTERNAL_51f054fb_4_k_cu_12e54d584cuda3std6ranges3__45__cpo7advanceE - _ZN34_INTERNAL_51f054fb_4_k_cu_12e54d584cuda3std3__45__cpo6rbeginE)
_ZN34_INTERNAL_51f054fb_4_k_cu_12e54d584cuda3std3__45__cpo6rbeginE:
	.zero		1
	.type		_ZN34_INTERNAL_51f054fb_4_k_cu_12e54d584cuda3std6ranges3__45__cpo7advanceE,@object
	.size		_ZN34_INTERNAL_51f054fb_4_k_cu_12e54d584cuda3std6ranges3__45__cpo7advanceE,(_ZN34_INTERNAL_51f054fb_4_k_cu_12e54d584cuda3std3__47nulloptE - _ZN34_INTERNAL_51f054fb_4_k_cu_12e54d584cuda3std6ranges3__45__cpo7advanceE)
_ZN34_INTERNAL_51f054fb_4_k_cu_12e54d584cuda3std6ranges3__45__cpo7advanceE:
	.zero		1
	.type		_ZN34_INTERNAL_51f054fb_4_k_cu_12e54d584cuda3std3__47nulloptE,@object
	.size		_ZN34_INTERNAL_51f054fb_4_k_cu_12e54d584cuda3std3__47nulloptE,(_ZN34_INTERNAL_51f054fb_4_k_cu_12e54d584cuda3std6ranges3__45__cpo8distanceE - _ZN34_INTERNAL_51f054fb_4_k_cu_12e54d584cuda3std3__47nulloptE)
_ZN34_INTERNAL_51f054fb_4_k_cu_12e54d584cuda3std3__47nulloptE:
	.zero		1
	.type		_ZN34_INTERNAL_51f054fb_4_k_cu_12e54d584cuda3std6ranges3__45__cpo8distanceE,@object
	.size		_ZN34_INTERNAL_51f054fb_4_k_cu_12e54d584cuda3std6ranges3__45__cpo8distanceE,(_ZN34_INTERNAL_51f054fb_4_k_cu_12e54d586thrust24THRUST_300001_SM_1000_NS12placeholders3_10E - _ZN34_INTERNAL_51f054fb_4_k_cu_12e54d584cuda3std6ranges3__45__cpo8distanceE)
_ZN34_INTERNAL_51f054fb_4_k_cu_12e54d584cuda3std6ranges3__45__cpo8distanceE:
	.zero		1
	.type		_ZN34_INTERNAL_51f054fb_4_k_cu_12e54d586thrust24THRUST_300001_SM_1000_NS12placeholders3_10E,@object
	.size		_ZN34_INTERNAL_51f054fb_4_k_cu_12e54d586thrust24THRUST_300001_SM_1000_NS12placeholders3_10E,(_ZN34_INTERNAL_51f054fb_4_k_cu_12e54d584cuda3std3__419piecewise_constructE - _ZN34_INTERNAL_51f054fb_4_k_cu_12e54d586thrust24THRUST_300001_SM_1000_NS12placeholders3_10E)
_ZN34_INTERNAL_51f054fb_4_k_cu_12e54d586thrust24THRUST_300001_SM_1000_NS12placeholders3_10E:
	.zero		1
	.type		_ZN34_INTERNAL_51f054fb_4_k_cu_12e54d584cuda3std3__419piecewise_constructE,@object
	.size		_ZN34_INTERNAL_51f054fb_4_k_cu_12e54d584cuda3std3__419piecewise_constructE,(_ZN34_INTERNAL_51f054fb_4_k_cu_12e54d584cuda3std6ranges3__45__cpo5cdataE - _ZN34_INTERNAL_51f054fb_4_k_cu_12e54d584cuda3std3__419piecewise_constructE)
_ZN34_INTERNAL_51f054fb_4_k_cu_12e54d584cuda3std3__419piecewise_constructE:
	.zero		1
	.type		_ZN34_INTERNAL_51f054fb_4_k_cu_12e54d584cuda3std6ranges3__45__cpo5cdataE,@object
	.size		_ZN34_INTERNAL_51f054fb_4_k_cu_12e54d584cuda3std6ranges3__45__cpo5cdataE,(_ZN34_INTERNAL_51f054fb_4_k_cu_12e54d586thrust24THRUST_300001_SM_1000_NS12placeholders2_2E - _ZN34_INTERNAL_51f054fb_4_k_cu_12e54d584cuda3std6ranges3__45__cpo5cdataE)
_ZN34_INTERNAL_51f054fb_4_k_cu_12e54d584cuda3std6ranges3__45__cpo5cdataE:
	.zero		1
	.type		_ZN34_INTERNAL_51f054fb_4_k_cu_12e54d586thrust24THRUST_300001_SM_1000_NS12placeholders2_2E,@object
	.size		_ZN34_INTERNAL_51f054fb_4_k_cu_12e54d586thrust24THRUST_300001_SM_1000_NS12placeholders2_2E,(_ZN34_INTERNAL_51f054fb_4_k_cu_12e54d584cuda3std3__45__cpo3endE - _ZN34_INTERNAL_51f054fb_4_k_cu_12e54d586thrust24THRUST_300001_SM_1000_NS12placeholders2_2E)
_ZN34_INTERNAL_51f054fb_4_k_cu_12e54d586thrust24THRUST_300001_SM_1000_NS12placeholders2_2E:
	.zero		1
	.type		_ZN34_INTERNAL_51f054fb_4_k_cu_12e54d584cuda3std3__45__cpo3endE,@object
	.size		_ZN34_INTERNAL_51f054fb_4_k_cu_12e54d584cuda3std3__45__cpo3endE,(_ZN34_INTERNAL_51f054fb_4_k_cu_12e54d584cuda3std6ranges3__45__cpo3endE - _ZN34_INTERNAL_51f054fb_4_k_cu_12e54d584cuda3std3__45__cpo3endE)
_ZN34_INTERNAL_51f054fb_4_k_cu_12e54d584cuda3std3__45__cpo3endE:
	.zero		1
	.type		_ZN34_INTERNAL_51f054fb_4_k_cu_12e54d584cuda3std6ranges3__45__cpo3endE,@object
	.size		_ZN34_INTERNAL_51f054fb_4_k_cu_12e54d584cuda3std6ranges3__45__cpo3endE,(_ZN34_INTERNAL_51f054fb_4_k_cu_12e54d586thrust24THRUST_300001_SM_1000_NS12placeholders2_6E - _ZN34_INTERNAL_51f054fb_4_k_cu_12e54d584cuda3std6ranges3__45__cpo3endE)
_ZN34_INTERNAL_51f054fb_4_k_cu_12e54d584cuda3std6ranges3__45__cpo3endE:
	.zero		1
	.type		_ZN34_INTERNAL_51f054fb_4_k_cu_12e54d586thrust24THRUST_300001_SM_1000_NS12placeholders2_6E,@object
	.size		_ZN34_INTERNAL_51f054fb_4_k_cu_12e54d586thrust24THRUST_300001_SM_1000_NS12placeholders2_6E,(_ZN34_INTERNAL_51f054fb_4_k_cu_12e54d584cuda3std3__45__cpo4rendE - _ZN34_INTERNAL_51f054fb_4_k_cu_12e54d586thrust24THRUST_300001_SM_1000_NS12placeholders2_6E)
_ZN34_INTERNAL_51f054fb_4_k_cu_12e54d586thrust24THRUST_300001_SM_1000_NS12placeholders2_6E:
	.zero		1
	.type		_ZN34_INTERNAL_51f054fb_4_k_cu_12e54d584cuda3std3__45__cpo4rendE,@object
	.size		_ZN34_INTERNAL_51f054fb_4_k_cu_12e54d584cuda3std3__45__cpo4rendE,(_ZN34_INTERNAL_51f054fb_4_k_cu_12e54d584cuda3std6ranges3__45__cpo9iter_swapE - _ZN34_INTERNAL_51f054fb_4_k_cu_12e54d584cuda3std3__45__cpo4rendE)
_ZN34_INTERNAL_51f054fb_4_k_cu_12e54d584cuda3std3__45__cpo4rendE:
	.zero		1
	.type		_ZN34_INTERNAL_51f054fb_4_k_cu_12e54d584cuda3std6ranges3__45__cpo9iter_swapE,@object
	.size		_ZN34_INTERNAL_51f054fb_4_k_cu_12e54d584cuda3std6ranges3__45__cpo9iter_swapE,(_ZN34_INTERNAL_51f054fb_4_k_cu_12e54d584cuda3std3__48unexpectE - _ZN34_INTERNAL_51f054fb_4_k_cu_12e54d584cuda3std6ranges3__45__cpo9iter_swapE)
_ZN34_INTERNAL_51f054fb_4_k_cu_12e54d584cuda3std6ranges3__45__cpo9iter_swapE:
	.zero		1
	.type		_ZN34_INTERNAL_51f054fb_4_k_cu_12e54d584cuda3std3__48unexpectE,@object
	.size		_ZN34_INTERNAL_51f054fb_4_k_cu_12e54d584cuda3std3__48unexpectE,(_ZN34_INTERNAL_51f054fb_4_k_cu_12e54d586thrust24THRUST_300001_SM_1000_NS8cuda_cub3parE - _ZN34_INTERNAL_51f054fb_4_k_cu_12e54d584cuda3std3__48unexpectE)
_ZN34_INTERNAL_51f054fb_4_k_cu_12e54d584cuda3std3__48unexpectE:
	.zero		1
	.type		_ZN34_INTERNAL_51f054fb_4_k_cu_12e54d586thrust24THRUST_300001_SM_1000_NS8cuda_cub3parE,@object
	.size		_ZN34_INTERNAL_51f054fb_4_k_cu_12e54d586thrust24THRUST_300001_SM_1000_NS8cuda_cub3parE,(_ZN34_INTERNAL_51f054fb_4_k_cu_12e54d586thrust24THRUST_300001_SM_1000_NS12placeholders2_4E - _ZN34_INTERNAL_51f054fb_4_k_cu_12e54d586thrust24THRUST_300001_SM_1000_NS8cuda_cub3parE)
_ZN34_INTERNAL_51f054fb_4_k_cu_12e54d586thrust24THRUST_300001_SM_1000_NS8cuda_cub3parE:
	.zero		1
	.type		_ZN34_INTERNAL_51f054fb_4_k_cu_12e54d586thrust24THRUST_300001_SM_1000_NS12placeholders2_4E,@object
	.size		_ZN34_INTERNAL_51f054fb_4_k_cu_12e54d586thrust24THRUST_300001_SM_1000_NS12placeholders2_4E,(_ZN34_INTERNAL_51f054fb_4_k_cu_12e54d584cuda3std3__45__cpo4cendE - _ZN34_INTERNAL_51f054fb_4_k_cu_12e54d586thrust24THRUST_300001_SM_1000_NS12placeholders2_4E)
_ZN34_INTERNAL_51f054fb_4_k_cu_12e54d586thrust24THRUST_300001_SM_1000_NS12placeholders2_4E:
	.zero		1
	.type		_ZN34_INTERNAL_51f054fb_4_k_cu_12e54d584cuda3std3__45__cpo4cendE,@object
	.size		_ZN34_INTERNAL_51f054fb_4_k_cu_12e54d584cuda3std3__45__cpo4cendE,(_ZN34_INTERNAL_51f054fb_4_k_cu_12e54d584cuda3std6ranges3__45__cpo4cendE - _ZN34_INTERNAL_51f054fb_4_k_cu_12e54d584cuda3std3__45__cpo4cendE)
_ZN34_INTERNAL_51f054fb_4_k_cu_12e54d584cuda3std3__45__cpo4cendE:
	.zero		1
	.type		_ZN34_INTERNAL_51f054fb_4_k_cu_12e54d584cuda3std6ranges3__45__cpo4cendE,@object
	.size		_ZN34_INTERNAL_51f054fb_4_k_cu_12e54d584cuda3std6ranges3__45__cpo4cendE,(_ZN34_INTERNAL_51f054fb_4_k_cu_12e54d584cuda3std3__420unreachable_sentinelE - _ZN34_INTERNAL_51f054fb_4_k_cu_12e54d584cuda3std6ranges3__45__cpo4cendE)
_ZN34_INTERNAL_51f054fb_4_k_cu_12e54d584cuda3std6ranges3__45__cpo4cendE:
	.zero		1
	.type		_ZN34_INTERNAL_51f054fb_4_k_cu_12e54d584cuda3std3__420unreachable_sentinelE,@object
	.size		_ZN34_INTERNAL_51f054fb_4_k_cu_12e54d584cuda3std3__420unreachable_sentinelE,(_ZN34_INTERNAL_51f054fb_4_k_cu_12e54d584cuda3std6ranges3__45__cpo5ssizeE - _ZN34_INTERNAL_51f054fb_4_k_cu_12e54d584cuda3std3__420unreachable_sentinelE)
_ZN34_INTERNAL_51f054fb_4_k_cu_12e54d584cuda3std3__420unreachable_sentinelE:
	.zero		1
	.type		_ZN34_INTERNAL_51f054fb_4_k_cu_12e54d584cuda3std6ranges3__45__cpo5ssizeE,@object
	.size		_ZN34_INTERNAL_51f054fb_4_k_cu_12e54d584cuda3std6ranges3__45__cpo5ssizeE,(_ZN34_INTERNAL_51f054fb_4_k_cu_12e54d586thrust24THRUST_300001_SM_1000_NS12placeholders2_8E - _ZN34_INTERNAL_51f054fb_4_k_cu_12e54d584cuda3std6ranges3__45__cpo5ssizeE)
_ZN34_INTERNAL_51f054fb_4_k_cu_12e54d584cuda3std6ranges3__45__cpo5ssizeE:
	.zero		1
	.type		_ZN34_INTERNAL_51f054fb_4_k_cu_12e54d586thrust24THRUST_300001_SM_1000_NS12placeholders2_8E,@object
	.size		_ZN34_INTERNAL_51f054fb_4_k_cu_12e54d586thrust24THRUST_300001_SM_1000_NS12placeholders2_8E,(_ZN34_INTERNAL_51f054fb_4_k_cu_12e54d584cuda3std3__45__cpo5crendE - _ZN34_INTERNAL_51f054fb_4_k_cu_12e54d586thrust24THRUST_300001_SM_1000_NS12placeholders2_8E)
_ZN34_INTERNAL_51f054fb_4_k_cu_12e54d586thrust24THRUST_300001_SM_1000_NS12placeholders2_8E:
	.zero		1
	.type		_ZN34_INTERNAL_51f054fb_4_k_cu_12e54d584cuda3std3__45__cpo5crendE,@object
	.size		_ZN34_INTERNAL_51f054fb_4_k_cu_12e54d584cuda3std3__45__cpo5crendE,(_ZN34_INTERNAL_51f054fb_4_k_cu_12e54d584cuda3std6ranges3__45__cpo4prevE - _ZN34_INTERNAL_51f054fb_4_k_cu_12e54d584cuda3std3__45__cpo5crendE)
_ZN34_INTERNAL_51f054fb_4_k_cu_12e54d584cuda3std3__45__cpo5crendE:
	.zero		1
	.type		_ZN34_INTERNAL_51f054fb_4_k_cu_12e54d584cuda3std6ranges3__45__cpo4prevE,@object
	.size		_ZN34_INTERNAL_51f054fb_4_k_cu_12e54d584cuda3std6ranges3__45__cpo4prevE,(_ZN34_INTERNAL_51f054fb_4_k_cu_12e54d584cuda3std6ranges3__45__cpo9iter_moveE - _ZN34_INTERNAL_51f054fb_4_k_cu_12e54d584cuda3std6ranges3__45__cpo4prevE)
_ZN34_INTERNAL_51f054fb_4_k_cu_12e54d584cuda3std6ranges3__45__cpo4prevE:
	.zero		1
	.type		_ZN34_INTERNAL_51f054fb_4_k_cu_12e54d584cuda3std6ranges3__45__cpo9iter_moveE,@object
	.size		_ZN34_INTERNAL_51f054fb_4_k_cu_12e54d584cuda3std6ranges3__45__cpo9iter_moveE,(_ZN34_INTERNAL_51f054fb_4_k_cu_12e54d586thrust24THRUST_300001_SM_1000_NS6system6detail10sequential3seqE - _ZN34_INTERNAL_51f054fb_4_k_cu_12e54d584cuda3std6ranges3__45__cpo9iter_moveE)
_ZN34_INTERNAL_51f054fb_4_k_cu_12e54d584cuda3std6ranges3__45__cpo9iter_moveE:
	.zero		1
	.type		_ZN34_INTERNAL_51f054fb_4_k_cu_12e54d586thrust24THRUST_300001_SM_1000_NS6system6detail10sequential3seqE,@object
	.size		_ZN34_INTERNAL_51f054fb_4_k_cu_12e54d586thrust24THRUST_300001_SM_1000_NS6system6detail10sequential3seqE,(.L_31 - _ZN34_INTERNAL_51f054fb_4_k_cu_12e54d586thrust24THRUST_300001_SM_1000_NS6system6detail10sequential3seqE)
_ZN34_INTERNAL_51f054fb_4_k_cu_12e54d586thrust24THRUST_300001_SM_1000_NS6system6detail10sequential3seqE:
	.zero		1
.L_31:


//--------------------- .nv.shared._ZN13cuda_renderer24compute_distances_renderEPfiiS0_iiiS0_ --------------------------
	.section	.nv.shared._ZN13cuda_renderer24compute_distances_renderEPfiiS0_iiiS0_,"aw",@nobits
	.sectionflags	@""
	.align	4
.nv.shared._ZN13cuda_renderer24compute_distances_renderEPfiiS0_iiiS0_:
	.zero		3092


//--------------------- .nv.constant0._ZN13cuda_renderer21compute_observed_costEiiPhPf --------------------------
	.section	.nv.constant0._ZN13cuda_renderer21compute_observed_costEiiPhPf,"a",@progbits
	.sectionflags	@""
	.align	4
.nv.constant0._ZN13cuda_renderer21compute_observed_costEiiPhPf:
	.zero		920


//--------------------- .nv.constant0._ZN13cuda_renderer19compute_render_costEPfPiS1_S1_S0_fiiS0_PhS2_S0_S2_S1_S1_if --------------------------
	.section	.nv.constant0._ZN13cuda_renderer19compute_render_costEPfPiS1_S1_S0_fiiS0_PhS2_S0_S2_S1_S1_if,"a",@progbits
	.sectionflags	@""
	.align	4
.nv.constant0._ZN13cuda_renderer19compute_render_costEPfPiS1_S1_S0_fiiS0_PhS2_S0_S2_S1_S1_if:
	.zero		1016


//--------------------- .nv.constant0._ZN13cuda_renderer19compute_sqrt_renderEPfiii --------------------------
	.section	.nv.constant0._ZN13cuda_renderer19compute_sqrt_renderEPfiii,"a",@progbits
	.sectionflags	@""
	.align	4
.nv.constant0._ZN13cuda_renderer19compute_sqrt_renderEPfiii:
	.zero		916


//--------------------- .nv.constant0._ZN13cuda_renderer30modified_insertion_sort_renderEPfiPiiiii --------------------------
	.section	.nv.constant0._ZN13cuda_renderer30modified_insertion_sort_renderEPfiPiiiii,"a",@progbits
	.sectionflags	@""
	.align	4
.nv.constant0._ZN13cuda_renderer30modified_insertion_sort_renderEPfiPiiiii:
	.zero		936


//--------------------- .nv.constant0._ZN13cuda_renderer14depth_to_cloudEPiPhS1_S1_PfS1_iS0_iifffffiS0_S1_S0_ --------------------------
	.section	.nv.constant0._ZN13cuda_renderer14depth_to_cloudEPiPhS1_S1_PfS1_iS0_iifffffiS0_S1_S0_,"a",@progbits
	.sectionflags	@""
	.align	4
.nv.constant0._ZN13cuda_renderer14depth_to_cloudEPiPhS1_S1_PfS1_iS0_iifffffiS0_S1_S0_:
	.zero		1016


//--------------------- .nv.constant0._ZN13cuda_renderer17depth_to_2d_cloudEPiPhS1_S1_PfmS1_iS0_iifffffiS0_S1_S0_ --------------------------
	.section	.nv.constant0._ZN13cuda_renderer17depth_to_2d_cloudEPiPhS1_S1_PfmS1_iS0_iifffffiS0_S1_S0_,"a",@progbits
	.sectionflags	@""
	.align	4
.nv.constant0._ZN13cuda_renderer17depth_to_2d_cloudEPiPhS1_S1_PfmS1_iS0_iifffffiS0_S1_S0_:
	.zero		1024


//--------------------- .nv.constant0._ZN13cuda_renderer13depth_to_maskEPiS0_iiiS0_ --------------------------
	.section	.nv.constant0._ZN13cuda_renderer13depth_to_maskEPiS0_iiiS0_,"a",@progbits
	.sectionflags	@""
	.align	4
.nv.constant0._ZN13cuda_renderer13depth_to_maskEPiS0_iiiS0_:
	.zero		936


//--------------------- .nv.constant0._ZN13cuda_renderer24compute_distances_renderEPfiiS0_iiiS0_ --------------------------
	.section	.nv.constant0._ZN13cuda_renderer24compute_distances_renderEPfiiS0_iiiS0_,"a",@progbits
	.sectionflags	@""
	.align	4
.nv.constant0._ZN13cuda_renderer24compute_distances_renderEPfiiS0_iiiS0_:
	.zero		944


//--------------------- .nv.constant0._ZN3cub18CUB_300001_SM_10006detail11EmptyKernelIvEEvv --------------------------
	.section	.nv.constant0._ZN3cub18CUB_300001_SM_10006detail11EmptyKernelIvEEvv,"a",@progbits
	.sectionflags	@""
	.align	4
.nv.constant0._ZN3cub18CUB_300001_SM_10006detail11EmptyKernelIvEEvv:
	.zero		896


//--------------------- SYMBOLS --------------------------

	.type		.nv.reservedSmem.offset0,@object
	.size		.nv.reservedSmem.offset0,0x4
	.type		.nv.reservedSmem.cap,@object
	.size		.nv.reservedSmem.cap,0x4
